	.target	sm_90a

	.elftype	@"ET_EXEC"


//--------------------- .note.nv.tkinfo           --------------------------
	.section	.note.nv.tkinfo,"",@"SHT_NOTE"
	.sectionflags	@"SHF_NOTE_NV_TKINFO"
	.tkinfo
        /*0018*/ 	.word	0x00000002
        /*0030*/ 	.string	""
        /*0030*/ 	.string	"ptxas"
        /*0030*/ 	.string	"Cuda compilation tools, release 13.0, V13.0.88"
        /*0030*/ 	.string	"Build cuda_13.0.r13.0/compiler.36424714_0"
        /*0030*/ 	.string	"-v  -suppress-debug-info  -lineinfo  -arch sm_90a "



//--------------------- .note.nv.cuinfo           --------------------------
	.section	.note.nv.cuinfo,"",@"SHT_NOTE"
	.sectionflags	@"SHF_NOTE_NV_CUINFO"
        /*0018*/ 	.short	0x0002
        /*001a*/ 	.short	0x005a
        /*001c*/ 	.short	0x0082
	.zero		2


//--------------------- .nv.info                  --------------------------
	.section	.nv.info,"",@"SHT_CUDA_INFO"
	.align	4


	//----- nvinfo : EIATTR_REGCOUNT
	.align		4
        /*0000*/ 	.byte	0x04, 0x2f
        /*0002*/ 	.short	(.L_1 - .L_0)
	.align		4
.L_0:
        /*0004*/ 	.word	index@(matmul_kernel)
        /*0008*/ 	.word	0x000000ff


	//----- nvinfo : EIATTR_FRAME_SIZE
	.align		4
.L_1:
        /*000c*/ 	.byte	0x04, 0x11
        /*000e*/ 	.short	(.L_3 - .L_2)
	.align		4
.L_2:
        /*0010*/ 	.word	index@(matmul_kernel)
        /*0014*/ 	.word	0x000002b0


	//----- nvinfo : EIATTR_MIN_STACK_SIZE
	.align		4
.L_3:
        /*0018*/ 	.byte	0x04, 0x12
        /*001a*/ 	.short	(.L_5 - .L_4)
	.align		4
.L_4:
        /*001c*/ 	.word	index@(matmul_kernel)
        /*0020*/ 	.word	0x000002b0
.L_5:


//--------------------- .nv.compat                --------------------------
	.section	.nv.compat,"",@"SHT_CUDA_COMPAT_INFO"
	.align	4
        /*0000*/ 	.byte	0x02, 0x09, 0x01, 0x00, 0x02, 0x02, 0x01, 0x00, 0x02, 0x05, 0x05, 0x00, 0x03, 0x07, 0x01, 0x01
        /*0010*/ 	.byte	0x02, 0x03, 0x00, 0x00, 0x02, 0x06, 0x01, 0x00, 0x04, 0x0b, 0x08, 0x00, 0x00, 0x00, 0x00, 0x00
        /*0020*/ 	.byte	0x00, 0x00, 0x00, 0x00


//--------------------- .nv.info.matmul_kernel    --------------------------
	.section	.nv.info.matmul_kernel,"",@"SHT_CUDA_INFO"
	.sectionflags	@""
	.align	4


	//----- nvinfo : EIATTR_CUDA_API_VERSION
	.align		4
        /*0000*/ 	.byte	0x04, 0x37
        /*0002*/ 	.short	(.L_7 - .L_6)
.L_6:
        /*0004*/ 	.word	0x00000082


	//----- nvinfo : EIATTR_KPARAM_INFO
	.align		4
.L_7:
        /*0008*/ 	.byte	0x04, 0x17
        /*000a*/ 	.short	(.L_9 - .L_8)
.L_8:
        /*000c*/ 	.word	0x00000000
        /*0010*/ 	.short	0x000d
        /*0012*/ 	.short	0x0048
        /*0014*/ 	.byte	0x00, 0xf4, 0x21, 0x00


	//----- nvinfo : EIATTR_KPARAM_INFO
	.align		4
.L_9:
        /*0018*/ 	.byte	0x04, 0x17
        /*001a*/ 	.short	(.L_11 - .L_10)
.L_10:
        /*001c*/ 	.word	0x00000000
        /*0020*/ 	.short	0x000c
        /*0022*/ 	.short	0x0040
        /*0024*/ 	.byte	0x00, 0xf4, 0x21, 0x00


	//----- nvinfo : EIATTR_KPARAM_INFO
	.align		4
.L_11:
        /*0028*/ 	.byte	0x04, 0x17
        /*002a*/ 	.short	(.L_13 - .L_12)
.L_12:
        /*002c*/ 	.word	0x00000000
        /*0030*/ 	.short	0x000b
        /*0032*/ 	.short	0x0038
        /*0034*/ 	.byte	0x00, 0xf0, 0x11, 0x00


	//----- nvinfo : EIATTR_KPARAM_INFO
	.align		4
.L_13:
        /*0038*/ 	.byte	0x04, 0x17
        /*003a*/ 	.short	(.L_15 - .L_14)
.L_14:
        /*003c*/ 	.word	0x00000000
        /*0040*/ 	.short	0x000a
        /*0042*/ 	.short	0x0034
        /*0044*/ 	.byte	0x00, 0xf0, 0x11, 0x00


	//----- nvinfo : EIATTR_KPARAM_INFO
	.align		4
.L_15:
        /*0048*/ 	.byte	0x04, 0x17
        /*004a*/ 	.short	(.L_17 - .L_16)
.L_16:
        /*004c*/ 	.word	0x00000000
        /*0050*/ 	.short	0x0009
        /*0052*/ 	.short	0x0030
        /*0054*/ 	.byte	0x00, 0xf0, 0x11, 0x00


	//----- nvinfo : EIATTR_KPARAM_INFO
	.align		4
.L_17:
        /*0058*/ 	.byte	0x04, 0x17
        /*005a*/ 	.short	(.L_19 - .L_18)
.L_18:
        /*005c*/ 	.word	0x00000000
        /*0060*/ 	.short	0x0008
        /*0062*/ 	.short	0x002c
        /*0064*/ 	.byte	0x00, 0xf0, 0x11, 0x00


	//----- nvinfo : EIATTR_KPARAM_INFO
	.align		4
.L_19:
        /*0068*/ 	.byte	0x04, 0x17
        /*006a*/ 	.short	(.L_21 - .L_20)
.L_20:
        /*006c*/ 	.word	0x00000000
        /*0070*/ 	.short	0x0007
        /*0072*/ 	.short	0x0028
        /*0074*/ 	.byte	0x00, 0xf0, 0x11, 0x00


	//----- nvinfo : EIATTR_KPARAM_INFO
	.align		4
.L_21:
        /*0078*/ 	.byte	0x04, 0x17
        /*007a*/ 	.short	(.L_23 - .L_22)
.L_22:
        /*007c*/ 	.word	0x00000000
        /*0080*/ 	.short	0x0006
        /*0082*/ 	.short	0x0024
        /*0084*/ 	.byte	0x00, 0xf0, 0x11, 0x00


	//----- nvinfo : EIATTR_KPARAM_INFO
	.align		4
.L_23:
        /*0088*/ 	.byte	0x04, 0x17
        /*008a*/ 	.short	(.L_25 - .L_24)
.L_24:
        /*008c*/ 	.word	0x00000000
        /*0090*/ 	.short	0x0005
        /*0092*/ 	.short	0x0020
        /*0094*/ 	.byte	0x00, 0xf0, 0x11, 0x00


	//----- nvinfo : EIATTR_KPARAM_INFO
	.align		4
.L_25:
        /*0098*/ 	.byte	0x04, 0x17
        /*009a*/ 	.short	(.L_27 - .L_26)
.L_26:
        /*009c*/ 	.word	0x00000000
        /*00a0*/ 	.short	0x0004
        /*00a2*/ 	.short	0x001c
        /*00a4*/ 	.byte	0x00, 0xf0, 0x11, 0x00


	//----- nvinfo : EIATTR_KPARAM_INFO
	.align		4
.L_27:
        /*00a8*/ 	.byte	0x04, 0x17
        /*00aa*/ 	.short	(.L_29 - .L_28)
.L_28:
        /*00ac*/ 	.word	0x00000000
        /*00b0*/ 	.short	0x0003
        /*00b2*/ 	.short	0x0018
        /*00b4*/ 	.byte	0x00, 0xf0, 0x11, 0x00


	//----- nvinfo : EIATTR_KPARAM_INFO
	.align		4
.L_29:
        /*00b8*/ 	.byte	0x04, 0x17
        /*00ba*/ 	.short	(.L_31 - .L_30)
.L_30:
        /*00bc*/ 	.word	0x00000000
        /*00c0*/ 	.short	0x0002
        /*00c2*/ 	.short	0x0010
        /*00c4*/ 	.byte	0x00, 0xf4, 0x21, 0x00


	//----- nvinfo : EIATTR_KPARAM_INFO
	.align		4
.L_31:
        /*00c8*/ 	.byte	0x04, 0x17
        /*00ca*/ 	.short	(.L_33 - .L_32)
.L_32:
        /*00cc*/ 	.word	0x00000000
        /*00d0*/ 	.short	0x0001
        /*00d2*/ 	.short	0x0008
        /*00d4*/ 	.byte	0x00, 0xf4, 0x21, 0x00


	//----- nvinfo : EIATTR_KPARAM_INFO
	.align		4
.L_33:
        /*00d8*/ 	.byte	0x04, 0x17
        /*00da*/ 	.short	(.L_35 - .L_34)
.L_34:
        /*00dc*/ 	.word	0x00000000
        /*00e0*/ 	.short	0x0000
        /*00e2*/ 	.short	0x0000
        /*00e4*/ 	.byte	0x00, 0xf4, 0x21, 0x00


	//----- nvinfo : EIATTR_SPARSE_MMA_MASK
	.align		4
.L_35:
        /*00e8*/ 	.byte	0x03, 0x50
        /*00ea*/ 	.short	0x0000


	//----- nvinfo : EIATTR_MAXREG_COUNT
	.align		4
        /*00ec*/ 	.byte	0x03, 0x1b
        /*00ee*/ 	.short	0x00ff


	//----- nvinfo : EIATTR_NUM_BARRIERS
	.align		4
        /*00f0*/ 	.byte	0x02, 0x4c
        /*00f2*/ 	.byte	0x01
	.zero		1


	//----- nvinfo : EIATTR_ANNOTATIONS
	.align		4
        /*00f4*/ 	.byte	0x04, 0x55
        /*00f6*/ 	.short	(.L_37 - .L_36)


	//   ....[0]....
.L_36:
        /*00f8*/ 	.word	0x00000001
        /*00fc*/ 	.byte	0xc0, 0x09, 0x00, 0x00, 0x01, 0x00, 0x00, 0x00, 0x40, 0x33, 0x00, 0x00, 0x01, 0x00, 0x00, 0x00
        /* <DEDUP_REMOVED lines=283> */
        /*12bc*/ 	.byte	0x20, 0x06, 0x01, 0x00, 0x01, 0x00, 0x00, 0x00, 0x40, 0x06, 0x01, 0x00


	//----- nvinfo : EIATTR_MERCURY_ISA_VERSION
	.align		4
.L_37:
        /*12c8*/ 	.byte	0x03, 0x5f
        /*12ca*/ 	.short	0x0101


	//----- nvinfo : EIATTR_COOP_GROUP_MASK_REGIDS
	.align		4
        /*12cc*/ 	.byte	0x04, 0x29
        /*12ce*/ 	.short	(.L_39 - .L_38)


	//   ....[0]....
.L_38:
        /*12d0*/ 	.word	0xffffffff


	//   ....[1]....
        /*12d4*/ 	.word	0xffffffff


	//   ....[2]....
        /*12d8*/ 	.word	0xffffffff


	//   ....[3]....
        /*12dc*/ 	.word	0xffffffff


	//   ....[4]....
        /*12e0*/ 	.word	0xffffffff


	//   ....[5]....
        /*12e4*/ 	.word	0xffffffff


	//   ....[6]....
        /*12e8*/ 	.word	0xffffffff


	//   ....[7]....
        /*12ec*/ 	.word	0xffffffff


	//   ....[8]....
        /*12f0*/ 	.word	0xffffffff


	//   ....[9]....
        /*12f4*/ 	.word	0xffffffff


	//   ....[10]....
        /*12f8*/ 	.word	0xffffffff


	//   ....[11]....
        /*12fc*/ 	.word	0xffffffff


	//   ....[12]....
        /*1300*/ 	.word	0xffffffff


	//   ....[13]....
        /*1304*/ 	.word	0xffffffff


	//   ....[14]....
        /*1308*/ 	.word	0xffffffff


	//   ....[15]....
        /*130c*/ 	.word	0xffffffff


	//   ....[16]....
        /*1310*/ 	.word	0xffffffff


	//   ....[17]....
        /*1314*/ 	.word	0xffffffff


	//   ....[18]....
        /*1318*/ 	.word	0xffffffff


	//   ....[19]....
        /*131c*/ 	.word	0xffffffff


	//   ....[20]....
        /*1320*/ 	.word	0xffffffff


	//   ....[21]....
        /*1324*/ 	.word	0xffffffff


	//   ....[22]....
        /*1328*/ 	.word	0xffffffff


	//   ....[23]....
        /*132c*/ 	.word	0xffffffff


	//   ....[24]....
        /*1330*/ 	.word	0xffffffff


	//   ....[25]....
        /*1334*/ 	.word	0xffffffff


	//   ....[26]....
        /*1338*/ 	.word	0xffffffff


	//   ....[27]....
        /*133c*/ 	.word	0xffffffff


	//   ....[28]....
        /*1340*/ 	.word	0xffffffff


	//   ....[29]....
        /*1344*/ 	.word	0xffffffff


	//   ....[30]....
        /*1348*/ 	.word	0xffffffff


	//   ....[31]....
        /*134c*/ 	.word	0xffffffff


	//   ....[32]....
        /*1350*/ 	.word	0xffffffff


	//   ....[33]....
        /*1354*/ 	.word	0xffffffff


	//   ....[34]....
        /*1358*/ 	.word	0xffffffff


	//   ....[35]....
        /*135c*/ 	.word	0xffffffff


	//   ....[36]....
        /*1360*/ 	.word	0xffffffff


	//   ....[37]....
        /*1364*/ 	.word	0xffffffff


	//   ....[38]....
        /*1368*/ 	.word	0xffffffff


	//   ....[39]....
        /*136c*/ 	.word	0xffffffff


	//   ....[40]....
        /*1370*/ 	.word	0xffffffff


	//   ....[41]....
        /*1374*/ 	.word	0xffffffff


	//   ....[42]....
        /*1378*/ 	.word	0xffffffff


	//   ....[43]....
        /*137c*/ 	.word	0xffffffff


	//   ....[44]....
        /*1380*/ 	.word	0xffffffff


	//   ....[45]....
        /*1384*/ 	.word	0xffffffff


	//   ....[46]....
        /*1388*/ 	.word	0xffffffff


	//   ....[47]....
        /*138c*/ 	.word	0xffffffff


	//   ....[48]....
        /*1390*/ 	.word	0xffffffff


	//   ....[49]....
        /*1394*/ 	.word	0xffffffff


	//   ....[50]....
        /*1398*/ 	.word	0xffffffff


	//   ....[51]....
        /*139c*/ 	.word	0xffffffff


	//   ....[52]....
        /*13a0*/ 	.word	0xffffffff


	//   ....[53]....
        /*13a4*/ 	.word	0xffffffff


	//   ....[54]....
        /*13a8*/ 	.word	0xffffffff


	//   ....[55]....
        /*13ac*/ 	.word	0xffffffff


	//   ....[56]....
        /*13b0*/ 	.word	0xffffffff


	//   ....[57]....
        /*13b4*/ 	.word	0xffffffff


	//   ....[58]....
        /*13b8*/ 	.word	0xffffffff


	//   ....[59]....
        /*13bc*/ 	.word	0xffffffff


	//   ....[60]....
        /*13c0*/ 	.word	0xffffffff


	//   ....[61]....
        /*13c4*/ 	.word	0xffffffff


	//   ....[62]....
        /*13c8*/ 	.word	0xffffffff


	//----- nvinfo : EIATTR_COOP_GROUP_INSTR_OFFSETS
	.align		4
.L_39:
        /*13cc*/ 	.byte	0x04, 0x28
        /*13ce*/ 	.short	(.L_41 - .L_40)


	//   ....[0]....
.L_40:
        /*13d0*/ 	.word	0x00010ce0


	//   ....[1]....
        /*13d4*/ 	.word	0x00010d00


	//   ....[2]....
        /*13d8*/ 	.word	0x00010d20


	//   ....[3]....
        /*13dc*/ 	.word	0x00010d40


	//   ....[4]....
        /*13e0*/ 	.word	0x00010d60


	//   ....[5]....
        /*13e4*/ 	.word	0x00010d80


	//   ....[6]....
        /*13e8*/ 	.word	0x00010da0


	//   ....[7]....
        /*13ec*/ 	.word	0x00010dc0


	//   ....[8]....
        /*13f0*/ 	.word	0x00010de0


	//   ....[9]....
        /*13f4*/ 	.word	0x00010e00


	//   ....[10]....
        /*13f8*/ 	.word	0x00010e20


	//   ....[11]....
        /*13fc*/ 	.word	0x00010e60


	//   ....[12]....
        /*1400*/ 	.word	0x00010ea0


	//   ....[13]....
        /*1404*/ 	.word	0x00010ec0


	//   ....[14]....
        /*1408*/ 	.word	0x00010f00


	//   ....[15]....
        /*140c*/ 	.word	0x00010f40


	//   ....[16]....
        /*1410*/ 	.word	0x00010f80


	//   ....[17]....
        /*1414*/ 	.word	0x00010fc0


	//   ....[18]....
        /*1418*/ 	.word	0x00011000


	//   ....[19]....
        /*141c*/ 	.word	0x00011040


	//   ....[20]....
        /*1420*/ 	.word	0x00011080


	//   ....[21]....
        /*1424*/ 	.word	0x000110c0


	//   ....[22]....
        /*1428*/ 	.word	0x00011100


	//   ....[23]....
        /*142c*/ 	.word	0x00011140


	//   ....[24]....
        /*1430*/ 	.word	0x00011180


	//   ....[25]....
        /*1434*/ 	.word	0x000111c0


	//   ....[26]....
        /*1438*/ 	.word	0x00011200


	//   ....[27]....
        /*143c*/ 	.word	0x00011240


	//   ....[28]....
        /*1440*/ 	.word	0x00011280


	//   ....[29]....
        /*1444*/ 	.word	0x000112c0


	//   ....[30]....
        /*1448*/ 	.word	0x00011300


	//   ....[31]....
        /*144c*/ 	.word	0x00011340


	//   ....[32]....
        /*1450*/ 	.word	0x00011380


	//   ....[33]....
        /*1454*/ 	.word	0x000113c0


	//   ....[34]....
        /*1458*/ 	.word	0x00011400


	//   ....[35]....
        /*145c*/ 	.word	0x00011440


	//   ....[36]....
        /*1460*/ 	.word	0x00011480


	//   ....[37]....
        /*1464*/ 	.word	0x000114c0


	//   ....[38]....
        /*1468*/ 	.word	0x00011500


	//   ....[39]....
        /*146c*/ 	.word	0x00011540


	//   ....[40]....
        /*1470*/ 	.word	0x00011580


	//   ....[41]....
        /*1474*/ 	.word	0x000115c0


	//   ....[42]....
        /*1478*/ 	.word	0x00011600


	//   ....[43]....
        /*147c*/ 	.word	0x00011640


	//   ....[44]....
        /*1480*/ 	.word	0x00011680


	//   ....[45]....
        /*1484*/ 	.word	0x000116c0


	//   ....[46]....
        /*1488*/ 	.word	0x00011700


	//   ....[47]....
        /*148c*/ 	.word	0x00011740


	//   ....[48]....
        /*1490*/ 	.word	0x00011780


	//   ....[49]....
        /*1494*/ 	.word	0x000117c0


	//   ....[50]....
        /*1498*/ 	.word	0x00011800


	//   ....[51]....
        /*149c*/ 	.word	0x00011840


	//   ....[52]....
        /*14a0*/ 	.word	0x00011880


	//   ....[53]....
        /*14a4*/ 	.word	0x000118c0


	//   ....[54]....
        /*14a8*/ 	.word	0x00011900


	//   ....[55]....
        /*14ac*/ 	.word	0x00011940


	//   ....[56]....
        /*14b0*/ 	.word	0x00011980


	//   ....[57]....
        /*14b4*/ 	.word	0x000119c0


	//   ....[58]....
        /*14b8*/ 	.word	0x00011a30


	//   ....[59]....
        /*14bc*/ 	.word	0x00011a70


	//   ....[60]....
        /*14c0*/ 	.word	0x00011af0


	//   ....[61]....
        /*14c4*/ 	.word	0x00011b20


	//   ....[62]....
        /*14c8*/ 	.word	0x00011ba0


	//----- nvinfo : EIATTR_EXIT_INSTR_OFFSETS
	.align		4
.L_41:
        /*14cc*/ 	.byte	0x04, 0x1c
        /*14ce*/ 	.short	(.L_43 - .L_42)


	//   ....[0]....
.L_42:
        /*14d0*/ 	.word	0x000147f0


	//   ....[1]....
        /*14d4*/ 	.word	0x00014810


	//----- nvinfo : EIATTR_REQNTID
	.align		4
.L_43:
        /*14d8*/ 	.byte	0x04, 0x10
        /*14da*/ 	.short	(.L_45 - .L_44)
.L_44:
        /*14dc*/ 	.word	0x00000020
        /*14e0*/ 	.word	0x00000001
        /*14e4*/ 	.word	0x00000001


	//----- nvinfo : EIATTR_CBANK_PARAM_SIZE
	.align		4
.L_45:
        /*14e8*/ 	.byte	0x03, 0x19
        /*14ea*/ 	.short	0x0050


	//----- nvinfo : EIATTR_PARAM_CBANK
	.align		4
        /*14ec*/ 	.byte	0x04, 0x0a
        /*14ee*/ 	.short	(.L_47 - .L_46)
	.align		4
.L_46:
        /*14f0*/ 	.word	index@(.nv.constant0.matmul_kernel)
        /*14f4*/ 	.short	0x0210
        /*14f6*/ 	.short	0x0050


	//----- nvinfo : EIATTR_SW_WAR
	.align		4
.L_47:
        /*14f8*/ 	.byte	0x04, 0x36
        /*14fa*/ 	.short	(.L_49 - .L_48)
.L_48:
        /*14fc*/ 	.word	0x00000008
.L_49:


//--------------------- .nv.callgraph             --------------------------
	.section	.nv.callgraph,"",@"SHT_CUDA_CALLGRAPH"
	.align	4
	.sectionentsize	8
	.align		4
        /*0000*/ 	.word	0x00000000
	.align		4
        /*0004*/ 	.word	0xffffffff
	.align		4
        /*0008*/ 	.word	0x00000000
	.align		4
        /*000c*/ 	.word	0xfffffffe
	.align		4
        /*0010*/ 	.word	0x00000000
	.align		4
        /*0014*/ 	.word	0xfffffffd
	.align		4
        /*0018*/ 	.word	0x00000000
	.align		4
        /*001c*/ 	.word	0xfffffffc


//--------------------- .text.matmul_kernel       --------------------------
	.section	.text.matmul_kernel,"ax",@progbits
	.align	128
        .global         matmul_kernel
        .type           matmul_kernel,@function
        .size           matmul_kernel,(.L_x_3 - matmul_kernel)
        .other          matmul_kernel,@"STO_CUDA_ENTRY STV_DEFAULT"
matmul_kernel:
.text.matmul_kernel:
[----:B------:R-:W1:Y:S08]  /*0000*/  LDC R1, c[0x0][0x28] ;  /* 0x00000a00ff017b82 */ /* 0x000e700000000800 */
[----:B------:R-:W2:Y:S01]  /*0010*/  LDC.64 R208, c[0x0][0x228] ;  /* 0x00008a00ffd07b82 */ /* 0x000ea20000000a00 */
[----:B------:R-:W3:Y:S01]  /*0020*/  S2R R5, SR_CTAID.X ;  /* 0x0000000000057919 */ /* 0x000ee20000002500 */
[----:B-1----:R-:W-:Y:S01]  /*0030*/  VIADD R1, R1, 0xfffffd50 ;  /* 0xfffffd5001017836 */ /* 0x002fe20000000000 */
[----:B------:R-:W-:Y:S01]  /*0040*/  ULDC.64 UR34, c[0x0][0x210] ;  /* 0x0000840000227ab9 */ /* 0x000fe20000000a00 */
[----:B------:R-:W-:Y:S01]  /*0050*/  UMOV UR4, 0x400 ;  /* 0x0000040000047882 */ /* 0x000fe20000000000 */
[----:B------:R-:W1:Y:S01]  /*0060*/  S2R R38, SR_TID.X ;  /* 0x0000000000267919 */ /* 0x000e620000002100 */
[----:B------:R-:W-:Y:S01]  /*0070*/  ULDC.64 UR30, c[0x0][0x208] ;  /* 0x00008200001e7ab9 */ /* 0x000fe20000000a00 */
[----:B------:R-:W-:Y:S01]  /*0080*/  ULDC UR27, c[0x0][0x230] ;  /* 0x00008c00001b7ab9 */ /* 0x000fe20000000800 */
[----:B------:R-:W4:Y:S01]  /*0090*/  S2UR UR5, SR_CgaCtaId ;  /* 0x00000000000579c3 */ /* 0x000f220000008800 */
[----:B------:R-:W-:Y:S01]  /*00a0*/  ULDC UR6, c[0x0][0x230] ;  /* 0x00008c0000067ab9 */ /* 0x000fe20000000800 */
[----:B------:R-:W-:Y:S01]  /*00b0*/  ULDC UR25, c[0x0][0x230] ;  /* 0x00008c0000197ab9 */ /* 0x000fe20000000800 */
[----:B------:R-:W-:Y:S01]  /*00c0*/  UIADD3 UR6, UR6, -0x29, URZ ;  /* 0xffffffd706067890 */ /* 0x000fe2000fffe03f */
[----:B------:R-:W-:Y:S01]  /*00d0*/  ULDC UR20, c[0x0][0x230] ;  /* 0x00008c0000147ab9 */ /* 0x000fe20000000800 */
[----:B------:R-:W-:-:S02]  /*00e0*/  UIADD3 UR25, UR25, -0x31, URZ ;  /* 0xffffffcf19197890 */ /* 0x000fc4000fffe03f */
[----:B------:R-:W-:Y:S01]  /*00f0*/  UISETP.GE.U32.AND UP6, UPT, UR6, 0x7fffffb8, UPT ;  /* 0x7fffffb80600788c */ /* 0x000fe2000bfc6070 */
[----:B------:R-:W-:Y:S01]  /*0100*/  ULDC UR24, c[0x0][0x230] ;  /* 0x00008c0000187ab9 */ /* 0x000fe20000000800 */
[----:B------:R-:W-:Y:S02]  /*0110*/  ULDC UR19, c[0x0][0x230] ;  /* 0x00008c0000137ab9 */ /* 0x000fe40000000800 */
[----:B------:R-:W-:Y:S02]  /*0120*/  USEL UR6, URZ, 0x7fff8, UP6 ;  /* 0x0007fff83f067887 */ /* 0x000fe4000b000000 */
[----:B------:R-:W-:Y:S01]  /*0130*/  UIADD3 UR20, UR20, -0x38, URZ ;  /* 0xffffffc814147890 */ /* 0x000fe2000fffe03f */
[----:B--2---:R-:W-:Y:S01]  /*0140*/  VIADD R0, R209, 0x3f ;  /* 0x0000003fd1007836 */ /* 0x004fe20000000000 */
[----:B------:R-:W-:Y:S01]  /*0150*/  ULDC UR23, c[0x0][0x230] ;  /* 0x00008c0000177ab9 */ /* 0x000fe20000000800 */
[----:B------:R-:W-:Y:S01]  /*0160*/  ULDC UR15, c[0x0][0x230] ;  /* 0x00008c00000f7ab9 */ /* 0x000fe20000000800 */
[----:B------:R-:W-:-:S02]  /*0170*/  UIADD3 UR24, UR24, -0x34, URZ ;  /* 0xffffffcc18187890 */ /* 0x000fc4000fffe03f */
[----:B------:R-:W-:Y:S01]  /*0180*/  SHF.R.S32.HI R3, RZ, 0x1f, R0 ;  /* 0x0000001fff037819 */ /* 0x000fe20000011400 */
[----:B------:R-:W-:Y:S01]  /*0190*/  ULDC UR22, c[0x0][0x230] ;  /* 0x00008c0000167ab9 */ /* 0x000fe20000000800 */
[----:B------:R-:W-:Y:S02]  /*01a0*/  UIADD3 UR19, UR19, -0x37, URZ ;  /* 0xffffffc913137890 */ /* 0x000fe4000fffe03f */
[----:B------:R-:W-:Y:S01]  /*01b0*/  LEA.HI R3, R3, R0, RZ, 0x6 ;  /* 0x0000000003037211 */ /* 0x000fe200078f30ff */
[----:B----4-:R-:W-:Y:S01]  /*01c0*/  ULEA UR4, UR5, UR4, 0x18 ;  /* 0x0000000405047291 */ /* 0x010fe2000f8ec03f */
[----:B---3--:R-:W-:Y:S01]  /*01d0*/  IABS R8, R5 ;  /* 0x0000000500087213 */ /* 0x008fe20000000000 */
[----:B------:R-:W-:Y:S01]  /*01e0*/  UISETP.GE.U32.AND UP4, UPT, UR25, 0x7fffffb0, UPT ;  /* 0x7fffffb01900788c */ /* 0x000fe2000bf86070 */
[----:B------:R-:W-:Y:S01]  /*01f0*/  SHF.R.S32.HI R3, RZ, 0x6, R3 ;  /* 0x00000006ff037819 */ /* 0x000fe20000011403 */
[----:B------:R-:W-:Y:S01]  /*0200*/  ULDC UR5, c[0x0][0x230] ;  /* 0x00008c0000057ab9 */ /* 0x000fe20000000800 */
[----:B-1----:R-:W-:Y:S01]  /*0210*/  LOP3.LUT R94, R38, 0x1f, RZ, 0xc0, !PT ;  /* 0x0000001f265e7812 */ /* 0x002fe200078ec0ff */
[----:B------:R-:W-:-:S02]  /*0220*/  UIADD3 UR5, UR5, -0x2c, URZ ;  /* 0xffffffd405057890 */ /* 0x000fc4000fffe03f */
[----:B------:R-:W-:Y:S01]  /*0230*/  IMAD.SHL.U32 R4, R3, 0x8, RZ ;  /* 0x0000000803047824 */ /* 0x000fe200078e00ff */
[----:B------:R-:W-:Y:S01]  /*0240*/  ULDC UR26, c[0x0][0x230] ;  /* 0x00008c00001a7ab9 */ /* 0x000fe20000000800 */
[----:B------:R-:W-:Y:S01]  /*0250*/  IMAD.SHL.U32 R251, R94, 0x4, RZ ;  /* 0x000000045efb7824 */ /* 0x000fe200078e00ff */
[----:B------:R-:W-:Y:S02]  /*0260*/  UISETP.GE.U32.AND UP0, UPT, UR5, 0x7fffffb5, UPT ;  /* 0x7fffffb50500788c */ /* 0x000fe4000bf06070 */
[-C--:B------:R-:W-:Y:S01]  /*0270*/  IABS R7, R4.reuse ;  /* 0x0000000400077213 */ /* 0x080fe20000000000 */
[----:B------:R-:W-:Y:S01]  /*0280*/  VIADD R205, R251, UR4 ;  /* 0x00000004fbcd7c36 */ /* 0x000fe20008000000 */
[----:B------:R-:W-:Y:S01]  /*0290*/  IABS R10, R4 ;  /* 0x00000004000a7213 */ /* 0x000fe20000000000 */
[----:B------:R-:W-:Y:S01]  /*02a0*/  USEL UR5, URZ, 0x1, UP0 ;  /* 0x000000013f057887 */ /* 0x000fe20008000000 */
[----:B------:R-:W1:Y:S01]  /*02b0*/  I2F.RP R0, R7 ;  /* 0x0000000700007306 */ /* 0x000e620000209400 */
[----:B------:R-:W-:Y:S01]  /*02c0*/  ULDC UR16, c[0x0][0x230] ;  /* 0x00008c0000107ab9 */ /* 0x000fe20000000800 */
[----:B------:R-:W-:-:S02]  /*02d0*/  UIADD3 UR23, UR23, -0x33, URZ ;  /* 0xffffffcd17177890 */ /* 0x000fc4000fffe03f */
[----:B------:R-:W-:Y:S01]  /*02e0*/  UIADD3 UR15, UR15, -0x3f, URZ ;  /* 0xffffffc10f0f7890 */ /* 0x000fe2000fffe03f */
[----:B------:R-:W-:Y:S01]  /*02f0*/  ULDC UR21, c[0x0][0x230] ;  /* 0x00008c0000157ab9 */ /* 0x000fe20000000800 */
[----:B------:R-:W-:Y:S02]  /*0300*/  UIADD3 UR22, UR22, -0x36, URZ ;  /* 0xffffffca16167890 */ /* 0x000fe4000fffe03f */
[----:B------:R-:W-:Y:S01]  /*0310*/  UISETP.GE.U32.AND UP5, UPT, UR20, 0x7fffffa9, UPT ;  /* 0x7fffffa91400788c */ /* 0x000fe2000bfa6070 */
[----:B------:R-:W-:Y:S01]  /*0320*/  ULDC UR12, c[0x0][0x230] ;  /* 0x00008c00000c7ab9 */ /* 0x000fe20000000800 */
[----:B------:R-:W-:Y:S02]  /*0330*/  UIADD3 UR26, UR26, -0x32, URZ ;  /* 0xffffffce1a1a7890 */ /* 0x000fe4000fffe03f */
[----:B------:R-:W-:Y:S01]  /*0340*/  UIADD3 UR16, UR16, -0x3d, URZ ;  /* 0xffffffc310107890 */ /* 0x000fe2000fffe03f */
[----:B-1----:R-:W1:Y:S01]  /*0350*/  MUFU.RCP R0, R0 ;  /* 0x0000000000007308 */ /* 0x002e620000001000 */
[----:B------:R-:W-:Y:S01]  /*0360*/  UISETP.GE.U32.AND UP1, UPT, UR24, 0x7fffffad, UPT ;  /* 0x7fffffad1800788c */ /* 0x000fe2000bf26070 */
[----:B------:R-:W-:Y:S01]  /*0370*/  ULDC UR18, c[0x0][0x230] ;  /* 0x00008c0000127ab9 */ /* 0x000fe20000000800 */
[----:B------:R-:W-:-:S02]  /*0380*/  UIADD3 UR21, UR21, -0x35, URZ ;  /* 0xffffffcb15157890 */ /* 0x000fc4000fffe03f */
[----:B------:R-:W-:Y:S01]  /*0390*/  UISETP.GE.U32.AND UP6, UPT, UR19, 0x7fffffaa, UPT ;  /* 0x7fffffaa1300788c */ /* 0x000fe2000bfc6070 */
[----:B------:R-:W-:Y:S01]  /*03a0*/  ULDC UR11, c[0x0][0x230] ;  /* 0x00008c00000b7ab9 */ /* 0x000fe20000000800 */
[----:B------:R-:W-:Y:S02]  /*03b0*/  UIADD3 UR12, UR12, -0x24, URZ ;  /* 0xffffffdc0c0c7890 */ /* 0x000fe4000fffe03f */
[----:B------:R-:W-:Y:S01]  /*03c0*/  UISETP.GE.U32.AND UP2, UPT, UR23, 0x7fffffae, UPT ;  /* 0x7fffffae1700788c */ /* 0x000fe2000bf46070 */
[----:B------:R-:W-:Y:S01]  /*03d0*/  ULDC UR17, c[0x0][0x230] ;  /* 0x00008c0000117ab9 */ /* 0x000fe20000000800 */
[----:B------:R-:W-:Y:S02]  /*03e0*/  UIADD3 UR18, UR18, -0x3c, URZ ;  /* 0xffffffc412127890 */ /* 0x000fe4000fffe03f */
[----:B------:R-:W-:Y:S01]  /*03f0*/  UISETP.GE.U32.AND UP0, UPT, UR22, 0x7fffffab, UPT ;  /* 0x7fffffab1600788c */ /* 0x000fe2000bf06070 */
[----:B-1----:R-:W-:Y:S01]  /*0400*/  VIADD R2, R0, 0xffffffe ;  /* 0x0ffffffe00027836 */ /* 0x002fe20000000000 */
[----:B------:R-:W-:Y:S01]  /*0410*/  ULDC UR14, c[0x0][0x230] ;  /* 0x00008c00000e7ab9 */ /* 0x000fe20000000800 */
[----:B------:R-:W-:Y:S01]  /*0420*/  IMAD.MOV R0, RZ, RZ, -R10 ;  /* 0x000000ffff007224 */ /* 0x000fe200078e0a0a */
[----:B------:R-:W-:Y:S01]  /*0430*/  UIADD3 UR11, UR11, -0x23, URZ ;  /* 0xffffffdd0b0b7890 */ /* 0x000fe2000fffe03f */
[----:B------:R1:W2:Y:S01]  /*0440*/  F2I.FTZ.U32.TRUNC.NTZ R3, R2 ;  /* 0x0000000200037305 */ /* 0x0002a2000021f000 */
[----:B------:R-:W-:-:S02]  /*0450*/  UISETP.GE.U32.AND UP3, UPT, UR26, 0x7fffffaf, UPT ;  /* 0x7fffffaf1a00788c */ /* 0x000fc4000bf66070 */
[----:B------:R-:W-:Y:S02]  /*0460*/  USEL UR19, URZ, 0x1, UP1 ;  /* 0x000000013f137887 */ /* 0x000fe40008800000 */
[----:B------:R-:W-:Y:S02]  /*0470*/  UIADD3 UR17, UR17, -0x3b, URZ ;  /* 0xffffffc511117890 */ /* 0x000fe4000fffe03f */
[----:B------:R-:W-:Y:S01]  /*0480*/  UISETP.GE.U32.AND UP1, UPT, UR21, 0x7fffffac, UPT ;  /* 0x7fffffac1500788c */ /* 0x000fe2000bf26070 */
[----:B-1----:R-:W-:Y:S01]  /*0490*/  IMAD.MOV.U32 R2, RZ, RZ, RZ ;  /* 0x000000ffff027224 */ /* 0x002fe200078e00ff */
[----:B------:R-:W-:Y:S01]  /*04a0*/  ULDC UR13, c[0x0][0x230] ;  /* 0x00008c00000d7ab9 */ /* 0x000fe20000000800 */
[----:B------:R-:W-:Y:S02]  /*04b0*/  UIADD3 UR14, UR14, -0x22, URZ ;  /* 0xffffffde0e0e7890 */ /* 0x000fe4000fffe03f */
[----:B------:R-:W-:Y:S01]  /*04c0*/  USEL UR20, URZ, 0x1fffe, UP2 ;  /* 0x0001fffe3f147887 */ /* 0x000fe20009000000 */
[----:B--2---:R-:W-:Y:S01]  /*04d0*/  IMAD.MOV R6, RZ, RZ, -R3 ;  /* 0x000000ffff067224 */ /* 0x004fe200078e0a03 */
[----:B------:R-:W-:Y:S01]  /*04e0*/  UISETP.GE.U32.AND UP2, UPT, UR18, 0x7fffffa5, UPT ;  /* 0x7fffffa51200788c */ /* 0x000fe2000bf46070 */
[----:B------:R-:W-:-:S02]  /*04f0*/  ULDC UR7, c[0x0][0x230] ;  /* 0x00008c0000077ab9 */ /* 0x000fc40000000800 */
[----:B------:R-:W-:Y:S01]  /*0500*/  IMAD R9, R6, R7, RZ ;  /* 0x0000000706097224 */ /* 0x000fe200078e02ff */
[----:B------:R-:W-:Y:S01]  /*0510*/  ULDC UR8, c[0x0][0x230] ;  /* 0x00008c0000087ab9 */ /* 0x000fe20000000800 */
[----:B------:R-:W-:Y:S01]  /*0520*/  IMAD.MOV.U32 R6, RZ, RZ, R8 ;  /* 0x000000ffff067224 */ /* 0x000fe200078e0008 */
[----:B------:R-:W-:Y:S01]  /*0530*/  UIADD3 UR13, UR13, -0x21, URZ ;  /* 0xffffffdf0d0d7890 */ /* 0x000fe2000fffe03f */
[----:B------:R-:W-:Y:S01]  /*0540*/  IMAD.HI.U32 R3, R3, R9, R2 ;  /* 0x0000000903037227 */ /* 0x000fe200078e0002 */
[----:B------:R-:W-:Y:S02]  /*0550*/  UIADD3 UR7, UR7, -0x27, URZ ;  /* 0xffffffd907077890 */ /* 0x000fe4000fffe03f */
[----:B------:R-:W-:Y:S01]  /*0560*/  UIADD3 UR8, UR8, -0x28, URZ ;  /* 0xffffffd808087890 */ /* 0x000fe2000fffe03f */
[----:B------:R-:W-:Y:S02]  /*0570*/  ULDC UR10, c[0x0][0x230] ;  /* 0x00008c00000a7ab9 */ /* 0x000fe40000000800 */
[----:B------:R-:W-:Y:S01]  /*0580*/  IMAD.HI.U32 R3, R3, R6, RZ ;  /* 0x0000000603037227 */ /* 0x000fe200078e00ff */
[----:B------:R-:W-:Y:S01]  /*0590*/  ULDC UR9, c[0x0][0x230] ;  /* 0x00008c0000097ab9 */ /* 0x000fe20000000800 */
[----:B------:R-:W-:-:S02]  /*05a0*/  UIADD3 UR10, UR10, -0x26, URZ ;  /* 0xffffffda0a0a7890 */ /* 0x000fc4000fffe03f */
[----:B------:R-:W-:Y:S01]  /*05b0*/  IMAD R0, R3, R0, R6 ;  /* 0x0000000003007224 */ /* 0x000fe200078e0206 */
[----:B------:R-:W-:Y:S02]  /*05c0*/  UIADD3 UR9, UR9, -0x25, URZ ;  /* 0xffffffdb09097890 */ /* 0x000fe4000fffe03f */
[----:B------:R-:W-:Y:S02]  /*05d0*/  UIADD3 UR19, UR19, UR20, URZ ;  /* 0x0000001413137290 */ /* 0x000fe4000fffe03f */
[----:B------:R-:W-:Y:S01]  /*05e0*/  ISETP.GT.U32.AND P1, PT, R7, R0, PT ;  /* 0x000000000700720c */ /* 0x000fe20003f24070 */
[----:B------:R-:W-:Y:S01]  /*05f0*/  ULDC.64 UR32, c[0x0][0x218] ;  /* 0x0000860000207ab9 */ /* 0x000fe20000000a00 */
[----:B------:R-:W-:-:S11]  /*0600*/  ULOP3.LUT UR19, UR19, 0x3, URZ, 0xc0, !UPT ;  /* 0x0000000313137892 */ /* 0x000fd6000f8ec03f */
[----:B------:R-:W-:Y:S02]  /*0610*/  @!P1 IMAD.IADD R0, R0, 0x1, -R7 ;  /* 0x0000000100009824 */ /* 0x000fe400078e0a07 */
[----:B------:R-:W-:Y:S01]  /*0620*/  @!P1 VIADD R3, R3, 0x1 ;  /* 0x0000000103039836 */ /* 0x000fe20000000000 */
[----:B------:R-:W-:Y:S02]  /*0630*/  ISETP.NE.AND P1, PT, R4, RZ, PT ;  /* 0x000000ff0400720c */ /* 0x000fe40003f25270 */
[----:B------:R-:W-:Y:S02]  /*0640*/  ISETP.GE.U32.AND P0, PT, R0, R7, PT ;  /* 0x000000070000720c */ /* 0x000fe40003f06070 */
[----:B------:R-:W-:-:S04]  /*0650*/  LOP3.LUT R0, R5, R4, RZ, 0x3c, !PT ;  /* 0x0000000405007212 */ /* 0x000fc800078e3cff */
[----:B------:R-:W-:Y:S01]  /*0660*/  ISETP.GE.AND P2, PT, R0, RZ, PT ;  /* 0x000000ff0000720c */ /* 0x000fe20003f46270 */
[----:B------:R-:W-:-:S06]  /*0670*/  VIADD R0, R208, 0x3f ;  /* 0x0000003fd0007836 */ /* 0x000fcc0000000000 */
[----:B------:R-:W-:-:S04]  /*0680*/  @P0 VIADD R3, R3, 0x1 ;  /* 0x0000000103030836 */ /* 0x000fc80000000000 */
[----:B------:R-:W-:Y:S01]  /*0690*/  IMAD.MOV.U32 R2, RZ, RZ, R3 ;  /* 0x000000ffff027224 */ /* 0x000fe200078e0003 */
[----:B------:R-:W-:-:S03]  /*06a0*/  SHF.R.S32.HI R3, RZ, 0x1f, R0 ;  /* 0x0000001fff037819 */ /* 0x000fc60000011400 */
[----:B------:R-:W-:Y:S01]  /*06b0*/  @!P2 IMAD.MOV R2, RZ, RZ, -R2 ;  /* 0x000000ffff02a224 */ /* 0x000fe200078e0a02 */
[----:B------:R-:W-:Y:S02]  /*06c0*/  @!P1 LOP3.LUT R2, RZ, R4, RZ, 0x33, !PT ;  /* 0x00000004ff029212 */ /* 0x000fe400078e33ff */
[----:B------:R-:W-:-:S03]  /*06d0*/  LEA.HI R3, R3, R0, RZ, 0x6 ;  /* 0x0000000003037211 */ /* 0x000fc600078f30ff */
[----:B------:R-:W-:Y:S02]  /*06e0*/  IMAD.SHL.U32 R8, R2, 0x8, RZ ;  /* 0x0000000802087824 */ /* 0x000fe400078e00ff */
[----:B------:R-:W-:-:S03]  /*06f0*/  IMAD.MOV R2, RZ, RZ, -R2 ;  /* 0x000000ffff027224 */ /* 0x000fc600078e0a02 */
[----:B------:R-:W-:Y:S01]  /*0700*/  LEA.HI.SX32 R3, R3, -R8, 0x1a ;  /* 0x8000000803037211 */ /* 0x000fe200078fd2ff */
[----:B------:R-:W-:Y:S02]  /*0710*/  IMAD R15, R4, R2, R5 ;  /* 0x00000002040f7224 */ /* 0x000fe400078e0205 */
[----:B------:R-:W-:Y:S01]  /*0720*/  IMAD.MOV.U32 R2, RZ, RZ, RZ ;  /* 0x000000ffff027224 */ /* 0x000fe200078e00ff */
[----:B------:R-:W-:Y:S02]  /*0730*/  VIMNMX R12, R3, 0x8, PT ;  /* 0x00000008030c7848 */ /* 0x000fe40003fe0100 */
[----:B------:R-:W-:Y:S02]  /*0740*/  IABS R4, R15 ;  /* 0x0000000f00047213 */ /* 0x000fe40000000000 */
[----:B------:R-:W-:-:S04]  /*0750*/  IABS R9, R12 ;  /* 0x0000000c00097213 */ /* 0x000fc80000000000 */
[----:B------:R-:W1:Y:S08]  /*0760*/  I2F.RP R0, R9 ;  /* 0x0000000900007306 */ /* 0x000e700000209400 */
[----:B-1----:R-:W1:Y:S02]  /*0770*/  MUFU.RCP R0, R0 ;  /* 0x0000000000007308 */ /* 0x002e640000001000 */
[----:B-1----:R-:W-:Y:S01]  /*0780*/  VIADD R3, R0, 0xffffffe ;  /* 0x0ffffffe00037836 */ /* 0x002fe20000000000 */
[----:B------:R-:W-:-:S05]  /*0790*/  IABS R0, R209 ;  /* 0x000000d100007213 */ /* 0x000fca0000000000 */
[----:B------:R-:W1:Y:S08]  /*07a0*/  I2F.RP R7, R0 ;  /* 0x0000000000077306 */ /* 0x000e700000209400 */
[----:B------:R-:W2:Y:S08]  /*07b0*/  F2I.FTZ.U32.TRUNC.NTZ R3, R3 ;  /* 0x0000000300037305 */ /* 0x000eb0000021f000 */
[----:B-1----:R-:W1:Y:S01]  /*07c0*/  MUFU.RCP R7, R7 ;  /* 0x0000000700077308 */ /* 0x002e620000001000 */
[----:B--2---:R-:W-:-:S04]  /*07d0*/  IMAD.MOV R6, RZ, RZ, -R3 ;  /* 0x000000ffff067224 */ /* 0x004fc800078e0a03 */
[----:B------:R-:W-:Y:S01]  /*07e0*/  IMAD R5, R6, R9, RZ ;  /* 0x0000000906057224 */ /* 0x000fe200078e02ff */
[----:B------:R-:W-:-:S03]  /*07f0*/  IABS R6, R12 ;  /* 0x0000000c00067213 */ /* 0x000fc60000000000 */
[----:B------:R-:W-:-:S04]  /*0800*/  IMAD.HI.U32 R2, R3, R5, R2 ;  /* 0x0000000503027227 */ /* 0x000fc800078e0002 */
[----:B------:R-:W-:Y:S01]  /*0810*/  IMAD.MOV R5, RZ, RZ, -R6 ;  /* 0x000000ffff057224 */ /* 0x000fe200078e0a06 */
[----:B------:R-:W-:Y:S01]  /*0820*/  IABS R6, R208 ;  /* 0x000000d000067213 */ /* 0x000fe20000000000 */
[----:B------:R-:W-:-:S04]  /*0830*/  IMAD.HI.U32 R3, R2, R4, RZ ;  /* 0x0000000402037227 */ /* 0x000fc800078e00ff */
[----:B------:R-:W-:Y:S02]  /*0840*/  IMAD R4, R3, R5, R4 ;  /* 0x0000000503047224 */ /* 0x000fe400078e0204 */
[----:B-1----:R-:W-:Y:S02]  /*0850*/  VIADD R5, R7, 0xffffffe ;  /* 0x0ffffffe07057836 */ /* 0x002fe40000000000 */
[----:B------:R-:W-:Y:S01]  /*0860*/  IMAD.MOV.U32 R2, RZ, RZ, R6 ;  /* 0x000000ffff027224 */ /* 0x000fe200078e0006 */
[----:B------:R-:W-:-:S03]  /*0870*/  ISETP.GT.U32.AND P1, PT, R9, R4, PT ;  /* 0x000000040900720c */ /* 0x000fc60003f24070 */
[----:B------:R-:W1:Y:S08]  /*0880*/  I2F.RP R6, R2 ;  /* 0x0000000200067306 */ /* 0x000e700000209400 */
[----:B------:R-:W2:Y:S02]  /*0890*/  F2I.FTZ.U32.TRUNC.NTZ R5, R5 ;  /* 0x0000000500057305 */ /* 0x000ea4000021f000 */
[----:B------:R-:W-:-:S02]  /*08a0*/  @!P1 IMAD.IADD R4, R4, 0x1, -R9 ;  /* 0x0000000104049824 */ /* 0x000fc400078e0a09 */
[----:B------:R-:W-:Y:S01]  /*08b0*/  @!P1 VIADD R3, R3, 0x1 ;  /* 0x0000000103039836 */ /* 0x000fe20000000000 */
[----:B------:R-:W-:Y:S02]  /*08c0*/  ISETP.NE.AND P1, PT, R12, RZ, PT ;  /* 0x000000ff0c00720c */ /* 0x000fe40003f25270 */
[----:B------:R-:W-:Y:S01]  /*08d0*/  ISETP.GE.U32.AND P0, PT, R4, R9, PT ;  /* 0x000000090400720c */ /* 0x000fe20003f06070 */
[----:B-1----:R-:W1:Y:S01]  /*08e0*/  MUFU.RCP R6, R6 ;  /* 0x0000000600067308 */ /* 0x002e620000001000 */
[----:B------:R-:W-:-:S04]  /*08f0*/  LOP3.LUT R4, R15, R12, RZ, 0x3c, !PT ;  /* 0x0000000c0f047212 */ /* 0x000fc800078e3cff */
[----:B------:R-:W-:Y:S01]  /*0900*/  ISETP.GE.AND P2, PT, R4, RZ, PT ;  /* 0x000000ff0400720c */ /* 0x000fe20003f46270 */
[----:B------:R-:W-:-:S06]  /*0910*/  IMAD.MOV.U32 R4, RZ, RZ, RZ ;  /* 0x000000ffff047224 */ /* 0x000fcc00078e00ff */
[----:B------:R-:W-:-:S04]  /*0920*/  @P0 VIADD R3, R3, 0x1 ;  /* 0x0000000103030836 */ /* 0x000fc80000000000 */
[----:B------:R-:W-:Y:S02]  /*0930*/  IMAD.MOV.U32 R11, RZ, RZ, R3 ;  /* 0x000000ffff0b7224 */ /* 0x000fe400078e0003 */
[----:B--2---:R-:W-:Y:S02]  /*0940*/  IMAD.MOV R3, RZ, RZ, -R5 ;  /* 0x000000ffff037224 */ /* 0x004fe400078e0a05 */
[----:B------:R-:W-:Y:S01]  /*0950*/  @!P2 IMAD.MOV R11, RZ, RZ, -R11 ;  /* 0x000000ffff0ba224 */ /* 0x000fe200078e0a0b */
[----:B------:R-:W-:Y:S01]  /*0960*/  @!P1 LOP3.LUT R11, RZ, R12, RZ, 0x33, !PT ;  /* 0x0000000cff0b9212 */ /* 0x000fe200078e33ff */
[----:B------:R-:W-:Y:S02]  /*0970*/  IMAD R3, R3, R0, RZ ;  /* 0x0000000003037224 */ /* 0x000fe400078e02ff */
[----:B-1----:R-:W-:Y:S02]  /*0980*/  VIADD R7, R6, 0xffffffe ;  /* 0x0ffffffe06077836 */ /* 0x002fe40000000000 */
[----:B------:R-:W-:-:S02]  /*0990*/  IMAD.SHL.U32 R10, R11, 0x40, RZ ;  /* 0x000000400b0a7824 */ /* 0x000fc400078e00ff */
[----:B------:R-:W-:Y:S02]  /*09a0*/  IMAD.HI.U32 R4, R5, R3, R4 ;  /* 0x0000000305047227 */ /* 0x000fe400078e0004 */
[----:B------:R-:W1:Y:S01]  /*09b0*/  F2I.FTZ.U32.TRUNC.NTZ R7, R7 ;  /* 0x0000000700077305 */ /* 0x000e62000021f000 */
[----:B------:R-:W-:Y:S01]  /*09c0*/  STL [R1+0x2a0], R10 ;  /* 0x0002a00a01007387 */ /* 0x000fe20000100800 */
[C---:B------:R-:W-:Y:S02]  /*09d0*/  VIADD R16, R10.reuse, 0x3f ;  /* 0x0000003f0a107836 */ /* 0x040fe40000000000 */
[C---:B------:R-:W-:Y:S02]  /*09e0*/  VIADD R14, R10.reuse, 0x1 ;  /* 0x000000010a0e7836 */ /* 0x040fe40000000000 */
[----:B------:R-:W-:Y:S01]  /*09f0*/  IMAD.MOV R11, RZ, RZ, -R11 ;  /* 0x000000ffff0b7224 */ /* 0x000fe200078e0a0b */
[----:B------:R-:W-:Y:S01]  /*0a00*/  IABS R9, R16 ;  /* 0x0000001000097213 */ /* 0x000fe20000000000 */
[----:B------:R-:W-:Y:S01]  /*0a10*/  VIADD R17, R10, 0x2 ;  /* 0x000000020a117836 */ /* 0x000fe20000000000 */
[----:B------:R-:W-:Y:S01]  /*0a20*/  IABS R13, R14 ;  /* 0x0000000e000d7213 */ /* 0x000fe20000000000 */
[----:B------:R-:W-:Y:S01]  /*0a30*/  IMAD R11, R12, R11, R15 ;  /* 0x0000000b0c0b7224 */ /* 0x000fe200078e020f */
[----:B------:R-:W-:Y:S01]  /*0a40*/  ISETP.GE.AND P6, PT, R16, RZ, PT ;  /* 0x000000ff1000720c */ /* 0x000fe20003fc6270 */
[----:B------:R-:W-:Y:S01]  /*0a50*/  IMAD.HI.U32 R3, R4, R9, RZ ;  /* 0x0000000904037227 */ /* 0x000fe200078e00ff */
[----:B------:R-:W-:-:S02]  /*0a60*/  IABS R69, R17 ;  /* 0x0000001100457213 */ /* 0x000fc40000000000 */
[----:B------:R-:W-:Y:S01]  /*0a70*/  ISETP.GE.AND P2, PT, R14, RZ, PT ;  /* 0x000000ff0e00720c */ /* 0x000fe20003f46270 */
[----:B------:R-:W-:Y:S01]  /*0a80*/  IMAD.MOV R6, RZ, RZ, -R3 ;  /* 0x000000ffff067224 */ /* 0x000fe200078e0a03 */
[----:B------:R-:W-:Y:S01]  /*0a90*/  ISETP.GE.AND P5, PT, R17, RZ, PT ;  /* 0x000000ff1100720c */ /* 0x000fe20003fa6270 */
[----:B------:R-:W-:-:S04]  /*0aa0*/  IMAD.HI.U32 R3, R4, R13, RZ ;  /* 0x0000000d04037227 */ /* 0x000fc800078e00ff */
[----:B------:R-:W-:Y:S02]  /*0ab0*/  IMAD R9, R0, R6, R9 ;  /* 0x0000000600097224 */ /* 0x000fe400078e0209 */
[----:B------:R-:W-:Y:S02]  /*0ac0*/  IMAD.MOV R3, RZ, RZ, -R3 ;  /* 0x000000ffff037224 */ /* 0x000fe400078e0a03 */
[----:B------:R-:W-:Y:S01]  /*0ad0*/  VIADD R12, R10, 0x3 ;  /* 0x000000030a0c7836 */ /* 0x000fe20000000000 */
[----:B------:R-:W-:Y:S01]  /*0ae0*/  ISETP.GT.U32.AND P1, PT, R0, R9, PT ;  /* 0x000000090000720c */ /* 0x000fe20003f24070 */
[----:B-1----:R-:W-:Y:S02]  /*0af0*/  IMAD.MOV R5, RZ, RZ, -R7 ;  /* 0x000000ffff057224 */ /* 0x002fe400078e0a07 */
[----:B------:R-:W-:Y:S02]  /*0b00*/  VIADD R15, R10, 0x4 ;  /* 0x000000040a0f7836 */ /* 0x000fe40000000000 */
[C---:B------:R-:W-:Y:S01]  /*0b10*/  IMAD R68, R0.reuse, R3, R13 ;  /* 0x0000000300447224 */ /* 0x040fe200078e020d */
[----:B------:R-:W-:Y:S01]  /*0b20*/  IABS R13, R12 ;  /* 0x0000000c000d7213 */ /* 0x000fe20000000000 */
[----:B------:R-:W-:Y:S01]  /*0b30*/  IMAD R5, R5, R2, RZ ;  /* 0x0000000205057224 */ /* 0x000fe200078e02ff */
[----:B------:R-:W-:Y:S01]  /*0b40*/  IABS R71, R15 ;  /* 0x0000000f00477213 */ /* 0x000fe20000000000 */
[----:B------:R-:W-:Y:S01]  /*0b50*/  IMAD.MOV.U32 R6, RZ, RZ, RZ ;  /* 0x000000ffff067224 */ /* 0x000fe200078e00ff */
[----:B------:R-:W-:Y:S01]  /*0b60*/  ISETP.GT.U32.AND P0, PT, R0, R68, PT ;  /* 0x000000440000720c */ /* 0x000fe20003f04070 */
[----:B------:R-:W-:-:S04]  /*0b70*/  IMAD.HI.U32 R3, R4, R69, RZ ;  /* 0x0000004504037227 */ /* 0x000fc800078e00ff */
[----:B------:R-:W-:Y:S02]  /*0b80*/  @!P1 IMAD.IADD R9, R9, 0x1, -R0 ;  /* 0x0000000109099824 */ /* 0x000fe400078e0a00 */
[----:B------:R-:W-:-:S03]  /*0b90*/  IMAD.HI.U32 R5, R7, R5, R6 ;  /* 0x0000000507057227 */ /* 0x000fc600078e0006 */
[----:B------:R-:W-:Y:S01]  /*0ba0*/  ISETP.GT.U32.AND P1, PT, R0, R9, PT ;  /* 0x000000090000720c */ /* 0x000fe20003f24070 */
[----:B------:R-:W-:-:S04]  /*0bb0*/  IMAD.HI.U32 R6, R4, R13, RZ ;  /* 0x0000000d04067227 */ /* 0x000fc800078e00ff */
[----:B------:R-:W-:Y:S02]  /*0bc0*/  IMAD.MOV R7, RZ, RZ, -R3 ;  /* 0x000000ffff077224 */ /* 0x000fe400078e0a03 */
[----:B------:R-:W-:-:S04]  /*0bd0*/  IMAD.HI.U32 R3, R4, R71, RZ ;  /* 0x0000004704037227 */ /* 0x000fc800078e00ff */
[----:B------:R-:W-:Y:S02]  /*0be0*/  IMAD.MOV R6, RZ, RZ, -R6 ;  /* 0x000000ffff067224 */ /* 0x000fe400078e0a06 */
[----:B------:R-:W-:Y:S02]  /*0bf0*/  IMAD.MOV R3, RZ, RZ, -R3 ;  /* 0x000000ffff037224 */ /* 0x000fe400078e0a03 */
[C---:B------:R-:W-:Y:S02]  /*0c00*/  IMAD R70, R0.reuse, R6, R13 ;  /* 0x0000000600467224 */ /* 0x040fe400078e020d */
[----:B------:R-:W-:Y:S02]  /*0c10*/  @!P1 IMAD.IADD R9, R9, 0x1, -R0 ;  /* 0x0000000109099824 */ /* 0x000fe400078e0a00 */
[C---:B------:R-:W-:Y:S01]  /*0c20*/  IMAD R71, R0.reuse, R3, R71 ;  /* 0x0000000300477224 */ /* 0x040fe200078e0247 */
[----:B------:R-:W-:Y:S01]  /*0c30*/  ISETP.GT.U32.AND P1, PT, R0, R70, PT ;  /* 0x000000460000720c */ /* 0x000fe20003f24070 */
[----:B------:R-:W-:-:S02]  /*0c40*/  IMAD.IADD R11, R8, 0x1, R11 ;  /* 0x00000001080b7824 */ /* 0x000fc400078e020b */
[----:B------:R-:W-:Y:S02]  /*0c50*/  IMAD R69, R0, R7, R69 ;  /* 0x0000000700457224 */ /* 0x000fe400078e0245 */
[----:B------:R-:W-:Y:S02]  /*0c60*/  IMAD.MOV.U32 R3, RZ, RZ, R9 ;  /* 0x000000ffff037224 */ /* 0x000fe400078e0009 */
[----:B------:R-:W-:Y:S01]  /*0c70*/  VIADD R8, R10, 0x5 ;  /* 0x000000050a087836 */ /* 0x000fe20000000000 */
[C---:B------:R-:W-:Y:S01]  /*0c80*/  ISETP.GT.U32.AND P3, PT, R0.reuse, R69, PT ;  /* 0x000000450000720c */ /* 0x040fe20003f64070 */
[----:B------:R-:W-:Y:S01]  /*0c90*/  @!P6 IMAD.MOV R3, RZ, RZ, -R3 ;  /* 0x000000ffff03e224 */ /* 0x000fe200078e0a03 */
[----:B------:R-:W-:Y:S01]  /*0ca0*/  ISETP.GT.U32.AND P6, PT, R0, R71, PT ;  /* 0x000000470000720c */ /* 0x000fe20003fc4070 */
[--C-:B------:R-:W-:Y:S01]  /*0cb0*/  @!P0 IMAD.IADD R68, R68, 0x1, -R0.reuse ;  /* 0x0000000144448824 */ /* 0x100fe200078e0a00 */
[----:B------:R-:W-:Y:S01]  /*0cc0*/  IABS R7, R8 ;  /* 0x0000000800077213 */ /* 0x000fe20000000000 */
[----:B------:R-:W-:Y:S01]  /*0cd0*/  @!P1 IMAD.IADD R70, R70, 0x1, -R0 ;  /* 0x0000000146469824 */ /* 0x000fe200078e0a00 */
[----:B------:R-:W-:Y:S01]  /*0ce0*/  ISETP.GE.AND P0, PT, R12, RZ, PT ;  /* 0x000000ff0c00720c */ /* 0x000fe20003f06270 */
[----:B------:R-:W-:Y:S01]  /*0cf0*/  VIADD R12, R10, 0x6 ;  /* 0x000000060a0c7836 */ /* 0x000fe20000000000 */
[----:B------:R-:W-:Y:S01]  /*0d00*/  ISETP.GT.U32.AND P4, PT, R0, R68, PT ;  /* 0x000000440000720c */ /* 0x000fe20003f84070 */
[----:B------:R-:W-:-:S03]  /*0d10*/  IMAD.HI.U32 R6, R4, R7, RZ ;  /* 0x0000000704067227 */ /* 0x000fc600078e00ff */
[----:B------:R-:W-:Y:S01]  /*0d20*/  IABS R73, R12 ;  /* 0x0000000c00497213 */ /* 0x000fe20000000000 */
[----:B------:R-:W-:Y:S02]  /*0d30*/  IMAD.MOV R6, RZ, RZ, -R6 ;  /* 0x000000ffff067224 */ /* 0x000fe400078e0a06 */
[--C-:B------:R-:W-:Y:S01]  /*0d40*/  @!P3 IMAD.IADD R69, R69, 0x1, -R0.reuse ;  /* 0x000000014545b824 */ /* 0x100fe200078e0a00 */
[----:B------:R-:W-:Y:S01]  /*0d50*/  ISETP.GE.AND P3, PT, R8, RZ, PT ;  /* 0x000000ff0800720c */ /* 0x000fe20003f66270 */
[----:B------:R-:W-:Y:S01]  /*0d60*/  @!P6 IMAD.IADD R71, R71, 0x1, -R0 ;  /* 0x000000014747e824 */ /* 0x000fe200078e0a00 */
[C---:B------:R-:W-:Y:S01]  /*0d70*/  ISETP.GT.U32.AND P6, PT, R0.reuse, R70, PT ;  /* 0x000000460000720c */ /* 0x040fe20003fc4070 */
[C---:B------:R-:W-:Y:S01]  /*0d80*/  IMAD R72, R0.reuse, R6, R7 ;  /* 0x0000000600487224 */ /* 0x040fe200078e0207 */
[----:B------:R-:W-:Y:S01]  /*0d90*/  ISETP.GT.U32.AND P1, PT, R0, R69, PT ;  /* 0x000000450000720c */ /* 0x000fe20003f24070 */
[----:B------:R-:W-:-:S04]  /*0da0*/  IMAD.HI.U32 R6, R4, R73, RZ ;  /* 0x0000004904067227 */ /* 0x000fc800078e00ff */
[----:B------:R-:W-:Y:S02]  /*0db0*/  IMAD.MOV R6, RZ, RZ, -R6 ;  /* 0x000000ffff067224 */ /* 0x000fe400078e0a06 */
[--C-:B------:R-:W-:Y:S01]  /*0dc0*/  @!P4 IMAD.IADD R68, R68, 0x1, -R0.reuse ;  /* 0x000000014444c824 */ /* 0x100fe200078e0a00 */
[----:B------:R-:W-:Y:S01]  /*0dd0*/  ISETP.GE.AND P4, PT, R15, RZ, PT ;  /* 0x000000ff0f00720c */ /* 0x000fe20003f86270 */
[----:B------:R-:W-:Y:S02]  /*0de0*/  IMAD R73, R0, R6, R73 ;  /* 0x0000000600497224 */ /* 0x000fe400078e0249 */
[--C-:B------:R-:W-:Y:S02]  /*0df0*/  @!P6 IMAD.IADD R70, R70, 0x1, -R0.reuse ;  /* 0x000000014646e824 */ /* 0x100fe400078e0a00 */
[----:B------:R-:W-:Y:S01]  /*0e00*/  @!P1 IMAD.IADD R69, R69, 0x1, -R0 ;  /* 0x0000000145459824 */ /* 0x000fe200078e0a00 */
[----:B------:R-:W-:Y:S01]  /*0e10*/  ISETP.GT.U32.AND P6, PT, R0, R73, PT ;  /* 0x000000490000720c */ /* 0x000fe20003fc4070 */
[----:B------:R-:W-:Y:S01]  /*0e20*/  VIADD R14, R10, 0x8 ;  /* 0x000000080a0e7836 */ /* 0x000fe20000000000 */
[C---:B------:R-:W-:Y:S01]  /*0e30*/  ISETP.GT.U32.AND P1, PT, R0.reuse, R72, PT ;  /* 0x000000480000720c */ /* 0x040fe20003f24070 */
[----:B------:R-:W-:Y:S01]  /*0e40*/  @!P2 IMAD.MOV R68, RZ, RZ, -R68 ;  /* 0x000000ffff44a224 */ /* 0x000fe200078e0a44 */
[----:B------:R-:W-:Y:S01]  /*0e50*/  ISETP.GT.U32.AND P2, PT, R0, R71, PT ;  /* 0x000000470000720c */ /* 0x000fe20003f44070 */
[C---:B------:R-:W-:Y:S01]  /*0e60*/  VIADD R15, R10.reuse, 0x9 ;  /* 0x000000090a0f7836 */ /* 0x040fe20000000000 */
[----:B------:R-:W-:Y:S01]  /*0e70*/  IABS R75, R14 ;  /* 0x0000000e004b7213 */ /* 0x000fe20000000000 */
[----:B------:R-:W-:-:S02]  /*0e80*/  VIADD R8, R10, 0x7 ;  /* 0x000000070a087836 */ /* 0x000fc40000000000 */
[----:B------:R-:W-:Y:S01]  /*0e90*/  @!P0 IMAD.MOV R70, RZ, RZ, -R70 ;  /* 0x000000ffff468224 */ /* 0x000fe200078e0a46 */
[----:B------:R-:W-:Y:S01]  /*0ea0*/  IABS R13, R15 ;  /* 0x0000000f000d7213 */ /* 0x000fe20000000000 */
[----:B------:R-:W-:Y:S01]  /*0eb0*/  IMAD.HI.U32 R7, R4, R75, RZ ;  /* 0x0000004b04077227 */ /* 0x000fe200078e00ff */
[----:B------:R-:W-:-:S03]  /*0ec0*/  IABS R9, R8 ;  /* 0x0000000800097213 */ /* 0x000fc60000000000 */
[--C-:B------:R-:W-:Y:S02]  /*0ed0*/  @!P6 IMAD.IADD R73, R73, 0x1, -R0.reuse ;  /* 0x000000014949e824 */ /* 0x100fe400078e0a00 */
[----:B------:R-:W-:Y:S01]  /*0ee0*/  @!P1 IMAD.IADD R72, R72, 0x1, -R0 ;  /* 0x0000000148489824 */ /* 0x000fe200078e0a00 */
[----:B------:R-:W-:Y:S01]  /*0ef0*/  ISETP.GE.AND P1, PT, R8, RZ, PT ;  /* 0x000000ff0800720c */ /* 0x000fe20003f26270 */
[----:B------:R-:W-:Y:S01]  /*0f00*/  IMAD.HI.U32 R8, R4, R13, RZ ;  /* 0x0000000d04087227 */ /* 0x000fe200078e00ff */
[----:B------:R-:W-:-:S03]  /*0f10*/  ISETP.GT.U32.AND P6, PT, R0, R73, PT ;  /* 0x000000490000720c */ /* 0x000fc60003fc4070 */
[----:B------:R-:W-:Y:S02]  /*0f20*/  IMAD.MOV R7, RZ, RZ, -R7 ;  /* 0x000000ffff077224 */ /* 0x000fe400078e0a07 */
[----:B------:R-:W-:Y:S01]  /*0f30*/  @!P2 IMAD.IADD R71, R71, 0x1, -R0 ;  /* 0x000000014747a824 */ /* 0x000fe200078e0a00 */
[----:B------:R-:W-:Y:S01]  /*0f40*/  ISETP.GE.AND P2, PT, R12, RZ, PT ;  /* 0x000000ff0c00720c */ /* 0x000fe20003f46270 */
[----:B------:R-:W-:Y:S02]  /*0f50*/  IMAD.MOV R8, RZ, RZ, -R8 ;  /* 0x000000ffff087224 */ /* 0x000fe400078e0a08 */
[----:B------:R-:W-:Y:S02]  /*0f60*/  IMAD R75, R0, R7, R75 ;  /* 0x00000007004b7224 */ /* 0x000fe400078e024b */
[----:B------:R-:W-:-:S04]  /*0f70*/  IMAD.HI.U32 R6, R4, R9, RZ ;  /* 0x0000000904067227 */ /* 0x000fc800078e00ff */
[C---:B------:R-:W-:Y:S02]  /*0f80*/  IMAD R66, R0.reuse, R8, R13 ;  /* 0x0000000800427224 */ /* 0x040fe400078e020d */
[----:B------:R-:W-:Y:S01]  /*0f90*/  @!P4 IMAD.MOV R71, RZ, RZ, -R71 ;  /* 0x000000ffff47c224 */ /* 0x000fe200078e0a47 */
[C---:B------:R-:W-:Y:S01]  /*0fa0*/  ISETP.GT.U32.AND P4, PT, R0.reuse, R75, PT ;  /* 0x0000004b0000720c */ /* 0x040fe20003f84070 */
[----:B------:R-:W-:Y:S02]  /*0fb0*/  IMAD.MOV R6, RZ, RZ, -R6 ;  /* 0x000000ffff067224 */ /* 0x000fe400078e0a06 */
[----:B------:R-:W-:Y:S01]  /*0fc0*/  @!P6 IMAD.IADD R73, R73, 0x1, -R0 ;  /* 0x000000014949e824 */ /* 0x000fe200078e0a00 */
[----:B------:R-:W-:Y:S01]  /*0fd0*/  ISETP.GT.U32.AND P6, PT, R0, R66, PT ;  /* 0x000000420000720c */ /* 0x000fe20003fc4070 */
[----:B------:R-:W-:Y:S02]  /*0fe0*/  VIADD R8, R10, 0xa ;  /* 0x0000000a0a087836 */ /* 0x000fe40000000000 */
[----:B------:R-:W-:-:S02]  /*0ff0*/  IMAD R74, R0, R6, R9 ;  /* 0x00000006004a7224 */ /* 0x000fc400078e0209 */
[----:B------:R-:W-:Y:S01]  /*1000*/  VIADD R12, R10, 0xb ;  /* 0x0000000b0a0c7836 */ /* 0x000fe20000000000 */
[----:B------:R-:W-:Y:S01]  /*1010*/  IABS R65, R8 ;  /* 0x0000000800417213 */ /* 0x000fe20000000000 */
[----:B------:R-:W-:Y:S01]  /*1020*/  @!P5 IMAD.MOV R69, RZ, RZ, -R69 ;  /* 0x000000ffff45d224 */ /* 0x000fe200078e0a45 */
[----:B------:R-:W-:Y:S01]  /*1030*/  ISETP.GT.U32.AND P0, PT, R0, R74, PT ;  /* 0x0000004a0000720c */ /* 0x000fe20003f04070 */
[----:B------:R-:W-:Y:S01]  /*1040*/  @!P4 IMAD.IADD R75, R75, 0x1, -R0 ;  /* 0x000000014b4bc824 */ /* 0x000fe200078e0a00 */
[----:B------:R-:W-:Y:S01]  /*1050*/  IABS R9, R12 ;  /* 0x0000000c00097213 */ /* 0x000fe20000000000 */
[----:B------:R-:W-:Y:S01]  /*1060*/  IMAD.HI.U32 R6, R4, R65, RZ ;  /* 0x0000004104067227 */ /* 0x000fe200078e00ff */
[----:B------:R-:W-:-:S03]  /*1070*/  ISETP.GT.U32.AND P5, PT, R0, R72, PT ;  /* 0x000000480000720c */ /* 0x000fc60003fa4070 */
[----:B------:R-:W-:Y:S01]  /*1080*/  @!P6 IMAD.IADD R66, R66, 0x1, -R0 ;  /* 0x000000014242e824 */ /* 0x000fe200078e0a00 */
[----:B------:R-:W-:Y:S01]  /*1090*/  ISETP.GT.U32.AND P6, PT, R0, R75, PT ;  /* 0x0000004b0000720c */ /* 0x000fe20003fc4070 */
[----:B------:R-:W-:Y:S02]  /*10a0*/  IMAD.MOV R7, RZ, RZ, -R6 ;  /* 0x000000ffff077224 */ /* 0x000fe400078e0a06 */
[----:B------:R-:W-:-:S04]  /*10b0*/  IMAD.HI.U32 R6, R4, R9, RZ ;  /* 0x0000000904067227 */ /* 0x000fc800078e00ff */
[----:B------:R-:W-:Y:S02]  /*10c0*/  IMAD.MOV R6, RZ, RZ, -R6 ;  /* 0x000000ffff067224 */ /* 0x000fe400078e0a06 */
[--C-:B------:R-:W-:Y:S01]  /*10d0*/  @!P0 IMAD.IADD R74, R74, 0x1, -R0.reuse ;  /* 0x000000014a4a8824 */ /* 0x100fe200078e0a00 */
[----:B------:R-:W-:Y:S01]  /*10e0*/  ISETP.GE.AND P0, PT, R15, RZ, PT ;  /* 0x000000ff0f00720c */ /* 0x000fe20003f06270 */
[C---:B------:R-:W-:Y:S02]  /*10f0*/  IMAD R64, R0.reuse, R6, R9 ;  /* 0x0000000600407224 */ /* 0x040fe400078e0209 */
[----:B------:R-:W-:Y:S01]  /*1100*/  @!P6 IMAD.IADD R75, R75, 0x1, -R0 ;  /* 0x000000014b4be824 */ /* 0x000fe200078e0a00 */
[----:B------:R-:W-:Y:S01]  /*1110*/  ISETP.GT.U32.AND P4, PT, R0, R74, PT ;  /* 0x0000004a0000720c */ /* 0x000fe20003f84070 */
[----:B------:R-:W-:Y:S01]  /*1120*/  VIADD R13, R10, 0xc ;  /* 0x0000000c0a0d7836 */ /* 0x000fe20000000000 */
[C---:B------:R-:W-:Y:S01]  /*1130*/  ISETP.GT.U32.AND P6, PT, R0.reuse, R64, PT ;  /* 0x000000400000720c */ /* 0x040fe20003fc4070 */
[----:B------:R-:W-:-:S02]  /*1140*/  IMAD R65, R0, R7, R65 ;  /* 0x0000000700417224 */ /* 0x000fc400078e0241 */
[----:B------:R-:W-:Y:S01]  /*1150*/  @!P5 IMAD.IADD R72, R72, 0x1, -R0 ;  /* 0x000000014848d824 */ /* 0x000fe200078e0a00 */
[----:B------:R-:W-:Y:S01]  /*1160*/  ISETP.GE.AND P5, PT, R14, RZ, PT ;  /* 0x000000ff0e00720c */ /* 0x000fe20003fa6270 */
[----:B------:R-:W-:Y:S01]  /*1170*/  VIADD R14, R10, 0xd ;  /* 0x0000000d0a0e7836 */ /* 0x000fe20000000000 */
[----:B------:R-:W-:Y:S01]  /*1180*/  IABS R63, R13 ;  /* 0x0000000d003f7213 */ /* 0x000fe20000000000 */
[----:B------:R-:W-:Y:S02]  /*1190*/  @!P2 IMAD.MOV R73, RZ, RZ, -R73 ;  /* 0x000000ffff49a224 */ /* 0x000fe400078e0a49 */
[----:B------:R-:W-:Y:S01]  /*11a0*/  @!P3 IMAD.MOV R72, RZ, RZ, -R72 ;  /* 0x000000ffff48b224 */ /* 0x000fe200078e0a48 */
[----:B------:R-:W-:Y:S01]  /*11b0*/  IABS R9, R14 ;  /* 0x0000000e00097213 */ /* 0x000fe20000000000 */
[--C-:B------:R-:W-:Y:S01]  /*11c0*/  @!P4 IMAD.IADD R74, R74, 0x1, -R0.reuse ;  /* 0x000000014a4ac824 */ /* 0x100fe200078e0a00 */
[----:B------:R-:W-:Y:S01]  /*11d0*/  ISETP.GT.U32.AND P4, PT, R0, R65, PT ;  /* 0x000000410000720c */ /* 0x000fe20003f84070 */
[----:B------:R-:W-:Y:S01]  /*11e0*/  @!P6 IMAD.IADD R64, R64, 0x1, -R0 ;  /* 0x000000014040e824 */ /* 0x000fe200078e0a00 */
[----:B------:R-:W-:Y:S01]  /*11f0*/  ISETP.GT.U32.AND P3, PT, R0, R66, PT ;  /* 0x000000420000720c */ /* 0x000fe20003f64070 */
[----:B------:R-:W-:-:S03]  /*1200*/  IMAD.HI.U32 R6, R4, R63, RZ ;  /* 0x0000003f04067227 */ /* 0x000fc600078e00ff */
[----:B------:R-:W-:Y:S01]  /*1210*/  ISETP.GT.U32.AND P2, PT, R0, R64, PT ;  /* 0x000000400000720c */ /* 0x000fe20003f44070 */
[----:B------:R-:W-:Y:S02]  /*1220*/  IMAD.MOV R7, RZ, RZ, -R6 ;  /* 0x000000ffff077224 */ /* 0x000fe400078e0a06 */
[----:B------:R-:W-:-:S04]  /*1230*/  IMAD.HI.U32 R6, R4, R9, RZ ;  /* 0x0000000904067227 */ /* 0x000fc800078e00ff */
[----:B------:R-:W-:Y:S02]  /*1240*/  IMAD.MOV R62, RZ, RZ, -R6 ;  /* 0x000000ffff3e7224 */ /* 0x000fe400078e0a06 */
[----:B------:R-:W-:Y:S02]  /*1250*/  VIADD R15, R10, 0xe ;  /* 0x0000000e0a0f7836 */ /* 0x000fe40000000000 */
[----:B------:R-:W-:Y:S01]  /*1260*/  @!P4 IMAD.IADD R65, R65, 0x1, -R0 ;  /* 0x000000014141c824 */ /* 0x000fe200078e0a00 */
[----:B------:R-:W-:Y:S01]  /*1270*/  ISETP.GE.AND P4, PT, R12, RZ, PT ;  /* 0x000000ff0c00720c */ /* 0x000fe20003f86270 */
[C---:B------:R-:W-:Y:S01]  /*1280*/  IMAD R63, R0.reuse, R7, R63 ;  /* 0x00000007003f7224 */ /* 0x040fe200078e023f */
[----:B------:R-:W-:Y:S01]  /*1290*/  IABS R61, R15 ;  /* 0x0000000f003d7213 */ /* 0x000fe20000000000 */
[C---:B------:R-:W-:Y:S01]  /*12a0*/  IMAD R62, R0.reuse, R62, R9 ;  /* 0x0000003e003e7224 */ /* 0x040fe200078e0209 */
[C---:B------:R-:W-:Y:S01]  /*12b0*/  ISETP.GT.U32.AND P6, PT, R0.reuse, R65, PT ;  /* 0x000000410000720c */ /* 0x040fe20003fc4070 */
[----:B------:R-:W-:Y:S01]  /*12c0*/  @!P1 IMAD.MOV R74, RZ, RZ, -R74 ;  /* 0x000000ffff4a9224 */ /* 0x000fe200078e0a4a */
[----:B------:R-:W-:Y:S01]  /*12d0*/  ISETP.GT.U32.AND P1, PT, R0, R63, PT ;  /* 0x0000003f0000720c */ /* 0x000fe20003f24070 */
[--C-:B------:R-:W-:Y:S01]  /*12e0*/  @!P2 IMAD.IADD R64, R64, 0x1, -R0.reuse ;  /* 0x000000014040a824 */ /* 0x100fe200078e0a00 */
[----:B------:R-:W-:Y:S01]  /*12f0*/  ISETP.GT.U32.AND P2, PT, R0, R62, PT ;  /* 0x0000003e0000720c */ /* 0x000fe20003f44070 */
[----:B------:R-:W-:Y:S01]  /*1300*/  @!P3 IMAD.IADD R66, R66, 0x1, -R0 ;  /* 0x000000014242b824 */ /* 0x000fe200078e0a00 */
[----:B------:R-:W-:Y:S01]  /*1310*/  ISETP.GE.AND P3, PT, R8, RZ, PT ;  /* 0x000000ff0800720c */ /* 0x000fe20003f66270 */
[----:B------:R-:W-:-:S04]  /*1320*/  IMAD.HI.U32 R6, R4, R61, RZ ;  /* 0x0000003d04067227 */ /* 0x000fc800078e00ff */
[----:B------:R-:W-:Y:S02]  /*1330*/  IMAD.MOV R6, RZ, RZ, -R6 ;  /* 0x000000ffff067224 */ /* 0x000fe400078e0a06 */
[----:B------:R-:W-:Y:S02]  /*1340*/  VIADD R8, R10, 0xf ;  /* 0x0000000f0a087836 */ /* 0x000fe40000000000 */
[--C-:B------:R-:W-:Y:S01]  /*1350*/  @!P6 IMAD.IADD R65, R65, 0x1, -R0.reuse ;  /* 0x000000014141e824 */ /* 0x100fe200078e0a00 */
[----:B------:R-:W-:Y:S01]  /*1360*/  ISETP.GE.AND P6, PT, R15, RZ, PT ;  /* 0x000000ff0f00720c */ /* 0x000fe20003fc6270 */
[----:B------:R-:W-:Y:S01]  /*1370*/  IMAD R61, R0, R6, R61 ;  /* 0x00000006003d7224 */ /* 0x000fe200078e023d */
[----:B------:R-:W-:Y:S01]  /*1380*/  IABS R7, R8 ;  /* 0x0000000800077213 */ /* 0x000fe20000000000 */
[--C-:B------:R-:W-:Y:S02]  /*1390*/  @!P1 IMAD.IADD R63, R63, 0x1, -R0.reuse ;  /* 0x000000013f3f9824 */ /* 0x100fe400078e0a00 */
[----:B------:R-:W-:-:S02]  /*13a0*/  @!P2 IMAD.IADD R62, R62, 0x1, -R0 ;  /* 0x000000013e3ea824 */ /* 0x000fc400078e0a00 */
[----:B------:R-:W-:Y:S01]  /*13b0*/  @!P3 IMAD.MOV R65, RZ, RZ, -R65 ;  /* 0x000000ffff41b224 */ /* 0x000fe200078e0a41 */
[----:B------:R-:W-:Y:S01]  /*13c0*/  ISETP.GT.U32.AND P3, PT, R0, R61, PT ;  /* 0x0000003d0000720c */ /* 0x000fe20003f64070 */
[----:B------:R-:W-:Y:S01]  /*13d0*/  IMAD.HI.U32 R6, R4, R7, RZ ;  /* 0x0000000704067227 */ /* 0x000fe200078e00ff */
[C---:B------:R-:W-:Y:S02]  /*13e0*/  ISETP.GT.U32.AND P1, PT, R0.reuse, R63, PT ;  /* 0x0000003f0000720c */ /* 0x040fe40003f24070 */
[----:B------:R-:W-:Y:S01]  /*13f0*/  ISETP.GT.U32.AND P2, PT, R0, R62, PT ;  /* 0x0000003e0000720c */ /* 0x000fe20003f44070 */
[----:B------:R-:W-:Y:S02]  /*1400*/  VIADD R9, R10, 0x10 ;  /* 0x000000100a097836 */ /* 0x000fe40000000000 */
[----:B------:R-:W-:Y:S02]  /*1410*/  IMAD.MOV R60, RZ, RZ, -R6 ;  /* 0x000000ffff3c7224 */ /* 0x000fe400078e0a06 */
[----:B------:R-:W-:Y:S01]  /*1420*/  @!P4 IMAD.MOV R64, RZ, RZ, -R64 ;  /* 0x000000ffff40c224 */ /* 0x000fe200078e0a40 */
[----:B------:R-:W-:Y:S01]  /*1430*/  ISETP.GE.AND P4, PT, R8, RZ, PT ;  /* 0x000000ff0800720c */ /* 0x000fe20003f86270 */
[----:B------:R-:W-:Y:S01]  /*1440*/  IMAD R60, R0, R60, R7 ;  /* 0x0000003c003c7224 */ /* 0x000fe200078e0207 */
[----:B------:R-:W-:Y:S01]  /*1450*/  IABS R59, R9 ;  /* 0x00000009003b7213 */ /* 0x000fe20000000000 */
[----:B------:R-:W-:-:S02]  /*1460*/  VIADD R8, R10, 0x11 ;  /* 0x000000110a087836 */ /* 0x000fc40000000000 */
[--C-:B------:R-:W-:Y:S02]  /*1470*/  @!P3 IMAD.IADD R61, R61, 0x1, -R0.reuse ;  /* 0x000000013d3db824 */ /* 0x100fe400078e0a00 */
[--C-:B------:R-:W-:Y:S01]  /*1480*/  @!P1 IMAD.IADD R63, R63, 0x1, -R0.reuse ;  /* 0x000000013f3f9824 */ /* 0x100fe200078e0a00 */
[----:B------:R-:W-:Y:S01]  /*1490*/  ISETP.GE.AND P1, PT, R9, RZ, PT ;  /* 0x000000ff0900720c */ /* 0x000fe20003f26270 */
[----:B------:R-:W-:Y:S01]  /*14a0*/  @!P2 IMAD.IADD R62, R62, 0x1, -R0 ;  /* 0x000000013e3ea824 */ /* 0x000fe200078e0a00 */
[----:B------:R-:W-:Y:S01]  /*14b0*/  ISETP.GT.U32.AND P2, PT, R0, R60, PT ;  /* 0x0000003c0000720c */ /* 0x000fe20003f44070 */
[----:B------:R-:W-:Y:S01]  /*14c0*/  IMAD.HI.U32 R6, R4, R59, RZ ;  /* 0x0000003b04067227 */ /* 0x000fe200078e00ff */
[----:B------:R-:W-:Y:S02]  /*14d0*/  IABS R9, R8 ;  /* 0x0000000800097213 */ /* 0x000fe40000000000 */
[----:B------:R-:W-:Y:S01]  /*14e0*/  ISETP.GT.U32.AND P3, PT, R0, R61, PT ;  /* 0x0000003d0000720c */ /* 0x000fe20003f64070 */
[----:B------:R-:W-:Y:S01]  /*14f0*/  @!P5 IMAD.MOV R75, RZ, RZ, -R75 ;  /* 0x000000ffff4bd224 */ /* 0x000fe200078e0a4b */
[----:B------:R-:W-:Y:S01]  /*1500*/  ISETP.GE.AND P5, PT, R13, RZ, PT ;  /* 0x000000ff0d00720c */ /* 0x000fe20003fa6270 */
[----:B------:R-:W-:-:S02]  /*1510*/  IMAD.MOV R7, RZ, RZ, -R6 ;  /* 0x000000ffff077224 */ /* 0x000fc400078e0a06 */
[----:B------:R-:W-:-:S04]  /*1520*/  IMAD.HI.U32 R6, R4, R9, RZ ;  /* 0x0000000904067227 */ /* 0x000fc800078e00ff */
[----:B------:R-:W-:Y:S02]  /*1530*/  IMAD.MOV R6, RZ, RZ, -R6 ;  /* 0x000000ffff067224 */ /* 0x000fe400078e0a06 */
[--C-:B------:R-:W-:Y:S02]  /*1540*/  @!P2 IMAD.IADD R60, R60, 0x1, -R0.reuse ;  /* 0x000000013c3ca824 */ /* 0x100fe400078e0a00 */
[----:B------:R-:W-:Y:S02]  /*1550*/  @!P3 IMAD.IADD R61, R61, 0x1, -R0 ;  /* 0x000000013d3db824 */ /* 0x000fe400078e0a00 */
[C---:B------:R-:W-:Y:S01]  /*1560*/  IMAD R58, R0.reuse, R6, R9 ;  /* 0x00000006003a7224 */ /* 0x040fe200078e0209 */
[----:B------:R-:W-:Y:S01]  /*1570*/  ISETP.GT.U32.AND P2, PT, R0, R60, PT ;  /* 0x0000003c0000720c */ /* 0x000fe20003f44070 */
[----:B------:R-:W-:Y:S01]  /*1580*/  @!P5 IMAD.MOV R63, RZ, RZ, -R63 ;  /* 0x000000ffff3fd224 */ /* 0x000fe200078e0a3f */
[----:B------:R-:W-:Y:S01]  /*1590*/  ISETP.GE.AND P5, PT, R8, RZ, PT ;  /* 0x000000ff0800720c */ /* 0x000fe20003fa6270 */
[----:B------:R-:W-:Y:S01]  /*15a0*/  @!P6 IMAD.MOV R61, RZ, RZ, -R61 ;  /* 0x000000ffff3de224 */ /* 0x000fe200078e0a3d */
[----:B------:R-:W-:Y:S01]  /*15b0*/  ISETP.GT.U32.AND P6, PT, R0, R58, PT ;  /* 0x0000003a0000720c */ /* 0x000fe20003fc4070 */
[----:B------:R-:W-:-:S02]  /*15c0*/  VIADD R8, R10, 0x13 ;  /* 0x000000130a087836 */ /* 0x000fc40000000000 */
[----:B------:R-:W-:Y:S02]  /*15d0*/  IMAD R59, R0, R7, R59 ;  /* 0x00000007003b7224 */ /* 0x000fe400078e023b */
[C---:B------:R-:W-:Y:S01]  /*15e0*/  VIADD R7, R10.reuse, 0x12 ;  /* 0x000000120a077836 */ /* 0x040fe20000000000 */
[----:B------:R-:W-:Y:S01]  /*15f0*/  IABS R9, R8 ;  /* 0x0000000800097213 */ /* 0x000fe20000000000 */
[----:B------:R-:W-:Y:S02]  /*1600*/  VIADD R13, R10, 0x15 ;  /* 0x000000150a0d7836 */ /* 0x000fe40000000000 */
[----:B------:R-:W-:Y:S01]  /*1610*/  @!P2 IMAD.IADD R60, R60, 0x1, -R0 ;  /* 0x000000013c3ca824 */ /* 0x000fe200078e0a00 */
[----:B------:R-:W-:Y:S01]  /*1620*/  ISETP.GE.AND P3, PT, R7, RZ, PT ;  /* 0x000000ff0700720c */ /* 0x000fe20003f66270 */
[----:B------:R-:W-:Y:S01]  /*1630*/  @!P0 IMAD.MOV R66, RZ, RZ, -R66 ;  /* 0x000000ffff428224 */ /* 0x000fe200078e0a42 */
[----:B------:R-:W-:Y:S01]  /*1640*/  IABS R57, R7 ;  /* 0x0000000700397213 */ /* 0x000fe20000000000 */
[----:B------:R-:W-:Y:S01]  /*1650*/  IMAD.HI.U32 R7, R4, R9, RZ ;  /* 0x0000000904077227 */ /* 0x000fe200078e00ff */
[----:B------:R-:W-:-:S02]  /*1660*/  ISETP.GE.AND P2, PT, R8, RZ, PT ;  /* 0x000000ff0800720c */ /* 0x000fc40003f46270 */
[----:B------:R-:W-:Y:S01]  /*1670*/  IABS R8, R13 ;  /* 0x0000000d00087213 */ /* 0x000fe20000000000 */
[----:B------:R-:W-:Y:S01]  /*1680*/  @!P6 IMAD.IADD R58, R58, 0x1, -R0 ;  /* 0x000000013a3ae824 */ /* 0x000fe200078e0a00 */
[----:B------:R-:W-:Y:S01]  /*1690*/  ISETP.GE.AND P0, PT, R14, RZ, PT ;  /* 0x000000ff0e00720c */ /* 0x000fe20003f06270 */
[----:B------:R-:W-:Y:S02]  /*16a0*/  IMAD.MOV R7, RZ, RZ, -R7 ;  /* 0x000000ffff077224 */ /* 0x000fe400078e0a07 */
[----:B------:R-:W-:Y:S01]  /*16b0*/  VIADD R12, R10, 0x14 ;  /* 0x000000140a0c7836 */ /* 0x000fe20000000000 */
[C---:B------:R-:W-:Y:S01]  /*16c0*/  ISETP.GT.U32.AND P6, PT, R0.reuse, R58, PT ;  /* 0x0000003a0000720c */ /* 0x040fe20003fc4070 */
[----:B------:R-:W-:Y:S02]  /*16d0*/  IMAD R56, R0, R7, R9 ;  /* 0x0000000700387224 */ /* 0x000fe400078e0209 */
[----:B------:R-:W-:Y:S01]  /*16e0*/  IMAD.MOV.U32 R9, RZ, RZ, R8 ;  /* 0x000000ffff097224 */ /* 0x000fe200078e0008 */
[----:B------:R-:W-:Y:S01]  /*16f0*/  IABS R55, R12 ;  /* 0x0000000c00377213 */ /* 0x000fe20000000000 */
[----:B------:R-:W-:-:S04]  /*1700*/  IMAD.HI.U32 R6, R4, R57, RZ ;  /* 0x0000003904067227 */ /* 0x000fc800078e00ff */
[----:B------:R-:W-:-:S04]  /*1710*/  IMAD.HI.U32 R7, R4, R9, RZ ;  /* 0x0000000904077227 */ /* 0x000fc800078e00ff */
[----:B------:R-:W-:Y:S02]  /*1720*/  IMAD.MOV R6, RZ, RZ, -R6 ;  /* 0x000000ffff067224 */ /* 0x000fe400078e0a06 */
[----:B------:R-:W-:Y:S02]  /*1730*/  IMAD.MOV R7, RZ, RZ, -R7 ;  /* 0x000000ffff077224 */ /* 0x000fe400078e0a07 */
[----:B------:R-:W-:Y:S02]  /*1740*/  IMAD R57, R0, R6, R57 ;  /* 0x0000000600397224 */ /* 0x000fe400078e0239 */
[----:B------:R-:W-:Y:S02]  /*1750*/  VIADD R14, R10, 0x16 ;  /* 0x000000160a0e7836 */ /* 0x000fe40000000000 */
[----:B------:R-:W-:Y:S02]  /*1760*/  IMAD R54, R0, R7, R9 ;  /* 0x0000000700367224 */ /* 0x000fe400078e0209 */
[----:B------:R-:W-:Y:S01]  /*1770*/  @!P6 IMAD.IADD R58, R58, 0x1, -R0 ;  /* 0x000000013a3ae824 */ /* 0x000fe200078e0a00 */
[----:B------:R-:W-:Y:S01]  /*1780*/  IABS R53, R14 ;  /* 0x0000000e00357213 */ /* 0x000fe20000000000 */
[----:B------:R-:W-:-:S04]  /*1790*/  IMAD.HI.U32 R6, R4, R55, RZ ;  /* 0x0000003704067227 */ /* 0x000fc800078e00ff */
[----:B------:R-:W-:Y:S01]  /*17a0*/  @!P4 IMAD.MOV R60, RZ, RZ, -R60 ;  /* 0x000000ffff3cc224 */ /* 0x000fe200078e0a3c */
[C---:B------:R-:W-:Y:S01]  /*17b0*/  ISETP.GT.U32.AND P4, PT, R0.reuse, R56, PT ;  /* 0x000000380000720c */ /* 0x040fe20003f84070 */
[----:B------:R-:W-:Y:S01]  /*17c0*/  @!P0 IMAD.MOV R62, RZ, RZ, -R62 ;  /* 0x000000ffff3e8224 */ /* 0x000fe200078e0a3e */
[C---:B------:R-:W-:Y:S01]  /*17d0*/  ISETP.GT.U32.AND P0, PT, R0.reuse, R59, PT ;  /* 0x0000003b0000720c */ /* 0x040fe20003f04070 */
[----:B------:R-:W-:Y:S01]  /*17e0*/  @!P5 IMAD.MOV R58, RZ, RZ, -R58 ;  /* 0x000000ffff3ad224 */ /* 0x000fe200078e0a3a */
[----:B------:R-:W-:Y:S01]  /*17f0*/  ISETP.GT.U32.AND P5, PT, R0, R54, PT ;  /* 0x000000360000720c */ /* 0x000fe20003fa4070 */
[----:B------:R-:W-:Y:S02]  /*1800*/  IMAD.MOV R6, RZ, RZ, -R6 ;  /* 0x000000ffff067224 */ /* 0x000fe400078e0a06 */
[----:B------:R-:W-:Y:S02]  /*1810*/  VIADD R8, R10, 0x17 ;  /* 0x000000170a087836 */ /* 0x000fe40000000000 */
[----:B------:R-:W-:-:S02]  /*1820*/  IMAD R55, R0, R6, R55 ;  /* 0x0000000600377224 */ /* 0x000fc400078e0237 */
[----:B------:R-:W-:Y:S01]  /*1830*/  IMAD.HI.U32 R6, R4, R53, RZ ;  /* 0x0000003504067227 */ /* 0x000fe200078e00ff */
[----:B------:R-:W-:Y:S02]  /*1840*/  IABS R7, R8 ;  /* 0x0000000800077213 */ /* 0x000fe40000000000 */
[----:B------:R-:W-:Y:S01]  /*1850*/  ISETP.GT.U32.AND P6, PT, R0, R55, PT ;  /* 0x000000370000720c */ /* 0x000fe20003fc4070 */
[----:B------:R-:W-:Y:S02]  /*1860*/  VIADD R9, R10, 0x18 ;  /* 0x000000180a097836 */ /* 0x000fe40000000000 */
[----:B------:R-:W-:Y:S02]  /*1870*/  IMAD.MOV R6, RZ, RZ, -R6 ;  /* 0x000000ffff067224 */ /* 0x000fe400078e0a06 */
[--C-:B------:R-:W-:Y:S01]  /*1880*/  @!P4 IMAD.IADD R56, R56, 0x1, -R0.reuse ;  /* 0x000000013838c824 */ /* 0x100fe200078e0a00 */
[----:B------:R-:W-:Y:S01]  /*1890*/  IABS R51, R9 ;  /* 0x0000000900337213 */ /* 0x000fe20000000000 */
[----:B------:R-:W-:-:S02]  /*18a0*/  @!P0 IMAD.IADD R59, R59, 0x1, -R0 ;  /* 0x000000013b3b8824 */ /* 0x000fc400078e0a00 */
[C---:B------:R-:W-:Y:S01]  /*18b0*/  IMAD R53, R0.reuse, R6, R53 ;  /* 0x0000000600357224 */ /* 0x040fe200078e0235 */
        /* <DEDUP_REMOVED lines=8> */
[--C-:B------:R-:W-:Y:S01]  /*1940*/  @!P4 IMAD.IADD R56, R56, 0x1, -R0.reuse ;  /* 0x000000013838c824 */ /* 0x100fe200078e0a00 */
[C---:B------:R-:W-:Y:S01]  /*1950*/  ISETP.GT.U32.AND P4, PT, R0.reuse, R53, PT ;  /* 0x000000350000720c */ /* 0x040fe20003f84070 */
[C---:B------:R-:W-:Y:S02]  /*1960*/  IMAD R51, R0.reuse, R6, R51 ;  /* 0x0000000600337224 */ /* 0x040fe400078e0233 */
[--C-:B------:R-:W-:Y:S01]  /*1970*/  @!P0 IMAD.IADD R59, R59, 0x1, -R0.reuse ;  /* 0x000000013b3b8824 */ /* 0x100fe200078e0a00 */
[----:B------:R-:W-:Y:S01]  /*1980*/  ISETP.GT.U32.AND P0, PT, R0, R57, PT ;  /* 0x000000390000720c */ /* 0x000fe20003f04070 */
[----:B------:R-:W-:Y:S01]  /*1990*/  @!P5 IMAD.IADD R54, R54, 0x1, -R0 ;  /* 0x000000013636d824 */ /* 0x000fe200078e0a00 */
[----:B------:R-:W-:Y:S01]  /*19a0*/  ISETP.GT.U32.AND P5, PT, R0, R51, PT ;  /* 0x000000330000720c */ /* 0x000fe20003fa4070 */
[----:B------:R-:W-:Y:S01]  /*19b0*/  @!P2 IMAD.MOV R56, RZ, RZ, -R56 ;  /* 0x000000ffff38a224 */ /* 0x000fe200078e0a38 */
[----:B------:R-:W-:Y:S01]  /*19c0*/  ISETP.GE.AND P2, PT, R8, RZ, PT ;  /* 0x000000ff0800720c */ /* 0x000fe20003f46270 */
[----:B------:R-:W-:-:S02]  /*19d0*/  @!P6 IMAD.IADD R55, R55, 0x1, -R0 ;  /* 0x000000013737e824 */ /* 0x000fc400078e0a00 */
[----:B------:R-:W-:Y:S02]  /*19e0*/  VIADD R8, R10, 0x19 ;  /* 0x000000190a087836 */ /* 0x000fe40000000000 */
[----:B------:R-:W-:Y:S01]  /*19f0*/  @!P1 IMAD.MOV R59, RZ, RZ, -R59 ;  /* 0x000000ffff3b9224 */ /* 0x000fe200078e0a3b */
[----:B------:R-:W-:Y:S01]  /*1a00*/  ISETP.GE.AND P1, PT, R12, RZ, PT ;  /* 0x000000ff0c00720c */ /* 0x000fe20003f26270 */
[C---:B------:R-:W-:Y:S01]  /*1a10*/  IMAD R52, R0.reuse, R52, R7 ;  /* 0x0000003400347224 */ /* 0x040fe200078e0207 */
[----:B------:R-:W-:Y:S01]  /*1a20*/  ISETP.GT.U32.AND P6, PT, R0, R55, PT ;  /* 0x000000370000720c */ /* 0x000fe20003fc4070 */
[----:B------:R-:W-:Y:S01]  /*1a30*/  VIADD R12, R10, 0x1a ;  /* 0x0000001a0a0c7836 */ /* 0x000fe20000000000 */
[----:B------:R-:W-:Y:S01]  /*1a40*/  IABS R7, R8 ;  /* 0x0000000800077213 */ /* 0x000fe20000000000 */
[--C-:B------:R-:W-:Y:S02]  /*1a50*/  @!P4 IMAD.IADD R53, R53, 0x1, -R0.reuse ;  /* 0x000000013535c824 */ /* 0x100fe400078e0a00 */
[--C-:B------:R-:W-:Y:S01]  /*1a60*/  @!P0 IMAD.IADD R57, R57, 0x1, -R0.reuse ;  /* 0x0000000139398824 */ /* 0x100fe200078e0a00 */
[----:B------:R-:W-:Y:S01]  /*1a70*/  IABS R49, R12 ;  /* 0x0000000c00317213 */ /* 0x000fe20000000000 */
[----:B------:R-:W-:Y:S01]  /*1a80*/  @!P5 IMAD.IADD R51, R51, 0x1, -R0 ;  /* 0x000000013333d824 */ /* 0x000fe200078e0a00 */
[----:B------:R-:W-:Y:S01]  /*1a90*/  ISETP.GT.U32.AND P4, PT, R0, R53, PT ;  /* 0x000000350000720c */ /* 0x000fe20003f84070 */
[----:B------:R-:W-:Y:S01]  /*1aa0*/  IMAD.HI.U32 R6, R4, R7, RZ ;  /* 0x0000000704067227 */ /* 0x000fe200078e00ff */
[----:B------:R-:W-:-:S02]  /*1ab0*/  ISETP.GT.U32.AND P0, PT, R0, R57, PT ;  /* 0x000000390000720c */ /* 0x000fc40003f04070 */
[----:B------:R-:W-:Y:S01]  /*1ac0*/  ISETP.GT.U32.AND P5, PT, R0, R51, PT ;  /* 0x000000330000720c */ /* 0x000fe20003fa4070 */
[----:B------:R-:W-:Y:S02]  /*1ad0*/  IMAD.MOV R50, RZ, RZ, -R6 ;  /* 0x000000ffff327224 */ /* 0x000fe400078e0a06 */
[----:B------:R-:W-:-:S04]  /*1ae0*/  IMAD.HI.U32 R6, R4, R49, RZ ;  /* 0x0000003104067227 */ /* 0x000fc800078e00ff */
[----:B------:R-:W-:Y:S01]  /*1af0*/  @!P6 IMAD.IADD R55, R55, 0x1, -R0 ;  /* 0x000000013737e824 */ /* 0x000fe200078e0a00 */
[----:B------:R-:W-:Y:S01]  /*1b00*/  ISETP.GT.U32.AND P6, PT, R0, R52, PT ;  /* 0x000000340000720c */ /* 0x000fe20003fc4070 */
[----:B------:R-:W-:Y:S02]  /*1b10*/  IMAD.MOV R6, RZ, RZ, -R6 ;  /* 0x000000ffff067224 */ /* 0x000fe400078e0a06 */
[--C-:B------:R-:W-:Y:S01]  /*1b20*/  @!P4 IMAD.IADD R53, R53, 0x1, -R0.reuse ;  /* 0x000000013535c824 */ /* 0x100fe200078e0a00 */
[----:B------:R-:W-:Y:S01]  /*1b30*/  ISETP.GE.AND P4, PT, R8, RZ, PT ;  /* 0x000000ff0800720c */ /* 0x000fe20003f86270 */
[C---:B------:R-:W-:Y:S02]  /*1b40*/  IMAD R49, R0.reuse, R6, R49 ;  /* 0x0000000600317224 */ /* 0x040fe400078e0231 */
[--C-:B------:R-:W-:Y:S01]  /*1b50*/  @!P0 IMAD.IADD R57, R57, 0x1, -R0.reuse ;  /* 0x0000000139398824 */ /* 0x100fe200078e0a00 */
[----:B------:R-:W-:Y:S01]  /*1b60*/  ISETP.GE.AND P0, PT, R13, RZ, PT ;  /* 0x000000ff0d00720c */ /* 0x000fe20003f06270 */
[----:B------:R-:W-:Y:S01]  /*1b70*/  @!P5 IMAD.IADD R51, R51, 0x1, -R0 ;  /* 0x000000013333d824 */ /* 0x000fe200078e0a00 */
[----:B------:R-:W-:Y:S01]  /*1b80*/  ISETP.GT.U32.AND P5, PT, R0, R49, PT ;  /* 0x000000310000720c */ /* 0x000fe20003fa4070 */
[----:B------:R-:W-:-:S02]  /*1b90*/  VIADD R8, R10, 0x1b ;  /* 0x0000001b0a087836 */ /* 0x000fc40000000000 */
[----:B------:R-:W-:Y:S01]  /*1ba0*/  @!P3 IMAD.MOV R57, RZ, RZ, -R57 ;  /* 0x000000ffff39b224 */ /* 0x000fe200078e0a39 */
[----:B------:R-:W-:Y:S01]  /*1bb0*/  ISETP.GE.AND P3, PT, R14, RZ, PT ;  /* 0x000000ff0e00720c */ /* 0x000fe20003f66270 */
[----:B------:R-:W-:Y:S01]  /*1bc0*/  @!P6 IMAD.IADD R52, R52, 0x1, -R0 ;  /* 0x000000013434e824 */ /* 0x000fe200078e0a00 */
[----:B------:R-:W-:Y:S01]  /*1bd0*/  ISETP.GE.AND P6, PT, R9, RZ, PT ;  /* 0x000000ff0900720c */ /* 0x000fe20003fc6270 */
[C---:B------:R-:W-:Y:S01]  /*1be0*/  VIADD R14, R10.reuse, 0x1c ;  /* 0x0000001c0a0e7836 */ /* 0x040fe20000000000 */
[----:B------:R-:W-:Y:S01]  /*1bf0*/  IABS R9, R8 ;  /* 0x0000000800097213 */ /* 0x000fe20000000000 */
[----:B------:R-:W-:Y:S02]  /*1c00*/  VIADD R15, R10, 0x1d ;  /* 0x0000001d0a0f7836 */ /* 0x000fe40000000000 */
[----:B------:R-:W-:Y:S01]  /*1c10*/  @!P1 IMAD.MOV R55, RZ, RZ, -R55 ;  /* 0x000000ffff379224 */ /* 0x000fe200078e0a37 */
[----:B------:R-:W-:Y:S01]  /*1c20*/  IABS R47, R14 ;  /* 0x0000000e002f7213 */ /* 0x000fe20000000000 */
[----:B------:R-:W-:Y:S01]  /*1c30*/  IMAD.HI.U32 R6, R4, R9, RZ ;  /* 0x0000000904067227 */ /* 0x000fe200078e00ff */
[----:B------:R-:W-:-:S02]  /*1c40*/  ISETP.GT.U32.AND P1, PT, R0, R52, PT ;  /* 0x000000340000720c */ /* 0x000fc40003f24070 */
[----:B------:R-:W-:Y:S01]  /*1c50*/  IABS R13, R15 ;  /* 0x0000000f000d7213 */ /* 0x000fe20000000000 */
[----:B------:R-:W-:Y:S02]  /*1c60*/  @!P5 IMAD.IADD R49, R49, 0x1, -R0 ;  /* 0x000000013131d824 */ /* 0x000fe400078e0a00 */
[C---:B------:R-:W-:Y:S02]  /*1c70*/  IMAD R50, R0.reuse, R50, R7 ;  /* 0x0000003200327224 */ /* 0x040fe400078e0207 */
[----:B------:R-:W-:Y:S01]  /*1c80*/  IMAD.MOV R6, RZ, RZ, -R6 ;  /* 0x000000ffff067224 */ /* 0x000fe200078e0a06 */
[----:B------:R-:W-:Y:S01]  /*1c90*/  ISETP.GT.U32.AND P5, PT, R0, R49, PT ;  /* 0x000000310000720c */ /* 0x000fe20003fa4070 */
[----:B------:R-:W-:-:S04]  /*1ca0*/  IMAD.HI.U32 R7, R4, R47, RZ ;  /* 0x0000002f04077227 */ /* 0x000fc800078e00ff */
[----:B------:R-:W-:Y:S02]  /*1cb0*/  IMAD R48, R0, R6, R9 ;  /* 0x0000000600307224 */ /* 0x000fe400078e0209 */
[----:B------:R-:W-:Y:S02]  /*1cc0*/  IMAD.MOV R7, RZ, RZ, -R7 ;  /* 0x000000ffff077224 */ /* 0x000fe400078e0a07 */
[----:B------:R-:W-:-:S04]  /*1cd0*/  IMAD.HI.U32 R6, R4, R13, RZ ;  /* 0x0000000d04067227 */ /* 0x000fc800078e00ff */
[----:B------:R-:W-:Y:S02]  /*1ce0*/  IMAD R47, R0, R7, R47 ;  /* 0x00000007002f7224 */ /* 0x000fe400078e022f */
[----:B------:R-:W-:Y:S02]  /*1cf0*/  IMAD.MOV R6, RZ, RZ, -R6 ;  /* 0x000000ffff067224 */ /* 0x000fe400078e0a06 */
[----:B------:R-:W-:Y:S01]  /*1d00*/  @!P1 IMAD.IADD R52, R52, 0x1, -R0 ;  /* 0x0000000134349824 */ /* 0x000fe200078e0a00 */
[C---:B------:R-:W-:Y:S01]  /*1d10*/  ISETP.GT.U32.AND P1, PT, R0.reuse, R50, PT ;  /* 0x000000320000720c */ /* 0x040fe20003f24070 */
[C---:B------:R-:W-:Y:S02]  /*1d20*/  IMAD R46, R0.reuse, R6, R13 ;  /* 0x00000006002e7224 */ /* 0x040fe400078e020d */
[----:B------:R-:W-:Y:S01]  /*1d30*/  @!P6 IMAD.MOV R51, RZ, RZ, -R51 ;  /* 0x000000ffff33e224 */ /* 0x000fe200078e0a33 */
[----:B------:R-:W-:Y:S01]  /*1d40*/  ISETP.GT.U32.AND P6, PT, R0, R47, PT ;  /* 0x0000002f0000720c */ /* 0x000fe20003fc4070 */
[----:B------:R-:W-:-:S02]  /*1d50*/  VIADD R16, R10, 0x1e ;  /* 0x0000001e0a107836 */ /* 0x000fc40000000000 */
[----:B------:R-:W-:Y:S01]  /*1d60*/  @!P5 IMAD.IADD R49, R49, 0x1, -R0 ;  /* 0x000000013131d824 */ /* 0x000fe200078e0a00 */
[----:B------:R-:W-:Y:S01]  /*1d70*/  ISETP.GT.U32.AND P5, PT, R0, R46, PT ;  /* 0x0000002e0000720c */ /* 0x000fe20003fa4070 */
[----:B------:R-:W-:Y:S01]  /*1d80*/  @!P2 IMAD.MOV R52, RZ, RZ, -R52 ;  /* 0x000000ffff34a224 */ /* 0x000fe200078e0a34 */
[----:B------:R-:W-:Y:S01]  /*1d90*/  IABS R45, R16 ;  /* 0x00000010002d7213 */ /* 0x000fe20000000000 */
[----:B------:R-:W-:Y:S01]  /*1da0*/  @!P3 IMAD.MOV R53, RZ, RZ, -R53 ;  /* 0x000000ffff35b224 */ /* 0x000fe200078e0a35 */
[----:B------:R-:W-:Y:S01]  /*1db0*/  ISETP.GE.AND P2, PT, R8, RZ, PT ;  /* 0x000000ff0800720c */ /* 0x000fe20003f46270 */
[----:B------:R-:W-:Y:S01]  /*1dc0*/  VIADD R8, R10, 0x1f ;  /* 0x0000001f0a087836 */ /* 0x000fe20000000000 */
[----:B------:R-:W-:Y:S01]  /*1dd0*/  ISETP.GT.U32.AND P3, PT, R0, R48, PT ;  /* 0x000000300000720c */ /* 0x000fe20003f64070 */
[----:B------:R-:W-:-:S03]  /*1de0*/  IMAD.HI.U32 R6, R4, R45, RZ ;  /* 0x0000002d04067227 */ /* 0x000fc600078e00ff */
[----:B------:R-:W-:Y:S01]  /*1df0*/  IABS R7, R8 ;  /* 0x0000000800077213 */ /* 0x000fe20000000000 */
[--C-:B------:R-:W-:Y:S01]  /*1e00*/  @!P1 IMAD.IADD R50, R50, 0x1, -R0.reuse ;  /* 0x0000000132329824 */ /* 0x100fe200078e0a00 */
[----:B------:R-:W-:Y:S01]  /*1e10*/  ISETP.GE.AND P1, PT, R12, RZ, PT ;  /* 0x000000ff0c00720c */ /* 0x000fe20003f26270 */
[----:B------:R-:W-:Y:S02]  /*1e20*/  @!P6 IMAD.IADD R47, R47, 0x1, -R0 ;  /* 0x000000012f2fe824 */ /* 0x000fe400078e0a00 */
[----:B------:R-:W-:Y:S02]  /*1e30*/  IMAD.MOV R6, RZ, RZ, -R6 ;  /* 0x000000ffff067224 */ /* 0x000fe400078e0a06 */
[----:B------:R-:W-:Y:S01]  /*1e40*/  @!P5 IMAD.IADD R46, R46, 0x1, -R0 ;  /* 0x000000012e2ed824 */ /* 0x000fe200078e0a00 */
[C---:B------:R-:W-:Y:S01]  /*1e50*/  ISETP.GT.U32.AND P5, PT, R0.reuse, R47, PT ;  /* 0x0000002f0000720c */ /* 0x040fe20003fa4070 */
[----:B------:R-:W-:Y:S02]  /*1e60*/  IMAD R45, R0, R6, R45 ;  /* 0x00000006002d7224 */ /* 0x000fe400078e022d */
[----:B------:R-:W-:-:S04]  /*1e70*/  IMAD.HI.U32 R6, R4, R7, RZ ;  /* 0x0000000704067227 */ /* 0x000fc800078e00ff */
[----:B------:R-:W-:Y:S02]  /*1e80*/  IMAD.MOV R6, RZ, RZ, -R6 ;  /* 0x000000ffff067224 */ /* 0x000fe400078e0a06 */
[----:B------:R-:W-:Y:S01]  /*1e90*/  @!P1 IMAD.MOV R49, RZ, RZ, -R49 ;  /* 0x000000ffff319224 */ /* 0x000fe200078e0a31 */
[C---:B------:R-:W-:Y:S01]  /*1ea0*/  ISETP.GT.U32.AND P1, PT, R0.reuse, R45, PT ;  /* 0x0000002d0000720c */ /* 0x040fe20003f24070 */
[----:B------:R-:W-:Y:S02]  /*1eb0*/  IMAD R44, R0, R6, R7 ;  /* 0x00000006002c7224 */ /* 0x000fe400078e0207 */
[----:B------:R-:W-:Y:S02]  /*1ec0*/  VIADD R9, R10, 0x20 ;  /* 0x000000200a097836 */ /* 0x000fe40000000000 */
[----:B------:R-:W-:Y:S01]  /*1ed0*/  @!P0 IMAD.MOV R54, RZ, RZ, -R54 ;  /* 0x000000ffff368224 */ /* 0x000fe200078e0a36 */
[C---:B------:R-:W-:Y:S01]  /*1ee0*/  ISETP.GT.U32.AND P0, PT, R0.reuse, R50, PT ;  /* 0x000000320000720c */ /* 0x040fe20003f04070 */
[--C-:B------:R-:W-:Y:S01]  /*1ef0*/  @!P5 IMAD.IADD R47, R47, 0x1, -R0.reuse ;  /* 0x000000012f2fd824 */ /* 0x100fe200078e0a00 */
[----:B------:R-:W-:Y:S01]  /*1f00*/  ISETP.GT.U32.AND P5, PT, R0, R44, PT ;  /* 0x0000002c0000720c */ /* 0x000fe20003fa4070 */
[--C-:B------:R-:W-:Y:S01]  /*1f10*/  @!P3 IMAD.IADD R48, R48, 0x1, -R0.reuse ;  /* 0x000000013030b824 */ /* 0x100fe200078e0a00 */
[----:B------:R-:W-:Y:S01]  /*1f20*/  IABS R43, R9 ;  /* 0x00000009002b7213 */ /* 0x000fe20000000000 */
[----:B------:R-:W-:Y:S01]  /*1f30*/  VIADD R12, R10, 0x21 ;  /* 0x000000210a0c7836 */ /* 0x000fe20000000000 */
[----:B------:R-:W-:Y:S01]  /*1f40*/  ISETP.GE.AND P3, PT, R15, RZ, PT ;  /* 0x000000ff0f00720c */ /* 0x000fe20003f66270 */
[----:B------:R-:W-:Y:S01]  /*1f50*/  @!P1 IMAD.IADD R45, R45, 0x1, -R0 ;  /* 0x000000012d2d9824 */ /* 0x000fe200078e0a00 */
[----:B------:R-:W-:Y:S01]  /*1f60*/  ISETP.GT.U32.AND P6, PT, R0, R48, PT ;  /* 0x000000300000720c */ /* 0x000fe20003fc4070 */
[----:B------:R-:W-:Y:S01]  /*1f70*/  IMAD.HI.U32 R6, R4, R43, RZ ;  /* 0x0000002b04067227 */ /* 0x000fe200078e00ff */
[----:B------:R-:W-:-:S02]  /*1f80*/  IABS R39, R12 ;  /* 0x0000000c00277213 */ /* 0x000fc40000000000 */
[----:B------:R-:W-:Y:S01]  /*1f90*/  ISETP.GE.AND P1, PT, R9, RZ, PT ;  /* 0x000000ff0900720c */ /* 0x000fe20003f26270 */
[----:B------:R-:W-:Y:S02]  /*1fa0*/  IMAD.MOV R6, RZ, RZ, -R6 ;  /* 0x000000ffff067224 */ /* 0x000fe400078e0a06 */
[--C-:B------:R-:W-:Y:S01]  /*1fb0*/  @!P0 IMAD.IADD R50, R50, 0x1, -R0.reuse ;  /* 0x0000000132328824 */ /* 0x100fe200078e0a00 */
[----:B------:R-:W-:Y:S01]  /*1fc0*/  ISETP.GE.AND P0, PT, R14, RZ, PT ;  /* 0x000000ff0e00720c */ /* 0x000fe20003f06270 */
[----:B------:R-:W-:Y:S01]  /*1fd0*/  @!P5 IMAD.IADD R44, R44, 0x1, -R0 ;  /* 0x000000012c2cd824 */ /* 0x000fe200078e0a00 */
[C---:B------:R-:W-:Y:S01]  /*1fe0*/  ISETP.GT.U32.AND P5, PT, R0.reuse, R45, PT ;  /* 0x0000002d0000720c */ /* 0x040fe20003fa4070 */
[----:B------:R-:W-:Y:S02]  /*1ff0*/  IMAD R43, R0, R6, R43 ;  /* 0x00000006002b7224 */ /* 0x000fe400078e022b */
[----:B------:R-:W-:-:S04]  /*2000*/  IMAD.HI.U32 R6, R4, R39, RZ ;  /* 0x0000002704067227 */ /* 0x000fc800078e00ff */
[----:B------:R-:W-:Y:S01]  /*2010*/  @!P4 IMAD.MOV R50, RZ, RZ, -R50 ;  /* 0x000000ffff32c224 */ /* 0x000fe200078e0a32 */
[----:B------:R-:W-:Y:S01]  /*2020*/  ISETP.GT.U32.AND P4, PT, R0, R46, PT ;  /* 0x0000002e0000720c */ /* 0x000fe20003f84070 */
[----:B------:R-:W-:Y:S02]  /*2030*/  IMAD.MOV R7, RZ, RZ, -R6 ;  /* 0x000000ffff077224 */ /* 0x000fe400078e0a06 */
[----:B------:R-:W-:Y:S01]  /*2040*/  @!P6 IMAD.IADD R48, R48, 0x1, -R0 ;  /* 0x000000013030e824 */ /* 0x000fe200078e0a00 */
[----:B------:R-:W-:Y:S01]  /*2050*/  ISETP.GE.AND P6, PT, R16, RZ, PT ;  /* 0x000000ff1000720c */ /* 0x000fe20003fc6270 */
[----:B------:R-:W-:Y:S02]  /*2060*/  IMAD R39, R0, R7, R39 ;  /* 0x0000000700277224 */ /* 0x000fe400078e0227 */
[----:B------:R-:W-:Y:S02]  /*2070*/  VIADD R13, R10, 0x22 ;  /* 0x000000220a0d7836 */ /* 0x000fe40000000000 */
[----:B------:R-:W-:Y:S01]  /*2080*/  @!P2 IMAD.MOV R48, RZ, RZ, -R48 ;  /* 0x000000ffff30a224 */ /* 0x000fe200078e0a30 */
[C---:B------:R-:W-:Y:S01]  /*2090*/  ISETP.GT.U32.AND P2, PT, R0.reuse, R44, PT ;  /* 0x0000002c0000720c */ /* 0x040fe20003f44070 */
[--C-:B------:R-:W-:Y:S01]  /*20a0*/  @!P5 IMAD.IADD R45, R45, 0x1, -R0.reuse ;  /* 0x000000012d2dd824 */ /* 0x100fe200078e0a00 */
[----:B------:R-:W-:Y:S01]  /*20b0*/  ISETP.GT.U32.AND P5, PT, R0, R39, PT ;  /* 0x000000270000720c */ /* 0x000fe20003fa4070 */
[----:B------:R-:W-:Y:S01]  /*20c0*/  @!P4 IMAD.IADD R46, R46, 0x1, -R0 ;  /* 0x000000012e2ec824 */ /* 0x000fe200078e0a00 */
[----:B------:R-:W-:Y:S01]  /*20d0*/  ISETP.GE.AND P4, PT, R8, RZ, PT ;  /* 0x000000ff0800720c */ /* 0x000fe20003f86270 */
[----:B------:R-:W-:Y:S01]  /*20e0*/  @!P0 IMAD.MOV R47, RZ, RZ, -R47 ;  /* 0x000000ffff2f8224 */ /* 0x000fe200078e0a2f */
[----:B------:R-:W-:Y:S01]  /*20f0*/  IABS R33, R13 ;  /* 0x0000000d00217213 */ /* 0x000fe20000000000 */
[----:B------:R-:W-:Y:S01]  /*2100*/  VIADD R8, R10, 0x23 ;  /* 0x000000230a087836 */ /* 0x000fe20000000000 */
[----:B------:R-:W-:Y:S01]  /*2110*/  ISETP.GT.U32.AND P0, PT, R0, R43, PT ;  /* 0x0000002b0000720c */ /* 0x000fe20003f04070 */
[----:B------:R-:W-:-:S02]  /*2120*/  VIADD R9, R10, 0x24 ;  /* 0x000000240a097836 */ /* 0x000fc40000000000 */
[----:B------:R-:W-:Y:S01]  /*2130*/  IMAD.HI.U32 R6, R4, R33, RZ ;  /* 0x0000002104067227 */ /* 0x000fe200078e00ff */
[----:B------:R-:W-:Y:S02]  /*2140*/  IABS R29, R8 ;  /* 0x00000008001d7213 */ /* 0x000fe40000000000 */
[----:B------:R-:W-:Y:S01]  /*2150*/  IABS R25, R9 ;  /* 0x0000000900197213 */ /* 0x000fe20000000000 */
[----:B------:R-:W-:Y:S02]  /*2160*/  IMAD.MOV R6, RZ, RZ, -R6 ;  /* 0x000000ffff067224 */ /* 0x000fe400078e0a06 */
[--C-:B------:R-:W-:Y:S01]  /*2170*/  @!P2 IMAD.IADD R44, R44, 0x1, -R0.reuse ;  /* 0x000000012c2ca824 */ /* 0x100fe200078e0a00 */
[----:B------:R-:W-:Y:S01]  /*2180*/  ISETP.GE.AND P2, PT, R13, RZ, PT ;  /* 0x000000ff0d00720c */ /* 0x000fe20003f46270 */
[--C-:B------:R-:W-:Y:S01]  /*2190*/  @!P5 IMAD.IADD R39, R39, 0x1, -R0.reuse ;  /* 0x000000012727d824 */ /* 0x100fe200078e0a00 */
[----:B------:R-:W-:Y:S01]  /*21a0*/  ISETP.GE.AND P5, PT, R8, RZ, PT ;  /* 0x000000ff0800720c */ /* 0x000fe20003fa6270 */
[----:B------:R-:W-:-:S02]  /*21b0*/  @!P0 IMAD.IADD R43, R43, 0x1, -R0 ;  /* 0x000000012b2b8824 */ /* 0x000fc400078e0a00 */
[C---:B------:R-:W-:Y:S02]  /*21c0*/  IMAD R33, R0.reuse, R6, R33 ;  /* 0x0000000600217224 */ /* 0x040fe400078e0221 */
[----:B------:R-:W-:Y:S01]  /*21d0*/  @!P4 IMAD.MOV R44, RZ, RZ, -R44 ;  /* 0x000000ffff2cc224 */ /* 0x000fe200078e0a2c */
[----:B------:R-:W-:Y:S01]  /*21e0*/  ISETP.GT.U32.AND P4, PT, R0, R39, PT ;  /* 0x000000270000720c */ /* 0x000fe20003f84070 */
[----:B------:R-:W-:Y:S01]  /*21f0*/  IMAD.HI.U32 R6, R4, R29, RZ ;  /* 0x0000001d04067227 */ /* 0x000fe200078e00ff */
[----:B------:R-:W-:-:S03]  /*2200*/  ISETP.GT.U32.AND P0, PT, R0, R43, PT ;  /* 0x0000002b0000720c */ /* 0x000fc60003f04070 */
[----:B------:R-:W-:Y:S01]  /*2210*/  @!P3 IMAD.MOV R46, RZ, RZ, -R46 ;  /* 0x000000ffff2eb224 */ /* 0x000fe200078e0a2e */
[----:B------:R-:W-:Y:S01]  /*2220*/  ISETP.GE.AND P3, PT, R12, RZ, PT ;  /* 0x000000ff0c00720c */ /* 0x000fe20003f66270 */
[----:B------:R-:W-:Y:S01]  /*2230*/  @!P6 IMAD.MOV R45, RZ, RZ, -R45 ;  /* 0x000000ffff2de224 */ /* 0x000fe200078e0a2d */
[----:B------:R-:W-:Y:S01]  /*2240*/  ISETP.GT.U32.AND P6, PT, R0, R33, PT ;  /* 0x000000210000720c */ /* 0x000fe20003fc4070 */
[----:B------:R-:W-:Y:S02]  /*2250*/  IMAD.MOV R7, RZ, RZ, -R6 ;  /* 0x000000ffff077224 */ /* 0x000fe400078e0a06 */
[----:B------:R-:W-:-:S04]  /*2260*/  IMAD.HI.U32 R6, R4, R25, RZ ;  /* 0x0000001904067227 */ /* 0x000fc800078e00ff */
[----:B------:R-:W-:Y:S02]  /*2270*/  IMAD.MOV R6, RZ, RZ, -R6 ;  /* 0x000000ffff067224 */ /* 0x000fe400078e0a06 */
[--C-:B------:R-:W-:Y:S02]  /*2280*/  @!P4 IMAD.IADD R39, R39, 0x1, -R0.reuse ;  /* 0x000000012727c824 */ /* 0x100fe400078e0a00 */
[C---:B------:R-:W-:Y:S02]  /*2290*/  IMAD R25, R0.reuse, R6, R25 ;  /* 0x0000000600197224 */ /* 0x040fe400078e0219 */
[----:B------:R-:W-:Y:S02]  /*22a0*/  IMAD R29, R0, R7, R29 ;  /* 0x00000007001d7224 */ /* 0x000fe400078e021d */
[----:B------:R-:W-:Y:S02]  /*22b0*/  VIADD R7, R10, 0x25 ;  /* 0x000000250a077836 */ /* 0x000fe40000000000 */
[--C-:B------:R-:W-:Y:S01]  /*22c0*/  @!P0 IMAD.IADD R43, R43, 0x1, -R0.reuse ;  /* 0x000000012b2b8824 */ /* 0x100fe200078e0a00 */
[C---:B------:R-:W-:Y:S01]  /*22d0*/  ISETP.GT.U32.AND P4, PT, R0.reuse, R29, PT ;  /* 0x0000001d0000720c */ /* 0x040fe20003f84070 */
[----:B------:R-:W-:Y:S01]  /*22e0*/  @!P6 IMAD.IADD R33, R33, 0x1, -R0 ;  /* 0x000000012121e824 */ /* 0x000fe200078e0a00 */
[----:B------:R-:W-:Y:S01]  /*22f0*/  ISETP.GE.AND P6, PT, R7, RZ, PT ;  /* 0x000000ff0700720c */ /* 0x000fe20003fc6270 */
[----:B------:R-:W-:Y:S01]  /*2300*/  @!P3 IMAD.MOV R39, RZ, RZ, -R39 ;  /* 0x000000ffff27b224 */ /* 0x000fe200078e0a27 */
[C---:B------:R-:W-:Y:S01]  /*2310*/  ISETP.GT.U32.AND P3, PT, R0.reuse, R25, PT ;  /* 0x000000190000720c */ /* 0x040fe20003f64070 */
[----:B------:R-:W-:Y:S01]  /*2320*/  @!P1 IMAD.MOV R43, RZ, RZ, -R43 ;  /* 0x000000ffff2b9224 */ /* 0x000fe200078e0a2b */
[----:B------:R-:W-:Y:S01]  /*2330*/  ISETP.GT.U32.AND P1, PT, R0, R33, PT ;  /* 0x000000210000720c */ /* 0x000fe20003f24070 */
[C---:B------:R-:W-:Y:S01]  /*2340*/  VIADD R8, R10.reuse, 0x26 ;  /* 0x000000260a087836 */ /* 0x040fe20000000000 */
[----:B------:R-:W-:Y:S01]  /*2350*/  IABS R7, R7 ;  /* 0x0000000700077213 */ /* 0x000fe20000000000 */
[C---:B------:R-:W-:Y:S01]  /*2360*/  VIADD R16, R10.reuse, 0x28 ;  /* 0x000000280a107836 */ /* 0x040fe20000000000 */
[----:B------:R-:W-:Y:S01]  /*2370*/  ISETP.GE.AND P0, PT, R9, RZ, PT ;  /* 0x000000ff0900720c */ /* 0x000fe20003f06270 */
[----:B------:R-:W-:Y:S01]  /*2380*/  VIADD R14, R10, 0x27 ;  /* 0x000000270a0e7836 */ /* 0x000fe20000000000 */
[----:B------:R-:W-:Y:S01]  /*2390*/  IABS R13, R8 ;  /* 0x00000008000d7213 */ /* 0x000fe20000000000 */
[----:B------:R-:W-:Y:S01]  /*23a0*/  IMAD.HI.U32 R6, R4, R7, RZ ;  /* 0x0000000704067227 */ /* 0x000fe200078e00ff */
[----:B------:R-:W-:-:S02]  /*23b0*/  IABS R17, R16 ;  /* 0x0000001000117213 */ /* 0x000fc40000000000 */
[----:B------:R-:W-:Y:S01]  /*23c0*/  IABS R15, R14 ;  /* 0x0000000e000f7213 */ /* 0x000fe20000000000 */
[----:B------:R-:W-:Y:S02]  /*23d0*/  IMAD.MOV R6, RZ, RZ, -R6 ;  /* 0x000000ffff067224 */ /* 0x000fe400078e0a06 */
[--C-:B------:R-:W-:Y:S02]  /*23e0*/  @!P3 IMAD.IADD R25, R25, 0x1, -R0.reuse ;  /* 0x000000011919b824 */ /* 0x100fe400078e0a00 */
[----:B------:R-:W-:Y:S01]  /*23f0*/  @!P1 IMAD.IADD R33, R33, 0x1, -R0 ;  /* 0x0000000121219824 */ /* 0x000fe200078e0a00 */
[----:B------:R-:W-:Y:S01]  /*2400*/  ISETP.GE.AND P1, PT, R8, RZ, PT ;  /* 0x000000ff0800720c */ /* 0x000fe20003f26270 */
[C---:B------:R-:W-:Y:S01]  /*2410*/  IMAD R7, R0.reuse, R6, R7 ;  /* 0x0000000600077224 */ /* 0x040fe200078e0207 */
[----:B------:R-:W-:Y:S01]  /*2420*/  ISETP.GT.U32.AND P3, PT, R0, R25, PT ;  /* 0x000000190000720c */ /* 0x000fe20003f64070 */
[----:B------:R-:W-:-:S04]  /*2430*/  IMAD.HI.U32 R6, R4, R13, RZ ;  /* 0x0000000d04067227 */ /* 0x000fc800078e00ff */
[----:B------:R-:W-:Y:S02]  /*2440*/  @!P4 IMAD.IADD R29, R29, 0x1, -R0 ;  /* 0x000000011d1dc824 */ /* 0x000fe400078e0a00 */
[----:B------:R-:W-:Y:S01]  /*2450*/  @!P2 IMAD.MOV R33, RZ, RZ, -R33 ;  /* 0x000000ffff21a224 */ /* 0x000fe200078e0a21 */
[----:B------:R-:W-:Y:S01]  /*2460*/  ISETP.GT.U32.AND P2, PT, R0, R7, PT ;  /* 0x000000070000720c */ /* 0x000fe20003f44070 */
[----:B------:R-:W-:Y:S01]  /*2470*/  IMAD.HI.U32 R9, R4, R17, RZ ;  /* 0x0000001104097227 */ /* 0x000fe200078e00ff */
[----:B------:R-:W-:-:S03]  /*2480*/  ISETP.GT.U32.AND P4, PT, R0, R29, PT ;  /* 0x0000001d0000720c */ /* 0x000fc60003f84070 */
[----:B------:R-:W-:-:S04]  /*2490*/  IMAD.HI.U32 R8, R4, R15, RZ ;  /* 0x0000000f04087227 */ /* 0x000fc800078e00ff */
[----:B------:R-:W-:Y:S02]  /*24a0*/  IMAD.MOV R6, RZ, RZ, -R6 ;  /* 0x000000ffff067224 */ /* 0x000fe400078e0a06 */
[----:B------:R-:W-:Y:S02]  /*24b0*/  IMAD.MOV R12, RZ, RZ, -R9 ;  /* 0x000000ffff0c7224 */ /* 0x000fe400078e0a09 */
[----:B------:R-:W-:Y:S02]  /*24c0*/  IMAD.MOV R8, RZ, RZ, -R8 ;  /* 0x000000ffff087224 */ /* 0x000fe400078e0a08 */
[C---:B------:R-:W-:Y:S02]  /*24d0*/  IMAD R9, R0.reuse, R6, R13 ;  /* 0x0000000600097224 */ /* 0x040fe400078e020d */
[C---:B------:R-:W-:Y:S02]  /*24e0*/  IMAD R13, R0.reuse, R8, R15 ;  /* 0x00000008000d7224 */ /* 0x040fe400078e020f */
[--C-:B------:R-:W-:Y:S01]  /*24f0*/  @!P3 IMAD.IADD R25, R25, 0x1, -R0.reuse ;  /* 0x000000011919b824 */ /* 0x100fe200078e0a00 */
[C---:B------:R-:W-:Y:S01]  /*2500*/  ISETP.GT.U32.AND P3, PT, R0.reuse, R9, PT ;  /* 0x000000090000720c */ /* 0x040fe20003f64070 */
[--C-:B------:R-:W-:Y:S01]  /*2510*/  @!P2 IMAD.IADD R7, R7, 0x1, -R0.reuse ;  /* 0x000000010707a824 */ /* 0x100fe200078e0a00 */
[----:B------:R-:W-:Y:S01]  /*2520*/  ISETP.GT.U32.AND P2, PT, R0, R13, PT ;  /* 0x0000000d0000720c */ /* 0x000fe20003f44070 */
[----:B------:R-:W-:Y:S01]  /*2530*/  @!P4 IMAD.IADD R29, R29, 0x1, -R0 ;  /* 0x000000011d1dc824 */ /* 0x000fe200078e0a00 */
[----:B------:R-:W-:Y:S01]  /*2540*/  ISETP.GE.AND P4, PT, R14, RZ, PT ;  /* 0x000000ff0e00720c */ /* 0x000fe20003f86270 */
[----:B------:R-:W-:-:S02]  /*2550*/  VIADD R14, R10, 0x29 ;  /* 0x000000290a0e7836 */ /* 0x000fc40000000000 */
[----:B------:R-:W-:Y:S02]  /*2560*/  IMAD R15, R0, R12, R17 ;  /* 0x0000000c000f7224 */ /* 0x000fe400078e0211 */
[----:B------:R-:W-:Y:S01]  /*2570*/  VIADD R20, R10, 0x2b ;  /* 0x0000002b0a147836 */ /* 0x000fe20000000000 */
[----:B------:R-:W-:Y:S01]  /*2580*/  IABS R19, R14 ;  /* 0x0000000e00137213 */ /* 0x000fe20000000000 */
[----:B------:R-:W-:Y:S01]  /*2590*/  @!P0 IMAD.MOV R25, RZ, RZ, -R25 ;  /* 0x000000ffff198224 */ /* 0x000fe200078e0a19 */
[C---:B------:R-:W-:Y:S01]  /*25a0*/  ISETP.GT.U32.AND P0, PT, R0.reuse, R15, PT ;  /* 0x0000000f0000720c */ /* 0x040fe20003f04070 */
[--C-:B------:R-:W-:Y:S01]  /*25b0*/  @!P3 IMAD.IADD R9, R9, 0x1, -R0.reuse ;  /* 0x000000010909b824 */ /* 0x100fe200078e0a00 */
[----:B------:R-:W-:Y:S01]  /*25c0*/  IABS R27, R20 ;  /* 0x00000014001b7213 */ /* 0x000fe20000000000 */
[----:B------:R-:W-:Y:S01]  /*25d0*/  @!P2 IMAD.IADD R13, R13, 0x1, -R0 ;  /* 0x000000010d0da824 */ /* 0x000fe200078e0a00 */
[----:B------:R-:W-:Y:S01]  /*25e0*/  ISETP.GT.U32.AND P3, PT, R0, R7, PT ;  /* 0x000000070000720c */ /* 0x000fe20003f64070 */
[----:B------:R-:W-:Y:S01]  /*25f0*/  IMAD.HI.U32 R6, R4, R19, RZ ;  /* 0x0000001304067227 */ /* 0x000fe200078e00ff */
[----:B------:R-:W-:-:S03]  /*2600*/  ISETP.GT.U32.AND P2, PT, R0, R9, PT ;  /* 0x000000090000720c */ /* 0x000fc60003f44070 */
[----:B------:R-:W-:Y:S02]  /*2610*/  IMAD.MOV R12, RZ, RZ, -R6 ;  /* 0x000000ffff0c7224 */ /* 0x000fe400078e0a06 */
[----:B------:R-:W-:Y:S02]  /*2620*/  VIADD R18, R10, 0x2a ;  /* 0x0000002a0a127836 */ /* 0x000fe40000000000 */
[----:B------:R-:W-:Y:S02]  /*2630*/  IMAD R19, R0, R12, R19 ;  /* 0x0000000c00137224 */ /* 0x000fe400078e0213 */
[----:B------:R-:W-:Y:S01]  /*2640*/  IMAD.HI.U32 R6, R4, R27, RZ ;  /* 0x0000001b04067227 */ /* 0x000fe200078e00ff */
[----:B------:R-:W-:-:S03]  /*2650*/  IABS R23, R18 ;  /* 0x0000001200177213 */ /* 0x000fc60000000000 */
[----:B------:R-:W-:Y:S01]  /*2660*/  @!P2 IMAD.IADD R9, R9, 0x1, -R0 ;  /* 0x000000010909a824 */ /* 0x000fe200078e0a00 */
[C---:B------:R-:W-:Y:S01]  /*2670*/  ISETP.GT.U32.AND P2, PT, R0.reuse, R19, PT ;  /* 0x000000130000720c */ /* 0x040fe20003f44070 */
[----:B------:R-:W-:Y:S01]  /*2680*/  @!P5 IMAD.MOV R29, RZ, RZ, -R29 ;  /* 0x000000ffff1dd224 */ /* 0x000fe200078e0a1d */
[----:B------:R-:W-:Y:S01]  /*2690*/  ISETP.GT.U32.AND P5, PT, R0, R13, PT ;  /* 0x0000000d0000720c */ /* 0x000fe20003fa4070 */
[----:B------:R-:W-:Y:S02]  /*26a0*/  IMAD.MOV R6, RZ, RZ, -R6 ;  /* 0x000000ffff067224 */ /* 0x000fe400078e0a06 */
[----:B------:R-:W-:-:S04]  /*26b0*/  IMAD.HI.U32 R8, R4, R23, RZ ;  /* 0x0000001704087227 */ /* 0x000fc800078e00ff */
[----:B------:R-:W-:Y:S02]  /*26c0*/  VIADD R22, R10, 0x2c ;  /* 0x0000002c0a167836 */ /* 0x000fe40000000000 */
[----:B------:R-:W-:Y:S01]  /*26d0*/  @!P0 IMAD.IADD R15, R15, 0x1, -R0 ;  /* 0x000000010f0f8824 */ /* 0x000fe200078e0a00 */
[----:B------:R-:W-:Y:S01]  /*26e0*/  ISETP.GE.AND P0, PT, R14, RZ, PT ;  /* 0x000000ff0e00720c */ /* 0x000fe20003f06270 */
[C---:B------:R-:W-:Y:S01]  /*26f0*/  IMAD R27, R0.reuse, R6, R27 ;  /* 0x00000006001b7224 */ /* 0x040fe200078e021b */
[----:B------:R-:W-:Y:S01]  /*2700*/  IABS R31, R22 ;  /* 0x00000016001f7213 */ /* 0x000fe20000000000 */
[----:B------:R-:W-:Y:S02]  /*2710*/  IMAD.MOV.U32 R17, RZ, RZ, R9 ;  /* 0x000000ffff117224 */ /* 0x000fe400078e0009 */
[----:B------:R-:W-:Y:S02]  /*2720*/  IMAD.MOV R8, RZ, RZ, -R8 ;  /* 0x000000ffff087224 */ /* 0x000fe400078e0a08 */
[----:B------:R-:W-:Y:S01]  /*2730*/  @!P2 IMAD.IADD R19, R19, 0x1, -R0 ;  /* 0x000000011313a824 */ /* 0x000fe200078e0a00 */
[C---:B------:R-:W-:Y:S01]  /*2740*/  ISETP.GT.U32.AND P2, PT, R0.reuse, R15, PT ;  /* 0x0000000f0000720c */ /* 0x040fe20003f44070 */
[----:B------:R-:W-:Y:S01]  /*2750*/  @!P1 IMAD.MOV R17, RZ, RZ, -R17 ;  /* 0x000000ffff119224 */ /* 0x000fe200078e0a11 */
[C---:B------:R-:W-:Y:S01]  /*2760*/  ISETP.GT.U32.AND P1, PT, R0.reuse, R27, PT ;  /* 0x0000001b0000720c */ /* 0x040fe20003f24070 */
[----:B------:R-:W-:-:S02]  /*2770*/  IMAD R23, R0, R8, R23 ;  /* 0x0000000800177224 */ /* 0x000fc400078e0217 */
[--C-:B------:R-:W-:Y:S01]  /*2780*/  @!P3 IMAD.IADD R7, R7, 0x1, -R0.reuse ;  /* 0x000000010707b824 */ /* 0x100fe200078e0a00 */
[----:B------:R-:W-:Y:S01]  /*2790*/  ISETP.GE.AND P3, PT, R16, RZ, PT ;  /* 0x000000ff1000720c */ /* 0x000fe20003f66270 */
[----:B------:R-:W-:Y:S01]  /*27a0*/  @!P5 IMAD.IADD R13, R13, 0x1, -R0 ;  /* 0x000000010d0dd824 */ /* 0x000fe200078e0a00 */
[----:B------:R-:W-:Y:S01]  /*27b0*/  ISETP.GT.U32.AND P5, PT, R0, R23, PT ;  /* 0x000000170000720c */ /* 0x000fe20003fa4070 */
[----:B------:R-:W-:Y:S02]  /*27c0*/  VIADD R12, R10, 0x2d ;  /* 0x0000002d0a0c7836 */ /* 0x000fe40000000000 */
[----:B------:R-:W-:-:S03]  /*27d0*/  IMAD.HI.U32 R8, R4, R31, RZ ;  /* 0x0000001f04087227 */ /* 0x000fc600078e00ff */
[----:B------:R-:W-:Y:S01]  /*27e0*/  IABS R6, R12 ;  /* 0x0000000c00067213 */ /* 0x000fe20000000000 */
[----:B------:R-:W-:Y:S02]  /*27f0*/  IMAD.MOV R8, RZ, RZ, -R8 ;  /* 0x000000ffff087224 */ /* 0x000fe400078e0a08 */
[----:B------:R-:W-:Y:S02]  /*2800*/  VIADD R14, R10, 0x2e ;  /* 0x0000002e0a0e7836 */ /* 0x000fe40000000000 */
[C---:B------:R-:W-:Y:S02]  /*2810*/  IMAD R31, R0.reuse, R8, R31 ;  /* 0x00000008001f7224 */ /* 0x040fe400078e021f */
[--C-:B------:R-:W-:Y:S01]  /*2820*/  @!P2 IMAD.IADD R15, R15, 0x1, -R0.reuse ;  /* 0x000000010f0fa824 */ /* 0x100fe200078e0a00 */
[----:B------:R-:W-:Y:S01]  /*2830*/  IABS R35, R14 ;  /* 0x0000000e00237213 */ /* 0x000fe20000000000 */
[----:B------:R-:W-:Y:S01]  /*2840*/  @!P1 IMAD.IADD R27, R27, 0x1, -R0 ;  /* 0x000000011b1b9824 */ /* 0x000fe200078e0a00 */
[----:B------:R-:W-:Y:S01]  /*2850*/  ISETP.GT.U32.AND P2, PT, R0, R31, PT ;  /* 0x0000001f0000720c */ /* 0x000fe20003f44070 */
[----:B------:R-:W-:Y:S01]  /*2860*/  IMAD.MOV.U32 R9, RZ, RZ, R6 ;  /* 0x000000ffff097224 */ /* 0x000fe200078e0006 */
[----:B------:R-:W-:Y:S01]  /*2870*/  ISETP.GE.AND P1, PT, R12, RZ, PT ;  /* 0x000000ff0c00720c */ /* 0x000fe20003f26270 */
[----:B------:R-:W-:Y:S01]  /*2880*/  @!P3 IMAD.MOV R15, RZ, RZ, -R15 ;  /* 0x000000ffff0fb224 */ /* 0x000fe200078e0a0f */
[----:B------:R-:W-:Y:S01]  /*2890*/  ISETP.GT.U32.AND P3, PT, R0, R27, PT ;  /* 0x0000001b0000720c */ /* 0x000fe20003f64070 */
[----:B------:R-:W-:-:S02]  /*28a0*/  IMAD.MOV.U32 R21, RZ, RZ, R7 ;  /* 0x000000ffff157224 */ /* 0x000fc400078e0007 */
[----:B------:R-:W-:Y:S01]  /*28b0*/  @!P5 IMAD.IADD R23, R23, 0x1, -R0 ;  /* 0x000000011717d824 */ /* 0x000fe200078e0a00 */
[----:B------:R-:W-:Y:S01]  /*28c0*/  ISETP.GT.U32.AND P5, PT, R0, R19, PT ;  /* 0x000000130000720c */ /* 0x000fe20003fa4070 */
[----:B------:R-:W-:-:S04]  /*28d0*/  IMAD.HI.U32 R6, R4, R9, RZ ;  /* 0x0000000904067227 */ /* 0x000fc800078e00ff */
[----:B------:R-:W-:-:S04]  /*28e0*/  IMAD.HI.U32 R7, R4, R35, RZ ;  /* 0x0000002304077227 */ /* 0x000fc800078e00ff */
[----:B------:R-:W-:Y:S02]  /*28f0*/  IMAD.MOV R6, RZ, RZ, -R6 ;  /* 0x000000ffff067224 */ /* 0x000fe400078e0a06 */
[----:B------:R-:W-:Y:S02]  /*2900*/  IMAD.MOV R8, RZ, RZ, -R7 ;  /* 0x000000ffff087224 */ /* 0x000fe400078e0a07 */
[C---:B------:R-:W-:Y:S02]  /*2910*/  IMAD R7, R0.reuse, R6, R9 ;  /* 0x0000000600077224 */ /* 0x040fe400078e0209 */
[C---:B------:R-:W-:Y:S02]  /*2920*/  IMAD R9, R0.reuse, R8, R35 ;  /* 0x0000000800097224 */ /* 0x040fe400078e0223 */
[--C-:B------:R-:W-:Y:S02]  /*2930*/  @!P2 IMAD.IADD R31, R31, 0x1, -R0.reuse ;  /* 0x000000011f1fa824 */ /* 0x100fe400078e0a00 */
[--C-:B------:R-:W-:Y:S01]  /*2940*/  @!P3 IMAD.IADD R27, R27, 0x1, -R0.reuse ;  /* 0x000000011b1bb824 */ /* 0x100fe200078e0a00 */
[C---:B------:R-:W-:Y:S01]  /*2950*/  ISETP.GT.U32.AND P3, PT, R0.reuse, R9, PT ;  /* 0x000000090000720c */ /* 0x040fe20003f64070 */
[--C-:B------:R-:W-:Y:S01]  /*2960*/  @!P5 IMAD.IADD R19, R19, 0x1, -R0.reuse ;  /* 0x000000011313d824 */ /* 0x100fe200078e0a00 */
[----:B------:R-:W-:Y:S01]  /*2970*/  ISETP.GT.U32.AND P2, PT, R0, R31, PT ;  /* 0x0000001f0000720c */ /* 0x000fe20003f44070 */
[----:B------:R-:W-:Y:S01]  /*2980*/  VIADD R6, R10, 0x2f ;  /* 0x0000002f0a067836 */ /* 0x000fe20000000000 */
[----:B------:R-:W-:Y:S01]  /*2990*/  ISETP.GE.AND P5, PT, R20, RZ, PT ;  /* 0x000000ff1400720c */ /* 0x000fe20003fa6270 */
[----:B------:R-:W-:Y:S01]  /*29a0*/  @!P0 IMAD.MOV R19, RZ, RZ, -R19 ;  /* 0x000000ffff138224 */ /* 0x000fe200078e0a13 */
[----:B------:R-:W-:Y:S01]  /*29b0*/  ISETP.GT.U32.AND P0, PT, R0, R7, PT ;  /* 0x000000070000720c */ /* 0x000fe20003f04070 */
[----:B------:R-:W-:Y:S01]  /*29c0*/  @!P6 IMAD.MOV R21, RZ, RZ, -R21 ;  /* 0x000000ffff15e224 */ /* 0x000fe200078e0a15 */
[----:B------:R-:W-:Y:S01]  /*29d0*/  IABS R41, R6 ;  /* 0x0000000600297213 */ /* 0x000fe20000000000 */
[----:B------:R-:W-:Y:S01]  /*29e0*/  VIADD R8, R10, 0x30 ;  /* 0x000000300a087836 */ /* 0x000fe20000000000 */
[----:B------:R-:W-:Y:S01]  /*29f0*/  ISETP.GT.U32.AND P6, PT, R0, R23, PT ;  /* 0x000000170000720c */ /* 0x000fe20003fc4070 */
[----:B------:R-:W-:Y:S01]  /*2a00*/  @!P4 IMAD.MOV R13, RZ, RZ, -R13 ;  /* 0x000000ffff0dc224 */ /* 0x000fe200078e0a0d */
[----:B------:R-:W-:Y:S01]  /*2a10*/  ISETP.GE.AND P4, PT, R18, RZ, PT ;  /* 0x000000ff1200720c */ /* 0x000fe20003f86270 */
[--C-:B------:R-:W-:Y:S01]  /*2a20*/  @!P3 IMAD.IADD R9, R9, 0x1, -R0.reuse ;  /* 0x000000010909b824 */ /* 0x100fe200078e0a00 */
[----:B------:R-:W-:Y:S01]  /*2a30*/  IABS R67, R8 ;  /* 0x0000000800437213 */ /* 0x000fe20000000000 */
[----:B------:R-:W-:Y:S01]  /*2a40*/  @!P2 IMAD.IADD R31, R31, 0x1, -R0 ;  /* 0x000000011f1fa824 */ /* 0x000fe200078e0a00 */
[----:B------:R-:W-:Y:S01]  /*2a50*/  ISETP.GE.AND P2, PT, R6, RZ, PT ;  /* 0x000000ff0600720c */ /* 0x000fe20003f46270 */
[----:B------:R-:W-:Y:S01]  /*2a60*/  IMAD.HI.U32 R6, R4, R41, RZ ;  /* 0x0000002904067227 */ /* 0x000fe200078e00ff */
[----:B------:R-:W-:-:S03]  /*2a70*/  ISETP.GT.U32.AND P3, PT, R0, R9, PT ;  /* 0x000000090000720c */ /* 0x000fc60003f64070 */
[----:B------:R-:W-:Y:S01]  /*2a80*/  @!P0 IMAD.IADD R7, R7, 0x1, -R0 ;  /* 0x0000000107078824 */ /* 0x000fe200078e0a00 */
[----:B------:R-:W-:Y:S01]  /*2a90*/  ISETP.GE.AND P0, PT, R8, RZ, PT ;  /* 0x000000ff0800720c */ /* 0x000fe20003f06270 */
[----:B------:R-:W-:Y:S02]  /*2aa0*/  @!P5 IMAD.MOV R27, RZ, RZ, -R27 ;  /* 0x000000ffff1bd224 */ /* 0x000fe400078e0a1b */
[----:B------:R-:W-:Y:S01]  /*2ab0*/  IMAD.MOV R6, RZ, RZ, -R6 ;  /* 0x000000ffff067224 */ /* 0x000fe200078e0a06 */
[----:B------:R-:W-:Y:S01]  /*2ac0*/  ISETP.GT.U32.AND P5, PT, R0, R7, PT ;  /* 0x000000070000720c */ /* 0x000fe20003fa4070 */
[----:B------:R-:W-:Y:S02]  /*2ad0*/  VIADD R12, R10, 0x31 ;  /* 0x000000310a0c7836 */ /* 0x000fe40000000000 */
[----:B------:R-:W-:Y:S02]  /*2ae0*/  IMAD R41, R0, R6, R41 ;  /* 0x0000000600297224 */ /* 0x000fe400078e0229 */
[----:B------:R-:W-:Y:S01]  /*2af0*/  @!P3 IMAD.IADD R9, R9, 0x1, -R0 ;  /* 0x000000010909b824 */ /* 0x000fe200078e0a00 */
[----:B------:R-:W-:Y:S01]  /*2b00*/  IABS R79, R12 ;  /* 0x0000000c004f7213 */ /* 0x000fe20000000000 */
[----:B------:R-:W-:Y:S01]  /*2b10*/  IMAD.HI.U32 R8, R4, R67, RZ ;  /* 0x0000004304087227 */ /* 0x000fe200078e00ff */
[----:B------:R-:W-:-:S03]  /*2b20*/  ISETP.GT.U32.AND P3, PT, R0, R41, PT ;  /* 0x000000290000720c */ /* 0x000fc60003f64070 */
[----:B------:R-:W-:Y:S01]  /*2b30*/  @!P6 IMAD.IADD R23, R23, 0x1, -R0 ;  /* 0x000000011717e824 */ /* 0x000fe200078e0a00 */
[----:B------:R-:W-:Y:S01]  /*2b40*/  ISETP.GE.AND P6, PT, R22, RZ, PT ;  /* 0x000000ff1600720c */ /* 0x000fe20003fc6270 */
[----:B------:R-:W-:Y:S02]  /*2b50*/  IMAD.MOV R8, RZ, RZ, -R8 ;  /* 0x000000ffff087224 */ /* 0x000fe400078e0a08 */
[----:B------:R-:W-:Y:S02]  /*2b60*/  @!P5 IMAD.IADD R7, R7, 0x1, -R0 ;  /* 0x000000010707d824 */ /* 0x000fe400078e0a00 */
[----:B------:R-:W-:Y:S01]  /*2b70*/  @!P4 IMAD.MOV R23, RZ, RZ, -R23 ;  /* 0x000000ffff17c224 */ /* 0x000fe200078e0a17 */
[----:B------:R-:W-:Y:S01]  /*2b80*/  ISETP.GE.AND P4, PT, R14, RZ, PT ;  /* 0x000000ff0e00720c */ /* 0x000fe20003f86270 */
[----:B------:R-:W-:Y:S02]  /*2b90*/  IMAD R67, R0, R8, R67 ;  /* 0x0000000800437224 */ /* 0x000fe400078e0243 */
[----:B------:R-:W-:-:S02]  /*2ba0*/  IMAD.MOV.U32 R35, RZ, RZ, R7 ;  /* 0x000000ffff237224 */ /* 0x000fc400078e0007 */
[----:B------:R-:W-:Y:S02]  /*2bb0*/  VIADD R8, R10, 0x32 ;  /* 0x000000320a087836 */ /* 0x000fe40000000000 */
[----:B------:R-:W-:-:S03]  /*2bc0*/  IMAD.HI.U32 R6, R4, R79, RZ ;  /* 0x0000004f04067227 */ /* 0x000fc600078e00ff */
[----:B------:R-:W-:Y:S01]  /*2bd0*/  IABS R77, R8 ;  /* 0x00000008004d7213 */ /* 0x000fe20000000000 */
[----:B------:R-:W-:Y:S01]  /*2be0*/  @!P1 IMAD.MOV R35, RZ, RZ, -R35 ;  /* 0x000000ffff239224 */ /* 0x000fe200078e0a23 */
[----:B------:R-:W-:Y:S01]  /*2bf0*/  ISETP.GT.U32.AND P1, PT, R0, R67, PT ;  /* 0x000000430000720c */ /* 0x000fe20003f24070 */
[----:B------:R-:W-:Y:S01]  /*2c00*/  IMAD.MOV R6, RZ, RZ, -R6 ;  /* 0x000000ffff067224 */ /* 0x000fe200078e0a06 */
[----:B------:R-:W-:Y:S01]  /*2c10*/  ISETP.GE.AND P5, PT, R8, RZ, PT ;  /* 0x000000ff0800720c */ /* 0x000fe20003fa6270 */
[----:B------:R-:W-:Y:S02]  /*2c20*/  @!P3 IMAD.IADD R41, R41, 0x1, -R0 ;  /* 0x000000012929b824 */ /* 0x000fe400078e0a00 */
[C---:B------:R-:W-:Y:S02]  /*2c30*/  IMAD R79, R0.reuse, R6, R79 ;  /* 0x00000006004f7224 */ /* 0x040fe400078e024f */
[----:B------:R-:W-:Y:S01]  /*2c40*/  IMAD.MOV.U32 R37, RZ, RZ, R9 ;  /* 0x000000ffff257224 */ /* 0x000fe200078e0009 */
[----:B------:R-:W-:Y:S01]  /*2c50*/  ISETP.GT.U32.AND P3, PT, R0, R41, PT ;  /* 0x000000290000720c */ /* 0x000fe20003f64070 */
[----:B------:R-:W-:-:S04]  /*2c60*/  IMAD.HI.U32 R6, R4, R77, RZ ;  /* 0x0000004d04067227 */ /* 0x000fc800078e00ff */
[----:B------:R-:W-:Y:S01]  /*2c70*/  @!P4 IMAD.MOV R37, RZ, RZ, -R37 ;  /* 0x000000ffff25c224 */ /* 0x000fe200078e0a25 */
[----:B------:R-:W-:Y:S01]  /*2c80*/  ISETP.GT.U32.AND P4, PT, R0, R79, PT ;  /* 0x0000004f0000720c */ /* 0x000fe20003f84070 */
[----:B------:R-:W-:Y:S02]  /*2c90*/  VIADD R14, R10, 0x33 ;  /* 0x000000330a0e7836 */ /* 0x000fe40000000000 */
[----:B------:R-:W-:Y:S02]  /*2ca0*/  IMAD.MOV R6, RZ, RZ, -R6 ;  /* 0x000000ffff067224 */ /* 0x000fe400078e0a06 */
[--C-:B------:R-:W-:Y:S01]  /*2cb0*/  @!P1 IMAD.IADD R67, R67, 0x1, -R0.reuse ;  /* 0x0000000143439824 */ /* 0x100fe200078e0a00 */
[----:B------:R-:W-:Y:S01]  /*2cc0*/  IABS R83, R14 ;  /* 0x0000000e00537213 */ /* 0x000fe20000000000 */
[----:B------:R-:W-:Y:S02]  /*2cd0*/  IMAD R9, R0, R6, R77 ;  /* 0x0000000600097224 */ /* 0x000fe400078e024d */
[----:B------:R-:W-:Y:S01]  /*2ce0*/  VIADD R16, R10, 0x34 ;  /* 0x000000340a107836 */ /* 0x000fe20000000000 */
[C---:B------:R-:W-:Y:S01]  /*2cf0*/  ISETP.GT.U32.AND P1, PT, R0.reuse, R67, PT ;  /* 0x000000430000720c */ /* 0x040fe20003f24070 */
[----:B------:R-:W-:Y:S01]  /*2d00*/  @!P3 IMAD.IADD R41, R41, 0x1, -R0 ;  /* 0x000000012929b824 */ /* 0x000fe200078e0a00 */
[----:B------:R-:W-:Y:S01]  /*2d10*/  ISETP.GT.U32.AND P3, PT, R0, R9, PT ;  /* 0x000000090000720c */ /* 0x000fe20003f64070 */
[----:B------:R-:W-:Y:S01]  /*2d20*/  IMAD.HI.U32 R7, R4, R83, RZ ;  /* 0x0000005304077227 */ /* 0x000fe200078e00ff */
[----:B------:R-:W-:-:S03]  /*2d30*/  IABS R85, R16 ;  /* 0x0000001000557213 */ /* 0x000fc60000000000 */
[----:B------:R-:W-:Y:S02]  /*2d40*/  @!P4 IMAD.IADD R79, R79, 0x1, -R0 ;  /* 0x000000014f4fc824 */ /* 0x000fe400078e0a00 */
[----:B------:R-:W-:Y:S02]  /*2d50*/  IMAD.MOV R7, RZ, RZ, -R7 ;  /* 0x000000ffff077224 */ /* 0x000fe400078e0a07 */
[----:B------:R-:W-:Y:S01]  /*2d60*/  VIADD R18, R10, 0x35 ;  /* 0x000000350a127836 */ /* 0x000fe20000000000 */
[C---:B------:R-:W-:Y:S01]  /*2d70*/  ISETP.GT.U32.AND P4, PT, R0.reuse, R79, PT ;  /* 0x0000004f0000720c */ /* 0x040fe20003f84070 */
[----:B------:R-:W-:Y:S02]  /*2d80*/  IMAD R83, R0, R7, R83 ;  /* 0x0000000700537224 */ /* 0x000fe400078e0253 */
[----:B------:R-:W-:Y:S01]  /*2d90*/  IMAD.HI.U32 R8, R4, R85, RZ ;  /* 0x0000005504087227 */ /* 0x000fe200078e00ff */
[----:B------:R-:W-:-:S03]  /*2da0*/  IABS R87, R18 ;  /* 0x0000001200577213 */ /* 0x000fc60000000000 */
[----:B------:R-:W-:Y:S01]  /*2db0*/  @!P1 IMAD.IADD R67, R67, 0x1, -R0 ;  /* 0x0000000143439824 */ /* 0x000fe200078e0a00 */
[----:B------:R-:W-:Y:S01]  /*2dc0*/  ISETP.GT.U32.AND P1, PT, R0, R83, PT ;  /* 0x000000530000720c */ /* 0x000fe20003f24070 */
[----:B------:R-:W-:Y:S02]  /*2dd0*/  IMAD.MOV R8, RZ, RZ, -R8 ;  /* 0x000000ffff087224 */ /* 0x000fe400078e0a08 */
[----:B------:R-:W-:Y:S02]  /*2de0*/  @!P3 IMAD.IADD R9, R9, 0x1, -R0 ;  /* 0x000000010909b824 */ /* 0x000fe400078e0a00 */
[----:B------:R-:W-:Y:S01]  /*2df0*/  @!P6 IMAD.MOV R31, RZ, RZ, -R31 ;  /* 0x000000ffff1fe224 */ /* 0x000fe200078e0a1f */
[----:B------:R-:W-:Y:S01]  /*2e00*/  ISETP.GE.AND P6, PT, R12, RZ, PT ;  /* 0x000000ff0c00720c */ /* 0x000fe20003fc6270 */
[C---:B------:R-:W-:Y:S01]  /*2e10*/  IMAD R85, R0.reuse, R8, R85 ;  /* 0x0000000800557224 */ /* 0x040fe200078e0255 */
[----:B------:R-:W-:Y:S01]  /*2e20*/  ISETP.GT.U32.AND P3, PT, R0, R9, PT ;  /* 0x000000090000720c */ /* 0x000fe20003f64070 */
[----:B------:R-:W-:-:S04]  /*2e30*/  IMAD.HI.U32 R12, R4, R87, RZ ;  /* 0x00000057040c7227 */ /* 0x000fc800078e00ff */
[----:B------:R-:W-:Y:S01]  /*2e40*/  @!P4 IMAD.IADD R79, R79, 0x1, -R0 ;  /* 0x000000014f4fc824 */ /* 0x000fe200078e0a00 */
        /* <DEDUP_REMOVED lines=19> */
[--C-:B------:R-:W-:Y:S01]  /*2f80*/  @!P1 IMAD.IADD R83, R83, 0x1, -R0.reuse ;  /* 0x0000000153539824 */ /* 0x100fe200078e0a00 */
[----:B------:R-:W-:Y:S01]  /*2f90*/  ISETP.GT.U32.AND P1, PT, R0, R89, PT ;  /* 0x000000590000720c */ /* 0x000fe20003f24070 */
[----:B------:R-:W-:Y:S02]  /*2fa0*/  IMAD.MOV R7, RZ, RZ, -R7 ;  /* 0x000000ffff077224 */ /* 0x000fe400078e0a07 */
[----:B------:R-:W-:Y:S02]  /*2fb0*/  @!P3 IMAD.IADD R87, R87, 0x1, -R0 ;  /* 0x000000015757b824 */ /* 0x000fe400078e0a00 */
[----:B------:R-:W-:Y:S02]  /*2fc0*/  VIADD R26, R10, 0x39 ;  /* 0x000000390a1a7836 */ /* 0x000fe40000000000 */
[C---:B------:R-:W-:Y:S01]  /*2fd0*/  IMAD R91, R0.reuse, R7, R91 ;  /* 0x00000007005b7224 */ /* 0x040fe200078e025b */
[----:B------:R-:W-:Y:S01]  /*2fe0*/  ISETP.GT.U32.AND P3, PT, R0, R87, PT ;  /* 0x000000570000720c */ /* 0x000fe20003f64070 */
[----:B------:R-:W-:Y:S01]  /*2ff0*/  IMAD.HI.U32 R8, R4, R93, RZ ;  /* 0x0000005d04087227 */ /* 0x000fe200078e00ff */
[----:B------:R-:W-:-:S03]  /*3000*/  IABS R95, R26 ;  /* 0x0000001a005f7213 */ /* 0x000fc60000000000 */
[----:B------:R-:W-:Y:S01]  /*3010*/  @!P4 IMAD.IADD R85, R85, 0x1, -R0 ;  /* 0x000000015555c824 */ /* 0x000fe200078e0a00 */
[----:B------:R-:W-:Y:S01]  /*3020*/  ISETP.GT.U32.AND P4, PT, R0, R91, PT ;  /* 0x0000005b0000720c */ /* 0x000fe20003f84070 */
[----:B------:R-:W-:Y:S02]  /*3030*/  IMAD.MOV R8, RZ, RZ, -R8 ;  /* 0x000000ffff087224 */ /* 0x000fe400078e0a08 */
[----:B------:R-:W-:Y:S02]  /*3040*/  VIADD R28, R10, 0x3a ;  /* 0x0000003a0a1c7836 */ /* 0x000fe40000000000 */
[----:B------:R-:W-:-:S03]  /*3050*/  IMAD.HI.U32 R6, R4, R95, RZ ;  /* 0x0000005f04067227 */ /* 0x000fc600078e00ff */
[----:B------:R-:W-:Y:S01]  /*3060*/  IABS R97, R28 ;  /* 0x0000001c00617213 */ /* 0x000fe20000000000 */
[----:B------:R-:W-:Y:S02]  /*3070*/  @!P1 IMAD.IADD R89, R89, 0x1, -R0 ;  /* 0x0000000159599824 */ /* 0x000fe400078e0a00 */
[C---:B------:R-:W-:Y:S02]  /*3080*/  IMAD R93, R0.reuse, R8, R93 ;  /* 0x00000008005d7224 */ /* 0x040fe400078e025d */
[----:B------:R-:W-:Y:S01]  /*3090*/  IMAD.MOV R6, RZ, RZ, -R6 ;  /* 0x000000ffff067224 */ /* 0x000fe200078e0a06 */
[----:B------:R-:W-:Y:S01]  /*30a0*/  ISETP.GT.U32.AND P1, PT, R0, R89, PT ;  /* 0x000000590000720c */ /* 0x000fe20003f24070 */
[----:B------:R-:W-:Y:S02]  /*30b0*/  VIADD R32, R10, 0x3c ;  /* 0x0000003c0a207836 */ /* 0x000fe40000000000 */
[----:B------:R-:W-:Y:S01]  /*30c0*/  @!P3 IMAD.IADD R87, R87, 0x1, -R0 ;  /* 0x000000015757b824 */ /* 0x000fe200078e0a00 */
[C---:B------:R-:W-:Y:S01]  /*30d0*/  ISETP.GT.U32.AND P3, PT, R0.reuse, R93, PT ;  /* 0x0000005d0000720c */ /* 0x040fe20003f64070 */
[----:B------:R-:W-:Y:S01]  /*30e0*/  IMAD R95, R0, R6, R95 ;  /* 0x00000006005f7224 */ /* 0x000fe200078e025f */
[----:B------:R-:W-:Y:S01]  /*30f0*/  IABS R101, R32 ;  /* 0x0000002000657213 */ /* 0x000fe20000000000 */
[----:B------:R-:W-:-:S02]  /*3100*/  VIADD R30, R10, 0x3b ;  /* 0x0000003b0a1e7836 */ /* 0x000fc40000000000 */
[----:B------:R-:W-:-:S03]  /*3110*/  IMAD.HI.U32 R6, R4, R97, RZ ;  /* 0x0000006104067227 */ /* 0x000fc600078e00ff */
[----:B------:R-:W-:Y:S01]  /*3120*/  IABS R99, R30 ;  /* 0x0000001e00637213 */ /* 0x000fe20000000000 */
[----:B------:R-:W-:Y:S02]  /*3130*/  @!P4 IMAD.IADD R91, R91, 0x1, -R0 ;  /* 0x000000015b5bc824 */ /* 0x000fe400078e0a00 */
[----:B------:R-:W-:Y:S02]  /*3140*/  VIADD R34, R10, 0x3d ;  /* 0x0000003d0a227836 */ /* 0x000fe40000000000 */
[----:B------:R-:W-:Y:S01]  /*3150*/  IMAD.MOV R8, RZ, RZ, -R6 ;  /* 0x000000ffff087224 */ /* 0x000fe200078e0a06 */
[----:B------:R-:W-:Y:S01]  /*3160*/  ISETP.GT.U32.AND P4, PT, R0, R91, PT ;  /* 0x0000005b0000720c */ /* 0x000fe20003f84070 */
[----:B------:R-:W-:Y:S01]  /*3170*/  IMAD.HI.U32 R6, R4, R101, RZ ;  /* 0x0000006504067227 */ /* 0x000fe200078e00ff */
[----:B------:R-:W-:-:S03]  /*3180*/  IABS R103, R34 ;  /* 0x0000002200677213 */ /* 0x000fc60000000000 */
[----:B------:R-:W-:-:S04]  /*3190*/  IMAD.HI.U32 R7, R4, R99, RZ ;  /* 0x0000006304077227 */ /* 0x000fc800078e00ff */
[----:B------:R-:W-:Y:S02]  /*31a0*/  IMAD.MOV R6, RZ, RZ, -R6 ;  /* 0x000000ffff067224 */ /* 0x000fe400078e0a06 */
[--C-:B------:R-:W-:Y:S01]  /*31b0*/  @!P1 IMAD.IADD R89, R89, 0x1, -R0.reuse ;  /* 0x0000000159599824 */ /* 0x100fe200078e0a00 */
[C---:B------:R-:W-:Y:S01]  /*31c0*/  ISETP.GT.U32.AND P1, PT, R0.reuse, R95, PT ;  /* 0x0000005f0000720c */ /* 0x040fe20003f24070 */
[----:B------:R-:W-:Y:S02]  /*31d0*/  @!P3 IMAD.IADD R93, R93, 0x1, -R0 ;  /* 0x000000015d5db824 */ /* 0x000fe400078e0a00 */
[----:B------:R-:W-:Y:S02]  /*31e0*/  IMAD.MOV R7, RZ, RZ, -R7 ;  /* 0x000000ffff077224 */ /* 0x000fe400078e0a07 */
[C---:B------:R-:W-:Y:S01]  /*31f0*/  IMAD R101, R0.reuse, R6, R101 ;  /* 0x0000000600657224 */ /* 0x040fe200078e0265 */
[C---:B------:R-:W-:Y:S01]  /*3200*/  ISETP.GT.U32.AND P3, PT, R0.reuse, R93, PT ;  /* 0x0000005d0000720c */ /* 0x040fe20003f64070 */
[----:B------:R-:W-:-:S02]  /*3210*/  IMAD R97, R0, R8, R97 ;  /* 0x0000000800617224 */ /* 0x000fc400078e0261 */
[----:B------:R-:W-:-:S04]  /*3220*/  IMAD.HI.U32 R6, R4, R103, RZ ;  /* 0x0000006704067227 */ /* 0x000fc800078e00ff */
[C---:B------:R-:W-:Y:S01]  /*3230*/  IMAD R99, R0.reuse, R7, R99 ;  /* 0x0000000700637224 */ /* 0x040fe200078e0263 */
[----:B------:R-:W-:Y:S01]  /*3240*/  IABS R7, R10 ;  /* 0x0000000a00077213 */ /* 0x000fe20000000000 */
[----:B------:R-:W-:Y:S02]  /*3250*/  IMAD.MOV R6, RZ, RZ, -R6 ;  /* 0x000000ffff067224 */ /* 0x000fe400078e0a06 */
[----:B------:R-:W-:Y:S01]  /*3260*/  @!P4 IMAD.IADD R91, R91, 0x1, -R0 ;  /* 0x000000015b5bc824 */ /* 0x000fe200078e0a00 */
[----:B------:R-:W-:Y:S01]  /*3270*/  ISETP.GT.U32.AND P4, PT, R0, R97, PT ;  /* 0x000000610000720c */ /* 0x000fe20003f84070 */
[----:B------:R-:W-:Y:S02]  /*3280*/  VIADD R36, R10, 0x3e ;  /* 0x0000003e0a247836 */ /* 0x000fe40000000000 */
[----:B------:R-:W-:Y:S02]  /*3290*/  IMAD R103, R0, R6, R103 ;  /* 0x0000000600677224 */ /* 0x000fe400078e0267 */
[----:B------:R-:W-:Y:S01]  /*32a0*/  IMAD.HI.U32 R6, R4, R7, RZ ;  /* 0x0000000704067227 */ /* 0x000fe200078e00ff */
[----:B------:R-:W-:-:S03]  /*32b0*/  IABS R105, R36 ;  /* 0x0000002400697213 */ /* 0x000fc60000000000 */
[----:B------:R-:W-:Y:S02]  /*32c0*/  IMAD R11, R11, 0x40, R94 ;  /* 0x000000400b0b7824 */ /* 0x000fe400078e025e */
[----:B------:R-:W-:Y:S01]  /*32d0*/  @!P1 IMAD.IADD R95, R95, 0x1, -R0 ;  /* 0x000000015f5f9824 */ /* 0x000fe200078e0a00 */
[C---:B------:R-:W-:Y:S01]  /*32e0*/  ISETP.GT.U32.AND P1, PT, R0.reuse, R101, PT ;  /* 0x000000650000720c */ /* 0x040fe20003f24070 */
[----:B------:R-:W-:Y:S01]  /*32f0*/  IMAD.MOV R6, RZ, RZ, -R6 ;  /* 0x000000ffff067224 */ /* 0x000fe200078e0a06 */
[----:B------:R-:W-:Y:S01]  /*3300*/  IABS R8, R11 ;  /* 0x0000000b00087213 */ /* 0x000fe20000000000 */
[----:B------:R-:W-:Y:S01]  /*3310*/  @!P3 IMAD.IADD R93, R93, 0x1, -R0 ;  /* 0x000000015d5db824 */ /* 0x000fe200078e0a00 */
[C---:B------:R-:W-:Y:S01]  /*3320*/  ISETP.GT.U32.AND P3, PT, R0.reuse, R99, PT ;  /* 0x000000630000720c */ /* 0x040fe20003f64070 */
[----:B------:R-:W-:Y:S01]  /*3330*/  VIADD R204, R11, 0x20 ;  /* 0x000000200bcc7836 */ /* 0x000fe20000000000 */
[----:B------:R1:W-:Y:S01]  /*3340*/  STL [R1+0x290], R11 ;  /* 0x0002900b01007387 */ /* 0x0003e20000100800 */
[----:B------:R-:W-:-:S02]  /*3350*/  IMAD R7, R0, R6, R7 ;  /* 0x0000000600077224 */ /* 0x000fc400078e0207 */
[----:B------:R-:W-:Y:S01]  /*3360*/  @!P4 IMAD.IADD R97, R97, 0x1, -R0 ;  /* 0x000000016161c824 */ /* 0x000fe200078e0a00 */
[----:B------:R-:W-:Y:S01]  /*3370*/  ISETP.GT.U32.AND P4, PT, R0, R103, PT ;  /* 0x000000670000720c */ /* 0x000fe20003f84070 */
[----:B------:R-:W-:Y:S01]  /*3380*/  IMAD.HI.U32 R6, R4, R105, RZ ;  /* 0x0000006904067227 */ /* 0x000fe200078e00ff */
[----:B------:R-:W-:Y:S01]  /*3390*/  IABS R12, R204 ;  /* 0x000000cc000c7213 */ /* 0x000fe20000000000 */
[----:B------:R-:W-:Y:S02]  /*33a0*/  STL.64 [R1+0x298], R208 ;  /* 0x000298d001007387 */ /* 0x000fe40000100a00 */
[----:B------:R-:W-:-:S04]  /*33b0*/  IMAD.HI.U32 R4, R5, R8, RZ ;  /* 0x0000000805047227 */ /* 0x000fc800078e00ff */
[----:B------:R-:W-:Y:S01]  /*33c0*/  @!P1 IMAD.IADD R101, R101, 0x1, -R0 ;  /* 0x0000000165659824 */ /* 0x000fe200078e0a00 */
[----:B------:R-:W-:Y:S01]  /*33d0*/  ISETP.GE.AND P1, PT, R14, RZ, PT ;  /* 0x000000ff0e00720c */ /* 0x000fe20003f26270 */
[----:B------:R-:W-:Y:S02]  /*33e0*/  IMAD.MOV R77, RZ, RZ, -R4 ;  /* 0x000000ffff4d7224 */ /* 0x000fe400078e0a04 */
[----:B------:R-:W-:-:S04]  /*33f0*/  IMAD.HI.U32 R4, R5, R12, RZ ;  /* 0x0000000c05047227 */ /* 0x000fc800078e00ff */
[----:B------:R-:W-:Y:S02]  /*3400*/  IMAD R5, R2, R77, R8 ;  /* 0x0000004d02057224 */ /* 0x000fe400078e0208 */
[--C-:B------:R-:W-:Y:S01]  /*3410*/  @!P3 IMAD.IADD R99, R99, 0x1, -R0.reuse ;  /* 0x000000016363b824 */ /* 0x100fe200078e0a00 */
[C---:B------:R-:W-:Y:S01]  /*3420*/  ISETP.GT.U32.AND P3, PT, R0.reuse, R7, PT ;  /* 0x000000070000720c */ /* 0x040fe20003f64070 */
[----:B------:R-:W-:Y:S02]  /*3430*/  IMAD.MOV.U32 R77, RZ, RZ, R67 ;  /* 0x000000ffff4d7224 */ /* 0x000fe400078e0043 */
[----:B------:R-:W-:Y:S01]  /*3440*/  @!P2 IMAD.MOV R41, RZ, RZ, -R41 ;  /* 0x000000ffff29a224 */ /* 0x000fe200078e0a29 */
[----:B------:R-:W-:Y:S01]  /*3450*/  ISETP.GT.U32.AND P2, PT, R0, R95, PT ;  /* 0x0000005f0000720c */ /* 0x000fe20003f44070 */
[----:B------:R-:W-:Y:S01]  /*3460*/  @!P4 IMAD.IADD R103, R103, 0x1, -R0 ;  /* 0x000000016767c824 */ /* 0x000fe200078e0a00 */
[----:B------:R-:W-:Y:S01]  /*3470*/  ISETP.GE.AND P4, PT, R16, RZ, PT ;  /* 0x000000ff1000720c */ /* 0x000fe20003f86270 */
[----:B------:R-:W-:Y:S01]  /*3480*/  @!P0 IMAD.MOV R77, RZ, RZ, -R77 ;  /* 0x000000ffff4d8224 */ /* 0x000fe200078e0a4d */
[----:B------:R-:W-:Y:S01]  /*3490*/  ISETP.GT.U32.AND P0, PT, R0, R97, PT ;  /* 0x000000610000720c */ /* 0x000fe20003f04070 */
[----:B------:R-:W-:-:S02]  /*34a0*/  IMAD.MOV.U32 R81, RZ, RZ, R9 ;  /* 0x000000ffff517224 */ /* 0x000fc400078e0009 */
[----:B------:R-:W-:Y:S02]  /*34b0*/  IMAD.MOV R6, RZ, RZ, -R6 ;  /* 0x000000ffff067224 */ /* 0x000fe400078e0a06 */
[----:B------:R-:W-:Y:S01]  /*34c0*/  @!P5 IMAD.MOV R81, RZ, RZ, -R81 ;  /* 0x000000ffff51d224 */ /* 0x000fe200078e0a51 */
[C---:B------:R-:W-:Y:S01]  /*34d0*/  ISETP.GT.U32.AND P5, PT, R0.reuse, R101, PT ;  /* 0x000000650000720c */ /* 0x040fe20003fa4070 */
[----:B------:R-:W-:Y:S01]  /*34e0*/  @!P1 IMAD.MOV R83, RZ, RZ, -R83 ;  /* 0x000000ffff539224 */ /* 0x000fe200078e0a53 */
[C---:B------:R-:W-:Y:S01]  /*34f0*/  ISETP.GT.U32.AND P1, PT, R0.reuse, R103, PT ;  /* 0x000000670000720c */ /* 0x040fe20003f24070 */
[C---:B------:R-:W-:Y:S02]  /*3500*/  IMAD R105, R0.reuse, R6, R105 ;  /* 0x0000000600697224 */ /* 0x040fe400078e0269 */
[--C-:B------:R-:W-:Y:S01]  /*3510*/  @!P3 IMAD.IADD R7, R7, 0x1, -R0.reuse ;  /* 0x000000010707b824 */ /* 0x100fe200078e0a00 */
[C---:B------:R-:W-:Y:S01]  /*3520*/  ISETP.GT.U32.AND P3, PT, R0.reuse, R99, PT ;  /* 0x000000630000720c */ /* 0x040fe20003f64070 */
[----:B------:R-:W-:Y:S01]  /*3530*/  @!P6 IMAD.MOV R79, RZ, RZ, -R79 ;  /* 0x000000ffff4fe224 */ /* 0x000fe200078e0a4f */
[----:B------:R-:W-:Y:S01]  /*3540*/  ISETP.GT.U32.AND P6, PT, R0, R105, PT ;  /* 0x000000690000720c */ /* 0x000fe20003fc4070 */
[----:B------:R-:W-:Y:S01]  /*3550*/  @!P2 IMAD.IADD R95, R95, 0x1, -R0 ;  /* 0x000000015f5fa824 */ /* 0x000fe200078e0a00 */
[----:B------:R-:W-:Y:S01]  /*3560*/  ISETP.GT.U32.AND P2, PT, R2, R5, PT ;  /* 0x000000050200720c */ /* 0x000fe20003f44070 */
[----:B------:R-:W-:-:S02]  /*3570*/  IMAD.MOV R107, RZ, RZ, -R4 ;  /* 0x000000ffff6b7224 */ /* 0x000fc400078e0a04 */
[----:B------:R-:W-:Y:S01]  /*3580*/  @!P4 IMAD.MOV R85, RZ, RZ, -R85 ;  /* 0x000000ffff55c224 */ /* 0x000fe200078e0a55 */
[----:B------:R-:W-:Y:S01]  /*3590*/  ISETP.GT.U32.AND P4, PT, R0, R7, PT ;  /* 0x000000070000720c */ /* 0x000fe20003f84070 */
[----:B------:R-:W-:Y:S01]  /*35a0*/  @!P0 IMAD.IADD R97, R97, 0x1, -R0 ;  /* 0x0000000161618824 */ /* 0x000fe200078e0a00 */
[----:B------:R-:W-:Y:S01]  /*35b0*/  ISETP.GE.AND P0, PT, R18, RZ, PT ;  /* 0x000000ff1200720c */ /* 0x000fe20003f06270 */
[C---:B------:R-:W-:Y:S01]  /*35c0*/  IMAD R9, R2.reuse, R107, R12 ;  /* 0x0000006b02097224 */ /* 0x040fe200078e020c */
[----:B------:R-:W2:Y:S01]  /*35d0*/  LDC R4, c[0x0][0x230] ;  /* 0x00008c00ff047b82 */ /* 0x000ea20000000800 */
[--C-:B------:R-:W-:Y:S02]  /*35e0*/  @!P5 IMAD.IADD R101, R101, 0x1, -R0.reuse ;  /* 0x000000016565d824 */ /* 0x100fe400078e0a00 */
[--C-:B------:R-:W-:Y:S01]  /*35f0*/  @!P1 IMAD.IADD R103, R103, 0x1, -R0.reuse ;  /* 0x0000000167679824 */ /* 0x100fe200078e0a00 */
[----:B------:R-:W-:Y:S01]  /*3600*/  ISETP.GT.U32.AND P5, PT, R2, R9, PT ;  /* 0x000000090200720c */ /* 0x000fe20003fa4070 */
[----:B------:R-:W-:Y:S01]  /*3610*/  @!P6 IMAD.IADD R105, R105, 0x1, -R0 ;  /* 0x000000016969e824 */ /* 0x000fe200078e0a00 */
[----:B------:R-:W-:Y:S01]  /*3620*/  ISETP.GE.AND P1, PT, R22, RZ, PT ;  /* 0x000000ff1600720c */ /* 0x000fe20003f26270 */
[----:B------:R-:W-:Y:S01]  /*3630*/  @!P2 IMAD.IADD R5, R5, 0x1, -R2 ;  /* 0x000000010505a824 */ /* 0x000fe200078e0a02 */
[----:B------:R-:W-:Y:S01]  /*3640*/  ISETP.GE.AND P6, PT, R24, RZ, PT ;  /* 0x000000ff1800720c */ /* 0x000fe20003fc6270 */
[--C-:B------:R-:W-:Y:S01]  /*3650*/  @!P3 IMAD.IADD R99, R99, 0x1, -R0.reuse ;  /* 0x000000016363b824 */ /* 0x100fe200078e0a00 */
[----:B------:R-:W-:Y:S01]  /*3660*/  ISETP.GE.AND P3, PT, R20, RZ, PT ;  /* 0x000000ff1400720c */ /* 0x000fe20003f66270 */
[----:B------:R-:W-:Y:S01]  /*3670*/  @!P4 IMAD.IADD R7, R7, 0x1, -R0 ;  /* 0x000000010707c824 */ /* 0x000fe200078e0a00 */
[----:B------:R-:W-:Y:S01]  /*3680*/  ISETP.GE.AND P4, PT, R10, RZ, PT ;  /* 0x000000ff0a00720c */ /* 0x000fe20003f86270 */
[----:B------:R-:W-:Y:S01]  /*3690*/  @!P0 IMAD.MOV R87, RZ, RZ, -R87 ;  /* 0x000000ffff578224 */ /* 0x000fe200078e0a57 */
[----:B------:R-:W-:Y:S01]  /*36a0*/  ISETP.GT.U32.AND P2, PT, R0, R105, PT ;  /* 0x000000690000720c */ /* 0x000fe20003f44070 */
[----:B------:R-:W-:Y:S01]  /*36b0*/  IMAD.MOV.U32 R67, RZ, RZ, R7 ;  /* 0x000000ffff437224 */ /* 0x000fe200078e0007 */
[----:B------:R-:W-:Y:S01]  /*36c0*/  ISETP.GT.U32.AND P0, PT, R2, R5, PT ;  /* 0x000000050200720c */ /* 0x000fe20003f04070 */
[----:B------:R-:W-:Y:S01]  /*36d0*/  @!P5 IMAD.IADD R9, R9, 0x1, -R2 ;  /* 0x000000010909d824 */ /* 0x000fe200078e0a02 */
[----:B------:R-:W-:Y:S01]  /*36e0*/  ISETP.GE.AND P5, PT, R30, RZ, PT ;  /* 0x000000ff1e00720c */ /* 0x000fe20003fa6270 */
[----:B------:R-:W-:Y:S01]  /*36f0*/  @!P1 IMAD.MOV R91, RZ, RZ, -R91 ;  /* 0x000000ffff5b9224 */ /* 0x000fe200078e0a5b */
[----:B------:R-:W-:Y:S01]  /*3700*/  ISETP.GE.AND P1, PT, R26, RZ, PT ;  /* 0x000000ff1a00720c */ /* 0x000fe20003f26270 */
[----:B------:R-:W-:Y:S01]  /*3710*/  @!P6 IMAD.MOV R93, RZ, RZ, -R93 ;  /* 0x000000ffff5de224 */ /* 0x000fe200078e0a5d */
[----:B------:R-:W-:Y:S01]  /*3720*/  ISETP.GE.AND P6, PT, R28, RZ, PT ;  /* 0x000000ff1c00720c */ /* 0x000fe20003fc6270 */
[----:B------:R-:W-:Y:S01]  /*3730*/  @!P3 IMAD.MOV R89, RZ, RZ, -R89 ;  /* 0x000000ffff59b224 */ /* 0x000fe200078e0a59 */
[----:B------:R-:W-:Y:S01]  /*3740*/  ISETP.GT.U32.AND P3, PT, R2, R9, PT ;  /* 0x000000090200720c */ /* 0x000fe20003f64070 */
[----:B------:R-:W-:Y:S01]  /*3750*/  @!P4 IMAD.MOV R67, RZ, RZ, -R67 ;  /* 0x000000ffff43c224 */ /* 0x000fe200078e0a43 */
[----:B------:R-:W-:Y:S01]  /*3760*/  ISETP.GE.AND P4, PT, R34, RZ, PT ;  /* 0x000000ff2200720c */ /* 0x000fe20003f86270 */
[----:B------:R-:W-:Y:S01]  /*3770*/  @!P2 IMAD.IADD R105, R105, 0x1, -R0 ;  /* 0x000000016969a824 */ /* 0x000fe200078e0a00 */
[----:B------:R-:W-:Y:S01]  /*3780*/  ISETP.GE.AND P2, PT, R32, RZ, PT ;  /* 0x000000ff2000720c */ /* 0x000fe20003f46270 */
[--C-:B------:R-:W-:Y:S01]  /*3790*/  @!P0 IMAD.IADD R5, R5, 0x1, -R2.reuse ;  /* 0x0000000105058824 */ /* 0x100fe200078e0a02 */
[----:B------:R-:W-:Y:S01]  /*37a0*/  ISETP.GE.AND P0, PT, R36, RZ, PT ;  /* 0x000000ff2400720c */ /* 0x000fe20003f06270 */
[----:B------:R-:W3:Y:S01]  /*37b0*/  LDC.64 R6, c[0x0][0x230] ;  /* 0x00008c00ff067b82 */ /* 0x000ee20000000a00 */
[----:B------:R-:W-:Y:S01]  /*37c0*/  @!P5 IMAD.MOV R99, RZ, RZ, -R99 ;  /* 0x000000ffff63d224 */ /* 0x000fe200078e0a63 */
[----:B------:R-:W-:Y:S01]  /*37d0*/  ISETP.GE.AND P5, PT, R204, RZ, PT ;  /* 0x000000ffcc00720c */ /* 0x000fe20003fa6270 */
[----:B------:R-:W-:Y:S01]  /*37e0*/  @!P1 IMAD.MOV R95, RZ, RZ, -R95 ;  /* 0x000000ffff5f9224 */ /* 0x000fe200078e0a5f */
[----:B------:R-:W-:Y:S01]  /*37f0*/  ISETP.GE.AND P1, PT, R11, RZ, PT ;  /* 0x000000ff0b00720c */ /* 0x000fe20003f26270 */
[----:B------:R-:W-:Y:S01]  /*3800*/  @!P6 IMAD.MOV R97, RZ, RZ, -R97 ;  /* 0x000000ffff61e224 */ /* 0x000fe200078e0a61 */
[----:B------:R-:W-:Y:S01]  /*3810*/  LOP3.LUT R0, RZ, R209, RZ, 0x33, !PT ;  /* 0x000000d1ff007212 */ /* 0x000fe200078e33ff */
[----:B------:R-:W-:Y:S01]  /*3820*/  @!P3 IMAD.IADD R9, R9, 0x1, -R2 ;  /* 0x000000010909b824 */ /* 0x000fe200078e0a02 */
[----:B------:R-:W-:Y:S01]  /*3830*/  ISETP.NE.AND P3, PT, R209, RZ, PT ;  /* 0x000000ffd100720c */ /* 0x000fe20003f65270 */
[----:B------:R-:W-:-:S02]  /*3840*/  @!P4 IMAD.MOV R103, RZ, RZ, -R103 ;  /* 0x000000ffff67c224 */ /* 0x000fc400078e0a67 */
[----:B------:R-:W-:Y:S01]  /*3850*/  @!P2 IMAD.MOV R101, RZ, RZ, -R101 ;  /* 0x000000ffff65a224 */ /* 0x000fe200078e0a65 */
[C---:B------:R-:W-:Y:S01]  /*3860*/  SEL R42, R0.reuse, R15, !P3 ;  /* 0x0000000f002a7207 */ /* 0x040fe20005800000 */
[----:B------:R-:W-:Y:S01]  /*3870*/  @!P0 IMAD.MOV R105, RZ, RZ, -R105 ;  /* 0x000000ffff698224 */ /* 0x000fe200078e0a69 */
[C---:B------:R-:W-:Y:S01]  /*3880*/  SEL R38, R0.reuse, R19, !P3 ;  /* 0x0000001300267207 */ /* 0x040fe20005800000 */
[----:B------:R-:W-:Y:S01]  /*3890*/  @!P5 IMAD.MOV R9, RZ, RZ, -R9 ;  /* 0x000000ffff09d224 */ /* 0x000fe200078e0a09 */
[C---:B------:R-:W-:Y:S01]  /*38a0*/  SEL R32, R0.reuse, R23, !P3 ;  /* 0x0000001700207207 */ /* 0x040fe20005800000 */
[----:B------:R-:W-:Y:S01]  /*38b0*/  @!P1 IMAD.MOV R5, RZ, RZ, -R5 ;  /* 0x000000ffff059224 */ /* 0x000fe200078e0a05 */
[----:B------:R-:W-:Y:S01]  /*38c0*/  SEL R28, R0, R27, !P3 ;  /* 0x0000001b001c7207 */ /* 0x000fe20005800000 */
[----:B--2---:R-:W-:Y:S01]  /*38d0*/  VIADD R4, R4, 0xffffffd6 ;  /* 0xffffffd604047836 */ /* 0x004fe20000000000 */
[C---:B------:R-:W-:Y:S02]  /*38e0*/  SEL R24, R0.reuse, R31, !P3 ;  /* 0x0000001f00187207 */ /* 0x040fe40005800000 */
[----:B------:R-:W-:-:S02]  /*38f0*/  SEL R16, R0, R37, !P3 ;  /* 0x0000002500107207 */ /* 0x000fc40005800000 */
[----:B------:R-:W-:Y:S01]  /*3900*/  SEL R12, R0, R41, !P3 ;  /* 0x00000029000c7207 */ /* 0x000fe20005800000 */
[----:B---3--:R-:W-:Y:S01]  /*3910*/  VIADD R8, R6, 0xffffffd5 ;  /* 0xffffffd506087836 */ /* 0x008fe20000000000 */
[----:B------:R-:W-:Y:S01]  /*3920*/  SEL R67, R0, R67, !P3 ;  /* 0x0000004300437207 */ /* 0x000fe20005800000 */
[----:B-1----:R-:W-:Y:S01]  /*3930*/  VIADD R11, R6, 0xffffffe0 ;  /* 0xffffffe0060b7836 */ /* 0x002fe20000000000 */
[----:B------:R-:W-:Y:S01]  /*3940*/  SEL R68, R0, R68, !P3 ;  /* 0x0000004400447207 */ /* 0x000fe20005800000 */
[----:B------:R-:W-:Y:S01]  /*3950*/  VIADD R76, R6, 0xfffffff3 ;  /* 0xfffffff3064c7836 */ /* 0x000fe20000000000 */
[C---:B------:R-:W-:Y:S02]  /*3960*/  SEL R69, R0.reuse, R69, !P3 ;  /* 0x0000004500457207 */ /* 0x040fe40005800000 */
[C---:B------:R-:W-:Y:S01]  /*3970*/  SEL R70, R0.reuse, R70, !P3 ;  /* 0x0000004600467207 */ /* 0x040fe20005800000 */
[----:B------:R1:W-:Y:S01]  /*3980*/  STL [R1+0x2a4], R11 ;  /* 0x0002a40b01007387 */ /* 0x0003e20000100800 */
[----:B------:R-:W-:-:S02]  /*3990*/  SEL R71, R0, R71, !P3 ;  /* 0x0000004700477207 */ /* 0x000fc40005800000 */
[C---:B------:R-:W-:Y:S02]  /*39a0*/  SEL R72, R0.reuse, R72, !P3 ;  /* 0x0000004800487207 */ /* 0x040fe40005800000 */
[C---:B------:R-:W-:Y:S02]  /*39b0*/  SEL R73, R0.reuse, R73, !P3 ;  /* 0x0000004900497207 */ /* 0x040fe40005800000 */
[C---:B------:R-:W-:Y:S02]  /*39c0*/  SEL R74, R0.reuse, R74, !P3 ;  /* 0x0000004a004a7207 */ /* 0x040fe40005800000 */
[C---:B------:R-:W-:Y:S02]  /*39d0*/  SEL R75, R0.reuse, R75, !P3 ;  /* 0x0000004b004b7207 */ /* 0x040fe40005800000 */
[C---:B------:R-:W-:Y:S02]  /*39e0*/  SEL R66, R0.reuse, R66, !P3 ;  /* 0x0000004200427207 */ /* 0x040fe40005800000 */
        /* <DEDUP_REMOVED lines=38> */
[----:B------:R-:W-:Y:S01]  /*3c50*/  SEL R2, R0, R91, !P3 ;  /* 0x0000005b00027207 */ /* 0x000fe20005800000 */
[----:B------:R-:W-:Y:S01]  /*3c60*/  VIADD R91, R6, 0xffffffff ;  /* 0xffffffff065b7836 */ /* 0x000fe20000000000 */
[----:B------:R-:W-:Y:S01]  /*3c70*/  SEL R40, R0, R93, !P3 ;  /* 0x0000005d00287207 */ /* 0x000fe20005800000 */
[----:B------:R-:W-:Y:S01]  /*3c80*/  VIADD R93, R6, 0xfffffffb ;  /* 0xfffffffb065d7836 */ /* 0x000fe20000000000 */
[C---:B------:R-:W-:Y:S02]  /*3c90*/  SEL R36, R0.reuse, R95, !P3 ;  /* 0x0000005f00247207 */ /* 0x040fe40005800000 */
[C---:B------:R-:W-:Y:S02]  /*3ca0*/  SEL R30, R0.reuse, R97, !P3 ;  /* 0x00000061001e7207 */ /* 0x040fe40005800000 */
[----:B------:R-:W-:-:S02]  /*3cb0*/  SEL R26, R0, R99, !P3 ;  /* 0x00000063001a7207 */ /* 0x000fc40005800000 */
[C---:B------:R-:W-:Y:S02]  /*3cc0*/  SEL R22, R0.reuse, R101, !P3 ;  /* 0x0000006500167207 */ /* 0x040fe40005800000 */
[C---:B------:R-:W-:Y:S02]  /*3cd0*/  SEL R18, R0.reuse, R103, !P3 ;  /* 0x0000006700127207 */ /* 0x040fe40005800000 */
[C---:B------:R-:W-:Y:S02]  /*3ce0*/  SEL R14, R0.reuse, R105, !P3 ;  /* 0x00000069000e7207 */ /* 0x040fe40005800000 */
[----:B------:R-:W-:Y:S02]  /*3cf0*/  SEL R3, R0, R3, !P3 ;  /* 0x0000000300037207 */ /* 0x000fe40005800000 */
[----:B------:R-:W-:Y:S02]  /*3d00*/  ISETP.NE.AND P0, PT, R208, RZ, PT ;  /* 0x000000ffd000720c */ /* 0x000fe40003f05270 */
[----:B------:R-:W-:-:S02]  /*3d10*/  LOP3.LUT R0, RZ, R208, RZ, 0x33, !PT ;  /* 0x000000d0ff007212 */ /* 0x000fc400078e33ff */
[----:B------:R-:W-:Y:S02]  /*3d20*/  ISETP.GE.U32.AND P6, PT, R8, 0x7fffffb6, PT ;  /* 0x7fffffb60800780c */ /* 0x000fe40003fc6070 */
[----:B------:R-:W-:Y:S01]  /*3d30*/  SEL R90, R0, R5, !P0 ;  /* 0x00000005005a7207 */ /* 0x000fe20004000000 */
[----:B------:R-:W-:Y:S01]  /*3d40*/  VIADD R5, R6, 0xffffffe6 ;  /* 0xffffffe606057836 */ /* 0x000fe20000000000 */
[----:B------:R-:W-:Y:S01]  /*3d50*/  SEL R92, R0, R9, !P0 ;  /* 0x00000009005c7207 */ /* 0x000fe20004000000 */
[----:B------:R-:W-:Y:S01]  /*3d60*/  VIADD R0, R6, 0xffffffe5 ;  /* 0xffffffe506007836 */ /* 0x000fe20000000000 */
[----:B------:R-:W-:Y:S01]  /*3d70*/  ISETP.GE.U32.AND P0, PT, R4, 0x7fffffb7, PT ;  /* 0x7fffffb70400780c */ /* 0x000fe20003f06070 */
[C---:B------:R-:W-:Y:S01]  /*3d80*/  VIADD R4, R6.reuse, 0xffffffe4 ;  /* 0xffffffe406047836 */ /* 0x040fe20000000000 */
[----:B------:R-:W-:Y:S01]  /*3d90*/  ISETP.GE.U32.AND P4, PT, R5, 0x7fffffc7, PT ;  /* 0x7fffffc70500780c */ /* 0x000fe20003f86070 */
[----:B------:R-:W-:Y:S01]  /*3da0*/  VIADD R5, R6, 0xffffffd2 ;  /* 0xffffffd206057836 */ /* 0x000fe20000000000 */
[----:B------:R-:W-:Y:S01]  /*3db0*/  ISETP.GE.U32.AND P5, PT, R0, 0x7fffffc6, PT ;  /* 0x7fffffc60000780c */ /* 0x000fe20003fa6070 */
[----:B------:R-:W-:Y:S01]  /*3dc0*/  VIADD R0, R6, 0xffffffe2 ;  /* 0xffffffe206007836 */ /* 0x000fe20000000000 */
[----:B------:R-:W-:Y:S01]  /*3dd0*/  ISETP.GE.U32.AND P1, PT, R4, 0x7fffffc5, PT ;  /* 0x7fffffc50400780c */ /* 0x000fe20003f26070 */
[----:B------:R-:W-:Y:S01]  /*3de0*/  VIADD R4, R6, 0xffffffe7 ;  /* 0xffffffe706047836 */ /* 0x000fe20000000000 */
[----:B------:R-:W-:Y:S01]  /*3df0*/  SEL R34, RZ, 0x4, P0 ;  /* 0x00000004ff227807 */ /* 0x000fe20000000000 */
[-C--:B------:R-:W-:Y:S01]  /*3e00*/  IMAD R96, R90, R7.reuse, RZ ;  /* 0x000000075a607224 */ /* 0x080fe200078e02ff */
[----:B------:R-:W-:Y:S01]  /*3e10*/  ISETP.GE.U32.AND P2, PT, R0, 0x7fffffc3, PT ;  /* 0x7fffffc30000780c */ /* 0x000fe20003f46070 */
[----:B------:R-:W-:Y:S01]  /*3e20*/  VIADD R0, R6, 0xffffffe1 ;  /* 0xffffffe106007836 */ /* 0x000fe20000000000 */
[----:B------:R-:W-:Y:S01]  /*3e30*/  ISETP.GE.U32.AND P3, PT, R4, 0x7fffffc8, PT ;  /* 0x7fffffc80400780c */ /* 0x000fe20003f66070 */
[----:B------:R-:W-:Y:S01]  /*3e40*/  VIADD R4, R6, 0xffffffe3 ;  /* 0xffffffe306047836 */ /* 0x000fe20000000000 */
[----:B------:R-:W-:Y:S01]  /*3e50*/  SEL R84, RZ, 0x1, P1 ;  /* 0x00000001ff547807 */ /* 0x000fe20000800000 */
[----:B------:R-:W-:Y:S01]  /*3e60*/  IMAD R98, R92, R7, RZ ;  /* 0x000000075c627224 */ /* 0x000fe200078e02ff */
[----:B------:R-:W-:Y:S01]  /*3e70*/  ISETP.GE.U32.AND P1, PT, R0, 0x7fffffc2, PT ;  /* 0x7fffffc20000780c */ /* 0x000fe20003f26070 */
[----:B------:R-:W-:Y:S01]  /*3e80*/  VIADD R0, R6, 0xffffffe8 ;  /* 0xffffffe806007836 */ /* 0x000fe20000000000 */
[----:B------:R-:W-:Y:S01]  /*3e90*/  ISETP.GE.U32.AND P0, PT, R4, 0x7fffffc4, PT ;  /* 0x7fffffc40400780c */ /* 0x000fe20003f06070 */
[----:B------:R-:W-:Y:S01]  /*3ea0*/  VIADD R4, R6, 0xffffffe9 ;  /* 0xffffffe906047836 */ /* 0x000fe20000000000 */
[----:B------:R-:W-:Y:S01]  /*3eb0*/  SEL R85, RZ, 0x1fffe, P5 ;  /* 0x0001fffeff557807 */ /* 0x000fe20002800000 */
[----:B------:R-:W-:Y:S01]  /*3ec0*/  IMAD.SHL.U32 R210, R96, 0x4, RZ ;  /* 0x0000000460d27824 */ /* 0x000fe200078e00ff */
[----:B------:R-:W-:Y:S01]  /*3ed0*/  SEL R81, RZ, 0x4, P4 ;  /* 0x00000004ff517807 */ /* 0x000fe20002000000 */
[----:B------:R-:W-:Y:S01]  /*3ee0*/  IMAD.SHL.U32 R207, R98, 0x4, RZ ;  /* 0x0000000462cf7824 */ /* 0x000fe200078e00ff */
[----:B------:R-:W-:Y:S01]  /*3ef0*/  ISETP.GE.U32.AND P5, PT, R4, 0x7fffffca, PT ;  /* 0x7fffffca0400780c */ /* 0x000fe20003fa6070 */
[----:B------:R-:W-:Y:S01]  /*3f00*/  VIADD R4, R6, 0xffffffeb ;  /* 0xffffffeb06047836 */ /* 0x000fe20000000000 */
[----:B------:R-:W-:Y:S01]  /*3f10*/  ISETP.GE.U32.AND P4, PT, R0, 0x7fffffc9, PT ;  /* 0x7fffffc90000780c */ /* 0x000fe20003f86070 */
[----:B------:R-:W-:Y:S01]  /*3f20*/  VIADD R0, R6, 0xffffffea ;  /* 0xffffffea06007836 */ /* 0x000fe20000000000 */
[----:B------:R-:W-:Y:S01]  /*3f30*/  SEL R82, RZ, 0x7fff8, P3 ;  /* 0x0007fff8ff527807 */ /* 0x000fe20001800000 */
[----:B------:R-:W-:Y:S01]  /*3f40*/  IMAD.IADD R84, R84, 0x1, R85 ;  /* 0x0000000154547824 */ /* 0x000fe200078e0255 */
[----:B------:R-:W-:Y:S01]  /*3f50*/  ISETP.GE.U32.AND P3, PT, R4, 0x7fffffcc, PT ;  /* 0x7fffffcc0400780c */ /* 0x000fe20003f66070 */
[----:B------:R-:W-:Y:S01]  /*3f60*/  VIADD R4, R6, 0xffffffed ;  /* 0xffffffed06047836 */ /* 0x000fe20000000000 */
[----:B------:R-:W-:Y:S01]  /*3f70*/  SEL R86, RZ, 0x4, P2 ;  /* 0x00000004ff567807 */ /* 0x000fe20001000000 */
[----:B------:R-:W-:Y:S01]  /*3f80*/  STL [R1+0x110], R96 ;  /* 0x0001106001007387 */ /* 0x000fe20000100800 */
[----:B------:R-:W-:Y:S01]  /*3f90*/  ISETP.GE.U32.AND P2, PT, R0, 0x7fffffcb, PT ;  /* 0x7fffffcb0000780c */ /* 0x000fe20003f46070 */
[----:B------:R-:W-:Y:S01]  /*3fa0*/  VIADD R0, R6, 0xffffffec ;  /* 0xffffffec06007836 */ /* 0x000fe20000000000 */
[----:B------:R-:W-:Y:S01]  /*3fb0*/  SEL R87, RZ, 0x7fff8, P0 ;  /* 0x0007fff8ff577807 */ /* 0x000fe20000000000 */
[----:B------:R-:W-:Y:S01]  /*3fc0*/  STL [R1+0x120], R98 ;  /* 0x0001206201007387 */ /* 0x000fe20000100800 */
[----:B------:R-:W-:Y:S01]  /*3fd0*/  ISETP.GE.U32.AND P0, PT, R4, 0x7fffffce, PT ;  /* 0x7fffffce0400780c */ /* 0x000fe20003f06070 */
[----:B------:R-:W-:Y:S01]  /*3fe0*/  VIADD R4, R6, 0xffffffef ;  /* 0xffffffef06047836 */ /* 0x000fe20000000000 */
[----:B------:R-:W-:-:S02]  /*3ff0*/  SEL R89, RZ, 0x1fffe, P1 ;  /* 0x0001fffeff597807 */ /* 0x000fc40000800000 */
[----:B------:R-:W-:Y:S01]  /*4000*/  ISETP.GE.U32.AND P1, PT, R0, 0x7fffffcd, PT ;  /* 0x7fffffcd0000780c */ /* 0x000fe20003f26070 */
[----:B------:R-:W-:Y:S01]  /*4010*/  VIADD R0, R6, 0xffffffee ;  /* 0xffffffee06007836 */ /* 0x000fe20000000000 */
[----:B------:R-:W-:Y:S02]  /*4020*/  SEL R79, RZ, 0x1fffe, P5 ;  /* 0x0001fffeff4f7807 */ /* 0x000fe40002800000 */
[----:B------:R-:W-:Y:S01]  /*4030*/  ISETP.GE.U32.AND P5, PT, R4, 0x7fffffd0, PT ;  /* 0x7fffffd00400780c */ /* 0x000fe20003fa6070 */
[----:B------:R-:W-:Y:S01]  /*4040*/  VIADD R4, R6, 0xffffffd1 ;  /* 0xffffffd106047836 */ /* 0x000fe20000000000 */
[----:B------:R-:W-:Y:S02]  /*4050*/  SEL R78, RZ, 0x1, P4 ;  /* 0x00000001ff4e7807 */ /* 0x000fe40002000000 */
[----:B------:R-:W-:Y:S01]  /*4060*/  ISETP.GE.U32.AND P4, PT, R0, 0x7fffffcf, PT ;  /* 0x7fffffcf0000780c */ /* 0x000fe20003f86070 */
[----:B------:R-:W-:Y:S01]  /*4070*/  VIADD R0, R6, 0xffffffd0 ;  /* 0xffffffd006007836 */ /* 0x000fe20000000000 */
[----:B------:R-:W-:Y:S01]  /*4080*/  SEL R77, RZ, 0x7fff8, P3 ;  /* 0x0007fff8ff4d7807 */ /* 0x000fe20001800000 */
[----:B------:R-:W-:Y:S01]  /*4090*/  IMAD.IADD R78, R78, 0x1, R79 ;  /* 0x000000014e4e7824 */ /* 0x000fe200078e024f */
[----:B------:R-:W-:Y:S01]  /*40a0*/  ISETP.GE.U32.AND P3, PT, R4, 0x7fffffb2, PT ;  /* 0x7fffffb20400780c */ /* 0x000fe20003f66070 */
[----:B------:R-:W-:Y:S01]  /*40b0*/  VIADD R4, R6, 0xffffffd3 ;  /* 0xffffffd306047836 */ /* 0x000fe20000000000 */
[----:B------:R-:W-:-:S02]  /*40c0*/  SEL R8, RZ, 0x4, P2 ;  /* 0x00000004ff087807 */ /* 0x000fc40001000000 */
[----:B------:R-:W-:Y:S01]  /*40d0*/  ISETP.GE.U32.AND P2, PT, R0, 0x7fffffb1, PT ;  /* 0x7fffffb10000780c */ /* 0x000fe20003f46070 */
[----:B------:R-:W-:Y:S01]  /*40e0*/  VIADD R0, R6, 0xfffffffe ;  /* 0xfffffffe06007836 */ /* 0x000fe20000000000 */
[----:B------:R-:W-:Y:S02]  /*40f0*/  SEL R9, RZ, 0x1fffe, P0 ;  /* 0x0001fffeff097807 */ /* 0x000fe40000000000 */
[----:B------:R-:W-:Y:S02]  /*4100*/  ISETP.GE.U32.AND P0, PT, R4, 0x7fffffb4, PT ;  /* 0x7fffffb40400780c */ /* 0x000fe40003f06070 */
[----:B------:R-:W-:Y:S02]  /*4110*/  SEL R4, RZ, 0x1, P1 ;  /* 0x00000001ff047807 */ /* 0x000fe40000800000 */
[----:B------:R-:W-:Y:S02]  /*4120*/  ISETP.GE.U32.AND P1, PT, R5, 0x7fffffb3, PT ;  /* 0x7fffffb30500780c */ /* 0x000fe40003f26070 */
[----:B------:R-:W-:Y:S01]  /*4130*/  SEL R5, RZ, 0x7fff8, P5 ;  /* 0x0007fff8ff057807 */ /* 0x000fe20002800000 */
[----:B------:R-:W-:Y:S01]  /*4140*/  IMAD.IADD R4, R4, 0x1, R9 ;  /* 0x0000000104047824 */ /* 0x000fe200078e0209 */
[----:B------:R-:W-:-:S02]  /*4150*/  ISETP.GE.U32.AND P5, PT, R0, 0x7fffffdf, PT ;  /* 0x7fffffdf0000780c */ /* 0x000fc40003fa6070 */
[----:B------:R-:W-:Y:S02]  /*4160*/  SEL R0, RZ, 0x4, P4 ;  /* 0x00000004ff007807 */ /* 0x000fe40002000000 */
[----:B------:R-:W-:Y:S02]  /*4170*/  ISETP.GE.U32.AND P4, PT, R11, 0x7fffffc1, PT ;  /* 0x7fffffc10b00780c */ /* 0x000fe40003f86070 */
[----:B------:R-:W-:Y:S02]  /*4180*/  LOP3.LUT R4, R4, 0x3, RZ, 0xc0, !PT ;  /* 0x0000000304047812 */ /* 0x000fe400078ec0ff */
[----:B------:R-:W-:Y:S02]  /*4190*/  SEL R88, RZ, 0x1, P4 ;  /* 0x00000001ff587807 */ /* 0x000fe40002000000 */
[----:B------:R-:W-:Y:S02]  /*41a0*/  LOP3.LUT R78, R78, 0x3, RZ, 0xc0, !PT ;  /* 0x000000034e4e7812 */ /* 0x000fe400078ec0ff */
[----:B------:R-:W-:Y:S01]  /*41b0*/  IADD3 R0, R4, R5, R0 ;  /* 0x0000000504007210 */ /* 0x000fe20007ffe000 */
[----:B------:R-:W-:Y:S01]  /*41c0*/  IMAD.IADD R88, R88, 0x1, R89 ;  /* 0x0000000158587824 */ /* 0x000fe200078e0259 */
[----:B------:R-:W2:Y:S01]  /*41d0*/  LDC.64 R4, c[0x0][0x238] ;  /* 0x00008e00ff047b82 */ /* 0x000ea20000000a00 */
[----:B------:R-:W-:Y:S01]  /*41e0*/  IADD3 R8, R78, R77, R8 ;  /* 0x0000004d4e087210 */ /* 0x000fe20007ffe008 */
[----:B------:R-:W-:Y:S01]  /*41f0*/  VIADD R77, R6, 0xfffffffa ;  /* 0xfffffffa064d7836 */ /* 0x000fe20000000000 */
[----:B------:R-:W-:-:S02]  /*4200*/  LOP3.LUT R84, R84, 0x3, RZ, 0xc0, !PT ;  /* 0x0000000354547812 */ /* 0x000fc400078ec0ff */
[----:B------:R-:W-:Y:S01]  /*4210*/  LOP3.LUT R88, R88, 0x3, RZ, 0xc0, !PT ;  /* 0x0000000358587812 */ /* 0x000fe200078ec0ff */
[----:B------:R-:W-:Y:S01]  /*4220*/  IMAD.SHL.U32 R8, R8, 0x100, RZ ;  /* 0x0000010008087824 */ /* 0x000fe200078e00ff */
[----:B------:R-:W-:Y:S02]  /*4230*/  IADD3 R81, R84, R82, R81 ;  /* 0x0000005254517210 */ /* 0x000fe40007ffe051 */
[----:B------:R-:W-:Y:S02]  /*4240*/  IADD3 R86, R88, R87, R86 ;  /* 0x0000005758567210 */ /* 0x000fe40007ffe056 */
[----:B------:R-:W-:Y:S02]  /*4250*/  SEL R35, RZ, 0x1fffe, P6 ;  /* 0x0001fffeff237807 */ /* 0x000fe40003000000 */
[----:B------:R-:W-:Y:S02]  /*4260*/  LOP3.LUT R86, R86, 0xf, RZ, 0xc0, !PT ;  /* 0x0000000f56567812 */ /* 0x000fe400078ec0ff */
[----:B------:R-:W-:Y:S01]  /*4270*/  LOP3.LUT R7, R8, 0xf00, RZ, 0xe2, !PT ;  /* 0x00000f0008077812 */ /* 0x000fe200078ee2ff */
[----:B------:R-:W-:Y:S01]  /*4280*/  VIADD R35, R35, UR5 ;  /* 0x0000000523237c36 */ /* 0x000fe20008000000 */
[----:B------:R-:W-:Y:S01]  /*4290*/  ISETP.GE.U32.AND P6, PT, R76, 0x7fffffd4, PT ;  /* 0x7fffffd44c00780c */ /* 0x000fe20003fc6070 */
[----:B------:R-:W-:Y:S01]  /*42a0*/  IMAD R86, R81, 0x10, R86 ;  /* 0x0000001051567824 */ /* 0x000fe200078e0256 */
[----:B------:R-:W-:Y:S01]  /*42b0*/  SEL R80, RZ, 0x1, P2 ;  /* 0x00000001ff507807 */ /* 0x000fe20001000000 */
[----:B------:R-:W-:Y:S01]  /*42c0*/  VIADD R76, R6, 0xfffffff7 ;  /* 0xfffffff7064c7836 */ /* 0x000fe20000000000 */
[----:B------:R-:W-:Y:S01]  /*42d0*/  SEL R81, RZ, 0x4, P1 ;  /* 0x00000004ff517807 */ /* 0x000fe20000800000 */
[----:B------:R-:W-:Y:S01]  /*42e0*/  IMAD R0, R0, 0x1000, R7 ;  /* 0x0000100000007824 */ /* 0x000fe200078e0207 */
[----:B------:R-:W-:Y:S01]  /*42f0*/  ISETP.GE.U32.AND P2, PT, R91, 0x7fffffe0, PT ;  /* 0x7fffffe05b00780c */ /* 0x000fe20003f46070 */
[----:B--2---:R-:W-:Y:S01]  /*4300*/  IMAD.SHL.U32 R100, R4, 0x4, RZ ;  /* 0x0000000404647824 */ /* 0x004fe200078e00ff */
[----:B------:R-:W-:Y:S01]  /*4310*/  IADD3 R136, P1, R210, UR34, RZ ;  /* 0x00000022d2887c10 */ /* 0x000fe2000ff3e0ff */
[C---:B------:R-:W-:Y:S01]  /*4320*/  IMAD.SHL.U32 R78, R4.reuse, 0x8, RZ ;  /* 0x00000008044e7824 */ /* 0x040fe200078e00ff */
[----:B------:R-:W-:Y:S01]  /*4330*/  SEL R83, RZ, 0x1fffe, P3 ;  /* 0x0001fffeff537807 */ /* 0x000fe20001800000 */
[----:B------:R-:W-:Y:S01]  /*4340*/  IMAD R82, R4, 0x1c, RZ ;  /* 0x0000001c04527824 */ /* 0x000fe200078e02ff */
[----:B------:R-:W-:Y:S01]  /*4350*/  LOP3.LUT R7, R86, 0xff, RZ, 0xc0, !PT ;  /* 0x000000ff56077812 */ /* 0x000fe200078ec0ff */
[----:B------:R-:W-:Y:S01]  /*4360*/  STL [R1+0x1c0], R100 ;  /* 0x0001c06401007387 */ /* 0x000fe20000100800 */
[----:B------:R-:W-:Y:S01]  /*4370*/  ISETP.GE.U32.AND P3, PT, R76, 0x7fffffd8, PT ;  /* 0x7fffffd84c00780c */ /* 0x000fe20003f66070 */
[----:B------:R-:W-:Y:S01]  /*4380*/  IMAD.IADD R80, R80, 0x1, R83 ;  /* 0x0000000150507824 */ /* 0x000fe200078e0253 */
[----:B------:R-:W-:Y:S01]  /*4390*/  SEL R76, RZ, 0x7fff8, P0 ;  /* 0x0007fff8ff4c7807 */ /* 0x000fe20000000000 */
[----:B------:R-:W-:Y:S01]  /*43a0*/  IMAD.IADD R0, R0, 0x1, R7 ;  /* 0x0000000100007824 */ /* 0x000fe200078e0207 */
[----:B------:R-:W-:Y:S01]  /*43b0*/  LEA.HI.X.SX32 R137, R96, UR35, 0x2, P1 ;  /* 0x0000002360897c11 */ /* 0x000fe200088f16ff */
[----:B------:R-:W-:Y:S01]  /*43c0*/  VIADD R7, R6, 0xfffffff6 ;  /* 0xfffffff606077836 */ /* 0x000fe20000000000 */
[----:B------:R-:W-:Y:S01]  /*43d0*/  ISETP.GE.U32.AND P0, PT, R93, 0x7fffffdc, PT ;  /* 0x7fffffdc5d00780c */ /* 0x000fe20003f06070 */
[----:B------:R-:W-:Y:S01]  /*43e0*/  USEL UR5, URZ, 0x4, UP3 ;  /* 0x000000043f057887 */ /* 0x000fe20009800000 */
[----:B------:R-:W-:Y:S01]  /*43f0*/  IADD3 R8, P1, R207, UR34, RZ ;  /* 0x00000022cf087c10 */ /* 0x000fe2000ff3e0ff */
[----:B------:R-:W-:Y:S01]  /*4400*/  @!PT LDS RZ, [RZ] ;  /* 0x00000000fffff984 */ /* 0x000fe20000000800 */
[----:B------:R-:W-:Y:S01]  /*4410*/  @!PT LDS RZ, [RZ] ;  /* 0x00000000fffff984 */ /* 0x000fe20000000800 */
[----:B------:R-:W-:Y:S01]  /*4420*/  @!PT LDS RZ, [RZ] ;  /* 0x00000000fffff984 */ /* 0x000fe20000000800 */
[----:B------:R-:W-:Y:S01]  /*4430*/  LDGSTS.E [R205], desc[UR30][R136.64], !P2 ;  /* 0x0000000088cd7fae */ /* 0x000fe2000d12185e */
[----:B------:R-:W-:Y:S01]  /*4440*/  LOP3.LUT R0, R0, 0xffff, RZ, 0xc0, !PT ;  /* 0x0000ffff00007812 */ /* 0x000fe200078ec0ff */
[--C-:B-1----:R-:W-:Y:S01]  /*4450*/  IMAD.WIDE R10, R100, 0x4, R136.reuse ;  /* 0x00000004640a7825 */ /* 0x102fe200078e0288 */
[----:B------:R-:W-:Y:S01]  /*4460*/  LEA.HI.X.SX32 R9, R98, UR35, 0x2, P1 ;  /* 0x0000002362097c11 */ /* 0x000fe200088f16ff */
[----:B------:R-:W-:Y:S01]  /*4470*/  UISETP.GE.U32.AND UP3, UPT, UR17, 0x7fffffa6, UPT ;  /* 0x7fffffa61100788c */ /* 0x000fe2000bf66070 */
[----:B------:R-:W-:Y:S01]  /*4480*/  ISETP.GE.U32.AND P1, PT, R77, 0x7fffffdb, PT ;  /* 0x7fffffdb4d00780c */ /* 0x000fe20003f26070 */
[----:B------:R-:W-:Y:S01]  /*4490*/  IMAD.WIDE R138, R78, 0x4, R136 ;  /* 0x000000044e8a7825 */ /* 0x000fe200078e0288 */
[----:B------:R-:W-:Y:S01]  /*44a0*/  LOP3.LUT R79, R251, 0x20, RZ, 0x3c, !PT ;  /* 0x00000020fb4f7812 */ /* 0x000fe200078e3cff */
[----:B------:R-:W-:Y:S01]  /*44b0*/  LDGSTS.E [R205+0x80], desc[UR30][R8.64], !P2 ;  /* 0x0008000008cd7fae */ /* 0x000fe2000d12185e */
[----:B------:R-:W-:Y:S01]  /*44c0*/  ISETP.GE.U32.AND P2, PT, R7, 0x7fffffd7, PT ;  /* 0x7fffffd70700780c */ /* 0x000fe20003f46070 */
[----:B------:R-:W-:Y:S01]  /*44d0*/  IMAD.WIDE R208, R100, 0x4, R8 ;  /* 0x0000000464d07825 */ /* 0x000fe200078e0208 */
[----:B------:R-:W-:Y:S01]  /*44e0*/  SHF.R.U32.HI R7, RZ, 0xf, R0 ;  /* 0x0000000fff077819 */ /* 0x000fe20000011600 */
[----:B------:R-:W-:Y:S01]  /*44f0*/  LDGSTS.E [R205+0x400], desc[UR30][R10.64], !P0 ;  /* 0x004000000acd7fae */ /* 0x000fe2000c12185e */
[----:B------:R-:W-:Y:S01]  /*4500*/  LOP3.LUT R35, R35, 0x3, RZ, 0xc0, !PT ;  /* 0x0000000323237812 */ /* 0x000fe200078ec0ff */
[----:B------:R-:W-:Y:S01]  /*4510*/  IMAD.WIDE R140, R78, 0x4, R8 ;  /* 0x000000044e8c7825 */ /* 0x000fe200078e0208 */
[----:B------:R-:W-:Y:S01]  /*4520*/  LOP3.LUT R80, R80, 0x3, RZ, 0xc0, !PT ;  /* 0x0000000350507812 */ /* 0x000fe200078ec0ff */
[----:B------:R-:W-:Y:S01]  /*4530*/  LDGSTS.E [R205+0x480], desc[UR30][R208.64], !P0 ;  /* 0x00480000d0cd7fae */ /* 0x000fe2000c12185e */
[----:B------:R-:W-:Y:S01]  /*4540*/  LOP3.LUT P0, RZ, R7, 0x1, RZ, 0xc0, !PT ;  /* 0x0000000107ff7812 */ /* 0x000fe2000780c0ff */
[----:B------:R-:W-:Y:S01]  /*4550*/  IMAD R77, R4, 0xc, RZ ;  /* 0x0000000c044d7824 */ /* 0x000fe200078e02ff */
[----:B------:R-:W-:Y:S01]  /*4560*/  SHF.R.U32.HI R7, RZ, 0xb, R0 ;  /* 0x0000000bff077819 */ /* 0x000fe20000011600 */
[----:B------:R-:W-:Y:S01]  /*4570*/  LDGSTS.E [R205+0x800], desc[UR30][R138.64], !P3 ;  /* 0x008000008acd7fae */ /* 0x000fe2000d92185e */
[----:B------:R-:W-:Y:S01]  /*4580*/  IMAD.WIDE R158, R82, 0x4, R136 ;  /* 0x00000004529e7825 */ /* 0x000fe200078e0288 */
[----:B------:R-:W-:Y:S01]  /*4590*/  IADD3 R34, R35, UR6, R34 ;  /* 0x0000000623227c10 */ /* 0x000fe2000fffe022 */
[----:B------:R-:W-:Y:S01]  /*45a0*/  USEL UR6, URZ, 0x7fff8, UP4 ;  /* 0x0007fff83f067887 */ /* 0x000fe2000a000000 */
[----:B------:R-:W-:Y:S01]  /*45b0*/  STL.64 [R1+0x2a8], R208 ;  /* 0x0002a8d001007387 */ /* 0x000fe20000100a00 */
[----:B------:R-:W-:Y:S01]  /*45c0*/  IMAD.WIDE R142, R77, 0x4, R136 ;  /* 0x000000044d8e7825 */ /* 0x000fe200078e0288 */
[----:B------:R-:W-:Y:S01]  /*45d0*/  IADD3 R76, R80, R76, R81 ;  /* 0x0000004c504c7210 */ /* 0x000fe20007ffe051 */
[----:B------:R-:W-:Y:S01]  /*45e0*/  UISETP.GE.U32.AND UP4, UPT, UR15, 0x7fffffa2, UPT ;  /* 0x7fffffa20f00788c */ /* 0x000fe2000bf86070 */
[----:B------:R-:W-:Y:S01]  /*45f0*/  LDGSTS.E [R205+0x880], desc[UR30][R140.64], !P3 ;  /* 0x008800008ccd7fae */ /* 0x000fe2000d92185e */
[----:B------:R-:W-:Y:S01]  /*4600*/  LOP3.LUT P3, RZ, R7, 0x1, RZ, 0xc0, !PT ;  /* 0x0000000107ff7812 */ /* 0x000fe2000786c0ff */
[--C-:B------:R-:W-:Y:S01]  /*4610*/  IMAD.WIDE R144, R77, 0x4, R8.reuse ;  /* 0x000000044d907825 */ /* 0x100fe200078e0208 */
[----:B------:R-:W-:Y:S01]  /*4620*/  USEL UR15, URZ, 0x1, UP5 ;  /* 0x000000013f0f7887 */ /* 0x000fe2000a800000 */
[----:B------:R1:W-:Y:S01]  /*4630*/  STL [R1+0x1b0], R78 ;  /* 0x0001b04e01007387 */ /* 0x0003e20000100800 */
[----:B------:R-:W-:Y:S01]  /*4640*/  UISETP.GE.U32.AND UP5, UPT, UR16, 0x7fffffa4, UPT ;  /* 0x7fffffa41000788c */ /* 0x000fe2000bfa6070 */
[----:B------:R-:W-:Y:S01]  /*4650*/  VIADD R7, R6, 0xfffffff2 ;  /* 0xfffffff206077836 */ /* 0x000fe20000000000 */
[----:B------:R-:W-:Y:S01]  /*4660*/  USEL UR16, URZ, 0x1fffe, UP6 ;  /* 0x0001fffe3f107887 */ /* 0x000fe2000b000000 */
[----:B------:R2:W-:Y:S01]  /*4670*/  STL [R1+0x1a0], R77 ;  /* 0x0001a04d01007387 */ /* 0x0005e20000100800 */
[----:B------:R-:W-:Y:S01]  /*4680*/  VIADD R247, R79, UR4 ;  /* 0x000000044ff77c36 */ /* 0x000fe20008000000 */
[----:B------:R-:W-:Y:S01]  /*4690*/  UISETP.GE.U32.AND UP6, UPT, UR12, 0x7fffffbd, UPT ;  /* 0x7fffffbd0c00788c */ /* 0x000fe2000bfc6070 */
[----:B------:R-:W-:Y:S01]  /*46a0*/  IMAD.WIDE R160, R82, 0x4, R8 ;  /* 0x0000000452a07825 */ /* 0x000fe200078e0208 */
[----:B------:R-:W-:Y:S01]  /*46b0*/  LDGSTS.E [R205+0xc00], desc[UR30][R142.64], !P6 ;  /* 0x00c000008ecd7fae */ /* 0x000fe2000f12185e */
[----:B------:R-:W-:-:S02]  /*46c0*/  USEL UR12, URZ, 0x4, UP0 ;  /* 0x000000043f0c7887 */ /* 0x000fc40008000000 */
[C---:B-1----:R-:W-:Y:S01]  /*46d0*/  IMAD R78, R4.reuse, 0x14, RZ ;  /* 0x00000014044e7824 */ /* 0x042fe200078e02ff */
[----:B------:R-:W-:Y:S01]  /*46e0*/  LDGSTS.E [R205+0xc80], desc[UR30][R144.64], !P6 ;  /* 0x00c8000090cd7fae */ /* 0x000fe2000f12185e */
[----:B------:R-:W-:Y:S01]  /*46f0*/  ISETP.GE.U32.AND P6, PT, R7, 0x7fffffd3, PT ;  /* 0x7fffffd30700780c */ /* 0x000fe20003fc6070 */
[----:B--2---:R-:W-:Y:S01]  /*4700*/  IMAD.SHL.U32 R77, R4, 0x10, RZ ;  /* 0x00000010044d7824 */ /* 0x004fe200078e00ff */
[----:B------:R-:W-:Y:S01]  /*4710*/  SHF.R.U32.HI R7, RZ, 0x3, R0 ;  /* 0x00000003ff077819 */ /* 0x000fe20000011600 */
[--C-:B------:R-:W-:Y:S01]  /*4720*/  IMAD.WIDE R150, R78, 0x4, R136.reuse ;  /* 0x000000044e967825 */ /* 0x100fe200078e0288 */
[----:B------:R-:W-:Y:S02]  /*4730*/  UISETP.GE.U32.AND UP0, UPT, UR11, 0x7fffffbe, UPT ;  /* 0x7fffffbe0b00788c */ /* 0x000fe4000bf06070 */
[----:B------:R1:W-:Y:S01]  /*4740*/  STL [R1+0x194], R77 ;  /* 0x0001944d01007387 */ /* 0x0003e20000100800 */
[----:B------:R-:W-:Y:S01]  /*4750*/  IMAD.WIDE R146, R77, 0x4, R136 ;  /* 0x000000044d927825 */ /* 0x000fe200078e0288 */
[----:B------:R-:W-:-:S02]  /*4760*/  USEL UR11, URZ, 0x7fff8, UP1 ;  /* 0x0007fff83f0b7887 */ /* 0x000fc40008800000 */
[----:B------:R2:W-:Y:S01]  /*4770*/  STL [R1+0x188], R78 ;  /* 0x0001884e01007387 */ /* 0x0005e20000100800 */
[--C-:B------:R-:W-:Y:S01]  /*4780*/  IMAD.WIDE R148, R77, 0x4, R8.reuse ;  /* 0x000000044d947825 */ /* 0x100fe200078e0208 */
[----:B------:R-:W-:Y:S02]  /*4790*/  UISETP.GE.U32.AND UP1, UPT, UR14, 0x7fffffbf, UPT ;  /* 0x7fffffbf0e00788c */ /* 0x000fe4000bf26070 */
[----:B------:R-:W-:Y:S01]  /*47a0*/  LDGSTS.E [R205+0x1000], desc[UR30][R146.64], P0 ;  /* 0x0100000092cd7fae */ /* 0x000fe2000812185e */
[----:B------:R-:W-:Y:S01]  /*47b0*/  IMAD.WIDE R152, R78, 0x4, R8 ;  /* 0x000000044e987825 */ /* 0x000fe200078e0208 */
[----:B-1----:R-:W-:Y:S01]  /*47c0*/  SHF.R.U32.HI R77, RZ, 0x7, R0 ;  /* 0x00000007ff4d7819 */ /* 0x002fe20000011600 */
[----:B------:R-:W-:Y:S01]  /*47d0*/  USEL UR14, URZ, 0x1, UP2 ;  /* 0x000000013f0e7887 */ /* 0x000fe20009000000 */
[----:B------:R-:W-:Y:S01]  /*47e0*/  LDGSTS.E [R205+0x1080], desc[UR30][R148.64], P0 ;  /* 0x0108000094cd7fae */ /* 0x000fe2000812185e */
[C---:B------:R-:W-:Y:S01]  /*47f0*/  IMAD R35, R4.reuse, 0x1a, RZ ;  /* 0x0000001a04237824 */ /* 0x040fe200078e02ff */
[----:B------:R-:W-:Y:S01]  /*4800*/  LOP3.LUT P0, RZ, R77, 0x1, RZ, 0xc0, !PT ;  /* 0x000000014dff7812 */ /* 0x000fe2000780c0ff */
[----:B--2---:R-:W-:Y:S01]  /*4810*/  IMAD R78, R4, 0x18, RZ ;  /* 0x00000018044e7824 */ /* 0x004fe200078e02ff */
[----:B------:R-:W-:Y:S01]  /*4820*/  LDGSTS.E [R205+0x1400], desc[UR30][R150.64], P3 ;  /* 0x0140000096cd7fae */ /* 0x000fe2000992185e */
[----:B------:R-:W-:Y:S01]  /*4830*/  VIADD R77, R6, 0xfffffff9 ;  /* 0xfffffff9064d7836 */ /* 0x000fe20000000000 */
[----:B------:R-:W-:Y:S01]  /*4840*/  UISETP.GE.U32.AND UP2, UPT, UR13, 0x7fffffc0, UPT ;  /* 0x7fffffc00d00788c */ /* 0x000fe2000bf46070 */
[C---:B------:R-:W-:Y:S01]  /*4850*/  IMAD.WIDE R154, R78.reuse, 0x4, R136 ;  /* 0x000000044e9a7825 */ /* 0x040fe200078e0288 */
[----:B------:R-:W-:Y:S01]  /*4860*/  LDGSTS.E [R205+0x1480], desc[UR30][R152.64], P3 ;  /* 0x0148000098cd7fae */ /* 0x000fe2000992185e */
[----:B------:R-:W-:Y:S01]  /*4870*/  LOP3.LUT P3, RZ, R7, 0x1, RZ, 0xc0, !PT ;  /* 0x0000000107ff7812 */ /* 0x000fe2000786c0ff */
[----:B------:R-:W-:Y:S01]  /*4880*/  USEL UR13, URZ, 0x1fffe, UP3 ;  /* 0x0001fffe3f0d7887 */ /* 0x000fe20009800000 */
[----:B------:R-:W-:Y:S01]  /*4890*/  IMAD.WIDE R156, R78, 0x4, R8 ;  /* 0x000000044e9c7825 */ /* 0x000fe200078e0208 */
[----:B------:R1:W-:Y:S01]  /*48a0*/  STL [R1+0x17c], R78 ;  /* 0x00017c4e01007387 */ /* 0x0003e20000100800 */
[----:B------:R-:W-:-:S02]  /*48b0*/  USEL UR24, URZ, 0x1fffe, UP4 ;  /* 0x0001fffe3f187887 */ /* 0x000fc4000a000000 */
[----:B------:R-:W-:Y:S01]  /*48c0*/  VIADD R7, R6, 0xfffffffd ;  /* 0xfffffffd06077836 */ /* 0x000fe20000000000 */
[----:B------:R-:W-:Y:S01]  /*48d0*/  LDGSTS.E [R205+0x1800], desc[UR30][R154.64], P0 ;  /* 0x018000009acd7fae */ /* 0x000fe2000812185e */
[--C-:B------:R-:W-:Y:S01]  /*48e0*/  IMAD.WIDE R216, R35, 0x4, R136.reuse ;  /* 0x0000000423d87825 */ /* 0x100fe200078e0288 */
[----:B------:R-:W-:Y:S02]  /*48f0*/  UISETP.GE.U32.AND UP3, UPT, UR8, 0x7fffffb9, UPT ;  /* 0x7fffffb90800788c */ /* 0x000fe4000bf66070 */
[----:B------:R-:W-:Y:S01]  /*4900*/  LDGSTS.E [R205+0x1880], desc[UR30][R156.64], P0 ;  /* 0x018800009ccd7fae */ /* 0x000fe2000812185e */
[----:B------:R-:W-:Y:S01]  /*4910*/  ISETP.GE.U32.AND P0, PT, R7, 0x7fffffde, PT ;  /* 0x7fffffde0700780c */ /* 0x000fe20003f06070 */
[----:B-1----:R-:W-:Y:S01]  /*4920*/  IMAD.WIDE R78, R4, 0x4, R136 ;  /* 0x00000004044e7825 */ /* 0x002fe200078e0288 */
[----:B------:R-:W-:Y:S01]  /*4930*/  UISETP.GE.U32.AND UP4, UPT, UR7, 0x7fffffba, UPT ;  /* 0x7fffffba0700788c */ /* 0x000fe2000bf86070 */
[----:B------:R-:W-:Y:S01]  /*4940*/  LDGSTS.E [R205+0x1c00], desc[UR30][R158.64], P3 ;  /* 0x01c000009ecd7fae */ /* 0x000fe2000992185e */
[----:B------:R-:W-:Y:S01]  /*4950*/  USEL UR23, URZ, 0x7fff8, UP5 ;  /* 0x0007fff83f177887 */ /* 0x000fe2000a800000 */
[----:B------:R-:W-:Y:S01]  /*4960*/  VIADD R7, R6, 0xfffffff5 ;  /* 0xfffffff506077836 */ /* 0x000fe20000000000 */
[----:B------:R-:W-:Y:S01]  /*4970*/  UISETP.GE.U32.AND UP5, UPT, UR10, 0x7fffffbb, UPT ;  /* 0x7fffffbb0a00788c */ /* 0x000fe2000bfa6070 */
[----:B------:R-:W-:Y:S01]  /*4980*/  LDGSTS.E [R205+0x1c80], desc[UR30][R160.64], P3 ;  /* 0x01c80000a0cd7fae */ /* 0x000fe2000992185e */
[----:B------:R-:W-:Y:S01]  /*4990*/  ISETP.GE.U32.AND P3, PT, R77, 0x7fffffda, PT ;  /* 0x7fffffda4d00780c */ /* 0x000fe20003f66070 */
[----:B------:R-:W-:Y:S01]  /*49a0*/  IMAD R77, R4, 0x9, RZ ;  /* 0x00000009044d7824 */ /* 0x000fe200078e02ff */
[----:B------:R-:W-:Y:S01]  /*49b0*/  USEL UR21, URZ, 0x1, UP3 ;  /* 0x000000013f157887 */ /* 0x000fe20009800000 */
[----:B------:R1:W-:Y:S01]  /*49c0*/  LDGSTS.E [R247+0x100], desc[UR30][R78.64], !P5 ;  /* 0x001000004ef77fae */ /* 0x0003e2000e92185e */
[----:B------:R-:W-:Y:S01]  /*49d0*/  IMAD.WIDE R218, R35, 0x4, R8 ;  /* 0x0000000423da7825 */ /* 0x000fe200078e0208 */
[----:B------:R-:W-:-:S02]  /*49e0*/  USEL UR22, URZ, 0x1fffe, UP4 ;  /* 0x0001fffe3f167887 */ /* 0x000fc4000a000000 */
[----:B------:R2:W-:Y:S01]  /*49f0*/  STL [R1+0x170], R82 ;  /* 0x0001705201007387 */ /* 0x0005e20000100800 */
[C---:B------:R-:W-:Y:S01]  /*4a00*/  IMAD.WIDE R164, R77.reuse, 0x4, R136 ;  /* 0x000000044da47825 */ /* 0x040fe200078e0288 */
[----:B------:R-:W-:Y:S02]  /*4a10*/  USEL UR10, URZ, 0x1, UP6 ;  /* 0x000000013f0a7887 */ /* 0x000fe4000b000000 */
[----:B------:R-:W-:Y:S01]  /*4a20*/  UISETP.GE.U32.AND UP6, UPT, UR9, 0x7fffffbc, UPT ;  /* 0x7fffffbc0900788c */ /* 0x000fe2000bfc6070 */
[--C-:B------:R-:W-:Y:S01]  /*4a30*/  IMAD.WIDE R166, R77, 0x4, R8.reuse ;  /* 0x000000044da67825 */ /* 0x100fe200078e0208 */
[----:B------:R-:W-:Y:S02]  /*4a40*/  USEL UR9, URZ, 0x1fffe, UP0 ;  /* 0x0001fffe3f097887 */ /* 0x000fe40008000000 */
[----:B------:R-:W-:Y:S01]  /*4a50*/  UIADD3 UR15, UR15, UR16, URZ ;  /* 0x000000100f0f7290 */ /* 0x000fe2000fffe03f */
[----:B-1----:R-:W-:Y:S01]  /*4a60*/  IMAD.WIDE R78, R4, 0x4, R8 ;  /* 0x00000004044e7825 */ /* 0x002fe200078e0208 */
[----:B------:R-:W-:-:S02]  /*4a70*/  UIADD3 UR13, UR14, UR13, URZ ;  /* 0x0000000d0e0d7290 */ /* 0x000fc4000fffe03f */
[----:B------:R-:W-:Y:S01]  /*4a80*/  UIADD3 UR21, UR21, UR22, URZ ;  /* 0x0000001615157290 */ /* 0x000fe2000fffe03f */
[----:B--2---:R-:W-:Y:S01]  /*4a90*/  IMAD R82, R4, 0x5, RZ ;  /* 0x0000000504527824 */ /* 0x004fe200078e02ff */
[----:B------:R1:W-:Y:S01]  /*4aa0*/  LDGSTS.E [R247+0x180], desc[UR30][R78.64], !P5 ;  /* 0x001800004ef77fae */ /* 0x0003e2000e92185e */
[----:B------:R-:W-:Y:S01]  /*4ab0*/  ISETP.GE.U32.AND P5, PT, R7, 0x7fffffd6, PT ;  /* 0x7fffffd60700780c */ /* 0x000fe20003fa6070 */
[----:B------:R-:W-:Y:S01]  /*4ac0*/  VIADD R7, R6, 0xfffffff1 ;  /* 0xfffffff106077836 */ /* 0x000fe20000000000 */
[----:B------:R-:W-:Y:S01]  /*4ad0*/  UIADD3 UR9, UR10, UR9, URZ ;  /* 0x000000090a097290 */ /* 0x000fe2000fffe03f */
[C---:B------:R-:W-:Y:S01]  /*4ae0*/  IMAD.WIDE R84, R82.reuse, 0x4, R136 ;  /* 0x0000000452547825 */ /* 0x040fe200078e0288 */
[----:B------:R-:W-:Y:S01]  /*4af0*/  STL [R1+0x1bc], R82 ;  /* 0x0001bc5201007387 */ /* 0x000fe20000100800 */
[----:B------:R-:W-:Y:S02]  /*4b00*/  USEL UR17, URZ, 0x4, UP5 ;  /* 0x000000043f117887 */ /* 0x000fe4000a800000 */
[----:B------:R-:W-:Y:S01]  /*4b10*/  IMAD.WIDE R162, R82, 0x4, R8 ;  /* 0x0000000452a27825 */ /* 0x000fe200078e0208 */
[----:B------:R2:W-:Y:S01]  /*4b20*/  LDGSTS.E [R247+0x500], desc[UR30][R84.64], !P1 ;  /* 0x0050000054f77fae */ /* 0x0005e2000c92185e */
[----:B------:R-:W-:Y:S01]  /*4b30*/  USEL UR18, URZ, 0x7fff8, UP6 ;  /* 0x0007fff83f127887 */ /* 0x000fe2000b000000 */
[----:B-1----:R-:W-:-:S02]  /*4b40*/  LOP3.LUT R78, R251, 0x40, RZ, 0x3c, !PT ;  /* 0x00000040fb4e7812 */ /* 0x002fc400078e3cff */
[----:B------:R-:W-:Y:S01]  /*4b50*/  LDGSTS.E [R247+0x580], desc[UR30][R162.64], !P1 ;  /* 0x00580000a2f77fae */ /* 0x000fe2000c92185e */
[----:B------:R-:W-:Y:S01]  /*4b60*/  ISETP.GE.U32.AND P1, PT, R7, 0x7fffffd2, PT ;  /* 0x7fffffd20700780c */ /* 0x000fe20003f26070 */
[----:B------:R-:W-:Y:S01]  /*4b70*/  ULOP3.LUT UR15, UR15, 0x3, URZ, 0xc0, !UPT ;  /* 0x000000030f0f7892 */ /* 0x000fe2000f8ec03f */
[----:B------:R-:W-:Y:S01]  /*4b80*/  SHF.R.U32.HI R7, RZ, 0xe, R0 ;  /* 0x0000000eff077819 */ /* 0x000fe20000011600 */
[----:B------:R-:W-:Y:S01]  /*4b90*/  STL.64 [R1], R84 ;  /* 0x0000005401007387 */ /* 0x000fe20000100a00 */
[----:B------:R-:W-:Y:S01]  /*4ba0*/  VIADD R246, R78, UR4 ;  /* 0x000000044ef67c36 */ /* 0x000fe20008000000 */
[----:B------:R-:W-:Y:S02]  /*4bb0*/  ULOP3.LUT UR13, UR13, 0x3, URZ, 0xc0, !UPT ;  /* 0x000000030d0d7892 */ /* 0x000fe4000f8ec03f */
[----:B------:R1:W-:Y:S01]  /*4bc0*/  STL [R1+0x1ac], R77 ;  /* 0x0001ac4d01007387 */ /* 0x0003e20000100800 */
[----:B------:R-:W-:Y:S02]  /*4bd0*/  ULOP3.LUT UR21, UR21, 0x3, URZ, 0xc0, !UPT ;  /* 0x0000000315157892 */ /* 0x000fe4000f8ec03f */
[----:B------:R-:W-:Y:S01]  /*4be0*/  USEL UR7, URZ, 0x4, UP1 ;  /* 0x000000043f077887 */ /* 0x000fe20008800000 */
[----:B------:R-:W-:Y:S01]  /*4bf0*/  LDGSTS.E [R247+0x900], desc[UR30][R164.64], !P2 ;  /* 0x00900000a4f77fae */ /* 0x000fe2000d12185e */
[----:B------:R-:W-:-:S02]  /*4c00*/  USEL UR8, URZ, 0x7fff8, UP2 ;  /* 0x0007fff83f087887 */ /* 0x000fc40009000000 */
[----:B------:R-:W-:Y:S01]  /*4c10*/  ULOP3.LUT UR9, UR9, 0x3, URZ, 0xc0, !UPT ;  /* 0x0000000309097892 */ /* 0x000fe2000f8ec03f */
[----:B------:R-:W-:Y:S01]  /*4c20*/  LDGSTS.E [R247+0x980], desc[UR30][R166.64], !P2 ;  /* 0x00980000a6f77fae */ /* 0x000fe2000d12185e */
[----:B------:R-:W-:Y:S01]  /*4c30*/  LOP3.LUT P2, RZ, R7, 0x1, RZ, 0xc0, !PT ;  /* 0x0000000107ff7812 */ /* 0x000fe2000784c0ff */
[----:B-1----:R-:W-:Y:S01]  /*4c40*/  IMAD R77, R4, 0xd, RZ ;  /* 0x0000000d044d7824 */ /* 0x002fe200078e02ff */
[----:B------:R-:W-:Y:S01]  /*4c50*/  SHF.R.U32.HI R7, RZ, 0xa, R0 ;  /* 0x0000000aff077819 */ /* 0x000fe20000011600 */
[----:B------:R-:W-:Y:S02]  /*4c60*/  UIADD3 UR11, UR15, UR11, UR12 ;  /* 0x0000000b0f0b7290 */ /* 0x000fe4000fffe00c */
[C---:B------:R-:W-:Y:S01]  /*4c70*/  IMAD.WIDE R168, R77.reuse, 0x4, R136 ;  /* 0x000000044da87825 */ /* 0x040fe200078e0288 */
[----:B------:R1:W-:Y:S01]  /*4c80*/  STL [R1+0x19c], R77 ;  /* 0x00019c4d01007387 */ /* 0x0003e20000100800 */
[----:B------:R-:W-:Y:S02]  /*4c90*/  UIADD3 UR17, UR21, UR18, UR17 ;  /* 0x0000001215117290 */ /* 0x000fe4000fffe011 */
[----:B------:R-:W-:Y:S01]  /*4ca0*/  IMAD.WIDE R170, R77, 0x4, R8 ;  /* 0x000000044daa7825 */ /* 0x000fe200078e0208 */
[----:B------:R-:W-:Y:S01]  /*4cb0*/  LDGSTS.E [R247+0xd00], desc[UR30][R168.64], !P6 ;  /* 0x00d00000a8f77fae */ /* 0x000fe2000f12185e */
[----:B------:R-:W-:-:S02]  /*4cc0*/  UIADD3 UR5, UR19, UR6, UR5 ;  /* 0x0000000613057290 */ /* 0x000fc4000fffe005 */
[----:B------:R-:W-:Y:S01]  /*4cd0*/  UIADD3 UR7, UR9, UR8, UR7 ;  /* 0x0000000809077290 */ /* 0x000fe2000fffe007 */
[----:B------:R-:W-:Y:S01]  /*4ce0*/  LDGSTS.E [R247+0xd80], desc[UR30][R170.64], !P6 ;  /* 0x00d80000aaf77fae */ /* 0x000fe2000f12185e */
[----:B------:R-:W-:Y:S01]  /*4cf0*/  LOP3.LUT P6, RZ, R7, 0x1, RZ, 0xc0, !PT ;  /* 0x0000000107ff7812 */ /* 0x000fe200078cc0ff */
[----:B-1----:R-:W-:Y:S01]  /*4d00*/  IMAD R77, R4, 0x11, RZ ;  /* 0x00000011044d7824 */ /* 0x002fe200078e02ff */
[----:B------:R-:W-:Y:S01]  /*4d10*/  SHF.R.U32.HI R7, RZ, 0x6, R0 ;  /* 0x00000006ff077819 */ /* 0x000fe20000011600 */
[----:B------:R-:W-:Y:S02]  /*4d20*/  USHF.L.U32 UR8, UR17, 0x8, URZ ;  /* 0x0000000811087899 */ /* 0x000fe4000800063f */
[C---:B------:R-:W-:Y:S01]  /*4d30*/  IMAD.WIDE R172, R77.reuse, 0x4, R136 ;  /* 0x000000044dac7825 */ /* 0x040fe200078e0288 */
[----:B------:R1:W-:Y:S01]  /*4d40*/  STL [R1+0x190], R77 ;  /* 0x0001904d01007387 */ /* 0x0003e20000100800 */
[----:B------:R-:W-:Y:S02]  /*4d50*/  USHF.L.U32 UR6, UR11, 0x8, URZ ;  /* 0x000000080b067899 */ /* 0x000fe4000800063f */
[----:B------:R-:W-:Y:S01]  /*4d60*/  IMAD.WIDE R174, R77, 0x4, R8 ;  /* 0x000000044dae7825 */ /* 0x000fe200078e0208 */
[----:B------:R-:W-:Y:S01]  /*4d70*/  LDGSTS.E [R247+0x1100], desc[UR30][R172.64], P2 ;  /* 0x01100000acf77fae */ /* 0x000fe2000912185e */
[----:B------:R-:W-:-:S02]  /*4d80*/  ULOP3.LUT UR8, UR8, 0xf00, URZ, 0xe2, !UPT ;  /* 0x00000f0008087892 */ /* 0x000fc4000f8ee23f */
[----:B------:R-:W-:Y:S01]  /*4d90*/  ULOP3.LUT UR6, UR6, 0xf00, URZ, 0xe2, !UPT ;  /* 0x00000f0006067892 */ /* 0x000fe2000f8ee23f */
[----:B------:R-:W-:Y:S01]  /*4da0*/  LDGSTS.E [R247+0x1180], desc[UR30][R174.64], P2 ;  /* 0x01180000aef77fae */ /* 0x000fe2000912185e */
[----:B------:R-:W-:Y:S01]  /*4db0*/  LOP3.LUT P2, RZ, R7, 0x1, RZ, 0xc0, !PT ;  /* 0x0000000107ff7812 */ /* 0x000fe2000784c0ff */
[C---:B-1----:R-:W-:Y:S01]  /*4dc0*/  IMAD R77, R4.reuse, 0x15, RZ ;  /* 0x00000015044d7824 */ /* 0x042fe200078e02ff */
[----:B------:R-:W-:Y:S01]  /*4dd0*/  SHF.R.U32.HI R7, RZ, 0x2, R0 ;  /* 0x00000002ff077819 */ /* 0x000fe20000011600 */
[----:B------:R-:W-:Y:S02]  /*4de0*/  ULEA UR7, UR7, UR8, 0xc ;  /* 0x0000000807077291 */ /* 0x000fe4000f8e603f */
[C---:B------:R-:W-:Y:S01]  /*4df0*/  IMAD.WIDE R176, R77.reuse, 0x4, R136 ;  /* 0x000000044db07825 */ /* 0x040fe200078e0288 */
[----:B------:R1:W-:Y:S01]  /*4e00*/  STL [R1+0x184], R77 ;  /* 0x0001844d01007387 */ /* 0x0003e20000100800 */
[----:B------:R-:W-:Y:S02]  /*4e10*/  ULEA UR5, UR5, UR6, 0xc ;  /* 0x0000000605057291 */ /* 0x000fe4000f8e603f */
[----:B------:R-:W-:Y:S01]  /*4e20*/  IMAD.WIDE R178, R77, 0x4, R8 ;  /* 0x000000044db27825 */ /* 0x000fe200078e0208 */
[----:B------:R-:W-:Y:S04]  /*4e30*/  LDGSTS.E [R247+0x1500], desc[UR30][R176.64], P6 ;  /* 0x01500000b0f77fae */ /* 0x000fe8000b12185e */
[----:B------:R-:W-:Y:S01]  /*4e40*/  LDGSTS.E [R247+0x1580], desc[UR30][R178.64], P6 ;  /* 0x01580000b2f77fae */ /* 0x000fe2000b12185e */
[----:B------:R-:W-:Y:S01]  /*4e50*/  LOP3.LUT P6, RZ, R7, 0x1, RZ, 0xc0, !PT ;  /* 0x0000000107ff7812 */ /* 0x000fe200078cc0ff */
[----:B-1----:R-:W-:-:S02]  /*4e60*/  IMAD R77, R4, 0x19, RZ ;  /* 0x00000019044d7824 */ /* 0x002fc400078e02ff */
[----:B------:R-:W-:Y:S02]  /*4e70*/  VIADD R7, R6, 0xfffffffc ;  /* 0xfffffffc06077836 */ /* 0x000fe40000000000 */
[C---:B------:R-:W-:Y:S01]  /*4e80*/  IMAD.WIDE R180, R77.reuse, 0x4, R136 ;  /* 0x000000044db47825 */ /* 0x040fe200078e0288 */
[----:B------:R1:W-:Y:S03]  /*4e90*/  STL [R1+0x178], R77 ;  /* 0x0001784d01007387 */ /* 0x0003e60000100800 */
[----:B------:R-:W-:Y:S01]  /*4ea0*/  IMAD.WIDE R182, R77, 0x4, R8 ;  /* 0x000000044db67825 */ /* 0x000fe200078e0208 */
[----:B------:R-:W-:Y:S04]  /*4eb0*/  LDGSTS.E [R247+0x1900], desc[UR30][R180.64], P2 ;  /* 0x01900000b4f77fae */ /* 0x000fe8000912185e */
[----:B------:R-:W-:Y:S01]  /*4ec0*/  LDGSTS.E [R247+0x1980], desc[UR30][R182.64], P2 ;  /* 0x01980000b6f77fae */ /* 0x000fe2000912185e */
[----:B------:R-:W-:Y:S01]  /*4ed0*/  ISETP.GE.U32.AND P2, PT, R7, 0x7fffffdd, PT ;  /* 0x7fffffdd0700780c */ /* 0x000fe20003f46070 */
[----:B-1----:R-:W-:-:S02]  /*4ee0*/  IMAD R77, R4, 0x1d, RZ ;  /* 0x0000001d044d7824 */ /* 0x002fc400078e02ff */
[----:B------:R-:W-:Y:S02]  /*4ef0*/  IMAD.SHL.U32 R7, R4, 0x2, RZ ;  /* 0x0000000204077824 */ /* 0x000fe400078e00ff */
[C---:B------:R-:W-:Y:S01]  /*4f00*/  IMAD.WIDE R184, R77.reuse, 0x4, R136 ;  /* 0x000000044db87825 */ /* 0x040fe200078e0288 */
[----:B------:R1:W-:Y:S03]  /*4f10*/  STL [R1+0x16c], R77 ;  /* 0x00016c4d01007387 */ /* 0x0003e60000100800 */
[----:B------:R-:W-:Y:S01]  /*4f20*/  IMAD.WIDE R186, R77, 0x4, R8 ;  /* 0x000000044dba7825 */ /* 0x000fe200078e0208 */
[----:B------:R-:W-:Y:S03]  /*4f30*/  LDGSTS.E [R247+0x1d00], desc[UR30][R184.64], P6 ;  /* 0x01d00000b8f77fae */ /* 0x000fe6000b12185e */
[C---:B--2---:R-:W-:Y:S01]  /*4f40*/  IMAD.WIDE R84, R7.reuse, 0x4, R136 ;  /* 0x0000000407547825 */ /* 0x044fe200078e0288 */
[----:B------:R-:W-:Y:S03]  /*4f50*/  LDGSTS.E [R247+0x1d80], desc[UR30][R186.64], P6 ;  /* 0x01d80000baf77fae */ /* 0x000fe6000b12185e */
[----:B------:R-:W-:Y:S01]  /*4f60*/  IMAD.WIDE R78, R7, 0x4, R8 ;  /* 0x00000004074e7825 */ /* 0x000fe200078e0208 */
[----:B------:R-:W-:Y:S03]  /*4f70*/  STL.64 [R1+0x30], R84 ;  /* 0x0000305401007387 */ /* 0x000fe60000100a00 */
[C---:B-1----:R-:W-:Y:S01]  /*4f80*/  VIADD R77, R6.reuse, 0xfffffff8 ;  /* 0xfffffff8064d7836 */ /* 0x042fe20000000000 */
[----:B------:R-:W-:Y:S01]  /*4f90*/  LDGSTS.E [R246+0x200], desc[UR30][R84.64], !P0 ;  /* 0x0020000054f67fae */ /* 0x000fe2000c12185e */
[----:B------:R-:W-:-:S03]  /*4fa0*/  VIADD R7, R6, 0xfffffff4 ;  /* 0xfffffff406077836 */ /* 0x000fc60000000000 */
[----:B------:R1:W-:Y:S01]  /*4fb0*/  STL.64 [R1+0x28], R78 ;  /* 0x0000284e01007387 */ /* 0x0003e20000100a00 */
[----:B------:R-:W-:Y:S01]  /*4fc0*/  ISETP.GE.U32.AND P6, PT, R77, 0x7fffffd9, PT ;  /* 0x7fffffd94d00780c */ /* 0x000fe20003fc6070 */
[C---:B------:R-:W-:Y:S02]  /*4fd0*/  VIADD R77, R6.reuse, 0x1f ;  /* 0x0000001f064d7836 */ /* 0x040fe40000000000 */
[----:B------:R1:W-:Y:S01]  /*4fe0*/  LDGSTS.E [R246+0x280], desc[UR30][R78.64], !P0 ;  /* 0x002800004ef67fae */ /* 0x0003e2000c12185e */
[----:B------:R-:W-:Y:S01]  /*4ff0*/  VIADD R6, R6, 0xfffffff0 ;  /* 0xfffffff006067836 */ /* 0x000fe20000000000 */
[----:B------:R-:W-:Y:S01]  /*5000*/  ISETP.GE.U32.AND P0, PT, R7, 0x7fffffd5, PT ;  /* 0x7fffffd50700780c */ /* 0x000fe20003f06070 */
[----:B------:R-:W-:Y:S01]  /*5010*/  IMAD R7, R4, 0xe, RZ ;  /* 0x0000000e04077824 */ /* 0x000fe200078e02ff */
[----:B------:R2:W-:Y:S03]  /*5020*/  STL [R1+0x38], R77 ;  /* 0x0000384d01007387 */ /* 0x0005e60000100800 */
[----:B------:R-:W-:-:S04]  /*5030*/  IMAD.WIDE R196, R7, 0x4, R136 ;  /* 0x0000000407c47825 */ /* 0x000fc800078e0288 */
[----:B------:R-:W-:-:S04]  /*5040*/  IMAD.WIDE R198, R7, 0x4, R8 ;  /* 0x0000000407c67825 */ /* 0x000fc800078e0208 */
[C---:B-1----:R-:W-:Y:S02]  /*5050*/  IMAD R79, R4.reuse, 0x6, RZ ;  /* 0x00000006044f7824 */ /* 0x042fe400078e02ff */
[----:B------:R-:W-:Y:S02]  /*5060*/  IMAD R78, R4, 0xa, RZ ;  /* 0x0000000a044e7824 */ /* 0x000fe400078e02ff */
[C---:B------:R-:W-:Y:S01]  /*5070*/  IMAD.WIDE R188, R79.reuse, 0x4, R136 ;  /* 0x000000044fbc7825 */ /* 0x040fe200078e0288 */
[----:B------:R1:W-:Y:S03]  /*5080*/  STL [R1+0x1b8], R79 ;  /* 0x0001b84f01007387 */ /* 0x0003e60000100800 */
[----:B------:R-:W-:Y:S01]  /*5090*/  IMAD.WIDE R190, R79, 0x4, R8 ;  /* 0x000000044fbe7825 */ /* 0x000fe200078e0208 */
[----:B------:R-:W-:Y:S03]  /*50a0*/  LDGSTS.E [R246+0x600], desc[UR30][R188.64], !P3 ;  /* 0x00600000bcf67fae */ /* 0x000fe6000d92185e */
[----:B------:R-:W-:Y:S01]  /*50b0*/  IMAD.WIDE R192, R78, 0x4, R136 ;  /* 0x000000044ec07825 */ /* 0x000fe200078e0288 */
[----:B------:R-:W-:Y:S01]  /*50c0*/  LDGSTS.E [R246+0x680], desc[UR30][R190.64], !P3 ;  /* 0x00680000bef67fae */ /* 0x000fe2000d92185e */
[----:B------:R-:W-:-:S02]  /*50d0*/  ISETP.GT.AND P3, PT, R77, 0x1f, PT ;  /* 0x0000001f4d00780c */ /* 0x000fc40003f64270 */
[----:B------:R-:W-:Y:S01]  /*50e0*/  IMAD.WIDE R194, R78, 0x4, R8 ;  /* 0x000000044ec27825 */ /* 0x000fe200078e0208 */
[----:B------:R-:W-:Y:S01]  /*50f0*/  LDGSTS.E [R246+0xa00], desc[UR30][R192.64], !P5 ;  /* 0x00a00000c0f67fae */ /* 0x000fe2000e92185e */
[----:B--2---:R-:W2:Y:S02]  /*5100*/  LDC R77, c[0x0][0x230] ;  /* 0x00008c00ff4d7b82 */ /* 0x004ea40000000800 */
[----:B-1----:R-:W-:Y:S01]  /*5110*/  IMAD R79, R4, 0xb, RZ ;  /* 0x0000000b044f7824 */ /* 0x002fe200078e02ff */
[----:B------:R-:W-:Y:S01]  /*5120*/  LDGSTS.E [R246+0xa80], desc[UR30][R194.64], !P5 ;  /* 0x00a80000c2f67fae */ /* 0x000fe2000e92185e */
[----:B------:R-:W-:Y:S02]  /*5130*/  ISETP.GE.U32.AND P5, PT, R6, 0x7fffffd1, PT ;  /* 0x7fffffd10600780c */ /* 0x000fe40003fa6070 */
[----:B------:R-:W-:Y:S01]  /*5140*/  SEL R6, RZ, 0x4, !P3 ;  /* 0x00000004ff067807 */ /* 0x000fe20005800000 */
[----:B------:R-:W-:Y:S01]  /*5150*/  LDGSTS.E [R246+0xe00], desc[UR30][R196.64], !P1 ;  /* 0x00e00000c4f67fae */ /* 0x000fe2000c92185e */
[----:B------:R-:W-:Y:S01]  /*5160*/  ISETP.GE.AND P3, PT, R94, UR27, PT ;  /* 0x0000001b5e007c0c */ /* 0x000fe2000bf66270 */
[----:B------:R-:W-:-:S02]  /*5170*/  IMAD.WIDE R228, R79, 0x4, R136 ;  /* 0x000000044fe47825 */ /* 0x000fc400078e0288 */
[----:B------:R-:W-:Y:S01]  /*5180*/  LDGSTS.E [R246+0xe80], desc[UR30][R198.64], !P1 ;  /* 0x00e80000c6f67fae */ /* 0x000fe2000c92185e */
[----:B------:R-:W-:Y:S01]  /*5190*/  SEL R6, R6, RZ, !P3 ;  /* 0x000000ff06067207 */ /* 0x000fe20005800000 */
[----:B------:R-:W-:Y:S02]  /*51a0*/  IMAD.WIDE R230, R79, 0x4, R8 ;  /* 0x000000044fe67825 */ /* 0x000fe400078e0208 */
[----:B------:R1:W-:Y:S01]  /*51b0*/  STL [R1+0x1a8], R78 ;  /* 0x0001a84e01007387 */ /* 0x0003e20000100800 */
[----:B------:R-:W-:Y:S02]  /*51c0*/  ISETP.NE.U32.AND P3, PT, R6, RZ, PT ;  /* 0x000000ff0600720c */ /* 0x000fe40003f65070 */
[----:B------:R-:W-:Y:S01]  /*51d0*/  SHF.R.U32.HI R6, RZ, 0xd, R0 ;  /* 0x0000000dff067819 */ /* 0x000fe20000011600 */
[----:B------:R3:W-:Y:S03]  /*51e0*/  STL [R1+0x198], R7 ;  /* 0x0001980701007387 */ /* 0x0007e60000100800 */
[----:B------:R-:W-:-:S02]  /*51f0*/  LOP3.LUT P1, RZ, R6, 0x1, RZ, 0xc0, !PT ;  /* 0x0000000106ff7812 */ /* 0x000fc4000782c0ff */
[----:B------:R-:W-:Y:S01]  /*5200*/  SHF.R.U32.HI R6, RZ, 0x9, R0 ;  /* 0x00000009ff067819 */ /* 0x000fe20000011600 */
[----:B-1----:R-:W1:Y:S01]  /*5210*/  LDC R78, c[0x0][0x230] ;  /* 0x00008c00ff4e7b82 */ /* 0x002e620000000800 */
[----:B---3--:R-:W-:-:S04]  /*5220*/  IMAD R7, R4, 0x12, RZ ;  /* 0x0000001204077824 */ /* 0x008fc800078e02ff */
[C---:B------:R-:W-:Y:S01]  /*5230*/  IMAD.WIDE R200, R7.reuse, 0x4, R136 ;  /* 0x0000000407c87825 */ /* 0x040fe200078e0288 */
[----:B------:R3:W-:Y:S03]  /*5240*/  STL [R1+0x18c], R7 ;  /* 0x00018c0701007387 */ /* 0x0007e60000100800 */
[----:B------:R-:W-:Y:S01]  /*5250*/  IMAD.WIDE R202, R7, 0x4, R8 ;  /* 0x0000000407ca7825 */ /* 0x000fe200078e0208 */
[----:B------:R-:W-:Y:S04]  /*5260*/  LDGSTS.E [R246+0x1200], desc[UR30][R200.64], P1 ;  /* 0x01200000c8f67fae */ /* 0x000fe8000892185e */
[----:B------:R-:W-:Y:S01]  /*5270*/  LDGSTS.E [R246+0x1280], desc[UR30][R202.64], P1 ;  /* 0x01280000caf67fae */ /* 0x000fe2000892185e */
[----:B------:R-:W-:Y:S01]  /*5280*/  LOP3.LUT P1, RZ, R6, 0x1, RZ, 0xc0, !PT ;  /* 0x0000000106ff7812 */ /* 0x000fe2000782c0ff */
[----:B---3--:R-:W-:Y:S01]  /*5290*/  IMAD R7, R4, 0x16, RZ ;  /* 0x0000001604077824 */ /* 0x008fe200078e02ff */
[----:B------:R-:W-:-:S03]  /*52a0*/  SHF.R.U32.HI R6, RZ, 0x5, R0 ;  /* 0x00000005ff067819 */ /* 0x000fc60000011600 */
[C---:B------:R-:W-:Y:S01]  /*52b0*/  IMAD.WIDE R212, R7.reuse, 0x4, R136 ;  /* 0x0000000407d47825 */ /* 0x040fe200078e0288 */
[----:B------:R3:W-:Y:S03]  /*52c0*/  STL [R1+0x180], R7 ;  /* 0x0001800701007387 */ /* 0x0007e60000100800 */
[----:B------:R-:W-:Y:S01]  /*52d0*/  IMAD.WIDE R214, R7, 0x4, R8 ;  /* 0x0000000407d67825 */ /* 0x000fe200078e0208 */
[----:B------:R-:W-:Y:S04]  /*52e0*/  STL [R1+0x174], R35 ;  /* 0x0001742301007387 */ /* 0x000fe80000100800 */
[----:B------:R-:W-:Y:S01]  /*52f0*/  LDGSTS.E [R246+0x1600], desc[UR30][R212.64], P1 ;  /* 0x01600000d4f67fae */ /* 0x000fe2000892185e */
[----:B---3--:R-:W-:-:S03]  /*5300*/  LOP3.LUT R7, R76, 0xf, RZ, 0xc0, !PT ;  /* 0x0000000f4c077812 */ /* 0x008fc600078ec0ff */
[----:B------:R-:W-:Y:S01]  /*5310*/  LDGSTS.E [R246+0x1680], desc[UR30][R214.64], P1 ;  /* 0x01680000d6f67fae */ /* 0x000fe2000892185e */
[----:B------:R-:W-:Y:S02]  /*5320*/  LOP3.LUT P1, RZ, R6, 0x1, RZ, 0xc0, !PT ;  /* 0x0000000106ff7812 */ /* 0x000fe4000782c0ff */
[----:B------:R-:W-:Y:S01]  /*5330*/  SHF.R.U32.HI R6, RZ, 0x1, R0 ;  /* 0x00000001ff067819 */ /* 0x000fe20000011600 */
[----:B------:R-:W-:Y:S02]  /*5340*/  IMAD R76, R34, 0x10, R7 ;  /* 0x00000010224c7824 */ /* 0x000fe400078e0207 */
[C---:B------:R-:W-:Y:S02]  /*5350*/  IMAD R34, R4.reuse, 0x1e, RZ ;  /* 0x0000001e04227824 */ /* 0x040fe400078e02ff */
[----:B------:R-:W-:Y:S01]  /*5360*/  IMAD R7, R4, 0x3, RZ ;  /* 0x0000000304077824 */ /* 0x000fe200078e02ff */
[----:B------:R-:W-:Y:S01]  /*5370*/  LOP3.LUT R76, R76, 0xff, RZ, 0xc0, !PT ;  /* 0x000000ff4c4c7812 */ /* 0x000fe200078ec0ff */
[C---:B------:R-:W-:Y:S01]  /*5380*/  IMAD.WIDE R220, R34.reuse, 0x4, R136 ;  /* 0x0000000422dc7825 */ /* 0x040fe200078e0288 */
[----:B------:R3:W-:Y:S03]  /*5390*/  STL [R1+0x168], R34 ;  /* 0x0001682201007387 */ /* 0x0007e60000100800 */
[----:B------:R-:W-:Y:S01]  /*53a0*/  IMAD.WIDE R222, R34, 0x4, R8 ;  /* 0x0000000422de7825 */ /* 0x000fe200078e0208 */
[----:B------:R-:W-:Y:S03]  /*53b0*/  LDGSTS.E [R246+0x1a00], desc[UR30][R216.64], P1 ;  /* 0x01a00000d8f67fae */ /* 0x000fe6000892185e */
[----:B------:R-:W-:Y:S01]  /*53c0*/  IMAD.WIDE R80, R7, 0x4, R136 ;  /* 0x0000000407507825 */ /* 0x000fe200078e0288 */
[----:B------:R-:W-:Y:S01]  /*53d0*/  LDGSTS.E [R246+0x1a80], desc[UR30][R218.64], P1 ;  /* 0x01a80000daf67fae */ /* 0x000fe2000892185e */
[----:B------:R-:W-:-:S02]  /*53e0*/  LOP3.LUT P1, RZ, R6, 0x1, RZ, 0xc0, !PT ;  /* 0x0000000106ff7812 */ /* 0x000fc4000782c0ff */
[----:B---3--:R-:W-:Y:S01]  /*53f0*/  LOP3.LUT R34, R251, 0x60, RZ, 0x3c, !PT ;  /* 0x00000060fb227812 */ /* 0x008fe200078e3cff */
[----:B------:R3:W-:Y:S01]  /*5400*/  STL.64 [R1+0x20], R80 ;  /* 0x0000205001007387 */ /* 0x0007e20000100a00 */
[----:B------:R-:W-:-:S03]  /*5410*/  SHF.R.U32.HI R6, RZ, 0x4, R0 ;  /* 0x00000004ff067819 */ /* 0x000fc60000011600 */
[----:B------:R-:W-:Y:S02]  /*5420*/  VIADD R211, R34, UR4 ;  /* 0x0000000422d37c36 */ /* 0x000fe40008000000 */
[----:B------:R-:W-:-:S04]  /*5430*/  IMAD.WIDE R34, R7, 0x4, R8 ;  /* 0x0000000407227825 */ /* 0x000fc800078e0208 */
[----:B------:R-:W-:Y:S01]  /*5440*/  LDGSTS.E [R246+0x1e00], desc[UR30][R220.64], P1 ;  /* 0x01e00000dcf67fae */ /* 0x000fe2000892185e */
[----:B-1----:R-:W-:Y:S02]  /*5450*/  VIADD R7, R78, 0xffffffc6 ;  /* 0xffffffc64e077836 */ /* 0x002fe40000000000 */
[----:B------:R-:W-:Y:S01]  /*5460*/  IMAD R78, R94, R5, RZ ;  /* 0x000000055e4e7224 */ /* 0x000fe200078e02ff */
[----:B------:R-:W-:Y:S01]  /*5470*/  LDGSTS.E [R246+0x1e80], desc[UR30][R222.64], P1 ;  /* 0x01e80000def67fae */ /* 0x000fe2000892185e */
[----:B------:R-:W-:Y:S02]  /*5480*/  LOP3.LUT P1, RZ, R6, 0x1, RZ, 0xc0, !PT ;  /* 0x0000000106ff7812 */ /* 0x000fe4000782c0ff */
[--C-:B------:R-:W-:Y:S01]  /*5490*/  SHF.R.U32.HI R6, RZ, 0x8, R0.reuse ;  /* 0x00000008ff067819 */ /* 0x100fe20000011600 */
[----:B------:R3:W-:Y:S01]  /*54a0*/  LDGSTS.E [R211+0x300], desc[UR30][R80.64], !P2 ;  /* 0x0030000050d37fae */ /* 0x0007e2000d12185e */
[----:B------:R-:W-:-:S03]  /*54b0*/  SHF.R.U32.HI R0, RZ, 0xc, R0 ;  /* 0x0000000cff007819 */ /* 0x000fc60000011600 */
[----:B------:R1:W-:Y:S04]  /*54c0*/  STL.64 [R1+0x18], R34 ;  /* 0x0000182201007387 */ /* 0x0003e80000100a00 */
[----:B------:R1:W-:Y:S01]  /*54d0*/  LDGSTS.E [R211+0x380], desc[UR30][R34.64], !P2 ;  /* 0x0038000022d37fae */ /* 0x0003e2000d12185e */
[----:B------:R-:W-:Y:S01]  /*54e0*/  LOP3.LUT P2, RZ, R6, 0x1, RZ, 0xc0, !PT ;  /* 0x0000000106ff7812 */ /* 0x000fe2000784c0ff */
[----:B--2---:R-:W-:Y:S02]  /*54f0*/  VIADD R6, R77, 0xffffffc7 ;  /* 0xffffffc74d067836 */ /* 0x004fe40000000000 */
[C---:B---3--:R-:W-:Y:S02]  /*5500*/  IMAD R80, R4.reuse, 0x7, RZ ;  /* 0x0000000704507824 */ /* 0x048fe400078e02ff */
[----:B------:R-:W-:-:S02]  /*5510*/  IMAD R77, R4, 0xf, RZ ;  /* 0x0000000f044d7824 */ /* 0x000fc400078e02ff */
[C---:B------:R-:W-:Y:S01]  /*5520*/  IMAD.WIDE R224, R80.reuse, 0x4, R136 ;  /* 0x0000000450e07825 */ /* 0x040fe200078e0288 */
[----:B------:R-:W-:Y:S01]  /*5530*/  STL [R1+0x1b4], R80 ;  /* 0x0001b45001007387 */ /* 0x000fe20000100800 */
[----:B-1----:R-:W1:Y:S02]  /*5540*/  LDC R34, c[0x0][0x230] ;  /* 0x00008c00ff227b82 */ /* 0x002e640000000800 */
[----:B------:R-:W-:Y:S01]  /*5550*/  IMAD.WIDE R226, R80, 0x4, R8 ;  /* 0x0000000450e27825 */ /* 0x000fe200078e0208 */
[----:B------:R-:W-:Y:S03]  /*5560*/  LDGSTS.E [R211+0x700], desc[UR30][R224.64], !P6 ;  /* 0x00700000e0d37fae */ /* 0x000fe6000f12185e */
[----:B------:R-:W-:Y:S01]  /*5570*/  IMAD.WIDE R234, R77, 0x4, R136 ;  /* 0x000000044dea7825 */ /* 0x000fe200078e0288 */
[----:B------:R-:W-:Y:S01]  /*5580*/  LDGSTS.E [R211+0x780], desc[UR30][R226.64], !P6 ;  /* 0x00780000e2d37fae */ /* 0x000fe2000f12185e */
[----:B------:R-:W-:Y:S01]  /*5590*/  IADD3 R232, P6, R207, UR34, RZ ;  /* 0x00000022cfe87c10 */ /* 0x000fe2000ffde0ff */
[----:B------:R-:W2:Y:S02]  /*55a0*/  LDC R35, c[0x0][0x230] ;  /* 0x00008c00ff237b82 */ /* 0x000ea40000000800 */
[----:B------:R-:W-:Y:S01]  /*55b0*/  LDGSTS.E [R211+0xb00], desc[UR30][R228.64], !P0 ;  /* 0x00b00000e4d37fae */ /* 0x000fe2000c12185e */
[----:B------:R-:W-:-:S02]  /*55c0*/  LEA.HI.X.SX32 R233, R98, UR35, 0x2, P6 ;  /* 0x0000002362e97c11 */ /* 0x000fc4000b0f16ff */
[----:B------:R-:W-:Y:S01]  /*55d0*/  ISETP.GE.U32.AND P6, PT, R6, 0x7fffffa8, PT ;  /* 0x7fffffa80600780c */ /* 0x000fe20003fc6070 */
[----:B------:R-:W-:Y:S01]  /*55e0*/  LDGSTS.E [R211+0xb80], desc[UR30][R230.64], !P0 ;  /* 0x00b80000e6d37fae */ /* 0x000fe2000c12185e */
[----:B------:R-:W-:-:S03]  /*55f0*/  ISETP.GE.U32.AND P0, PT, R7, 0x7fffffa7, PT ;  /* 0x7fffffa70700780c */ /* 0x000fc60003f06070 */
[----:B------:R-:W-:Y:S04]  /*5600*/  LDGSTS.E [R211+0xf00], desc[UR30][R234.64], !P5 ;  /* 0x00f00000ead37fae */ /* 0x000fe8000e92185e */
[----:B------:R3:W-:Y:S01]  /*5610*/  STL [R1+0x1a4], R79 ;  /* 0x0001a44f01007387 */ /* 0x0007e20000100800 */
[----:B-1----:R-:W-:Y:S01]  /*5620*/  VIADD R7, R34, 0xffffffc0 ;  /* 0xffffffc022077836 */ /* 0x002fe20000000000 */
[----:B------:R-:W-:Y:S02]  /*5630*/  SEL R34, RZ, 0x4, P0 ;  /* 0x00000004ff227807 */ /* 0x000fe40000000000 */
[----:B------:R1:W-:Y:S02]  /*5640*/  STL [R1+0x48], R78 ;  /* 0x0000484e01007387 */ /* 0x0003e40000100800 */
[----:B------:R-:W-:Y:S01]  /*5650*/  ISETP.GE.U32.AND P0, PT, R7, 0x7fffffa1, PT ;  /* 0x7fffffa10700780c */ /* 0x000fe20003f06070 */
[----:B--2---:R-:W-:-:S03]  /*5660*/  VIADD R6, R35, 0xffffffc2 ;  /* 0xffffffc223067836 */ /* 0x004fc60000000000 */
[----:B------:R-:W-:Y:S01]  /*5670*/  SEL R7, RZ, 0x1, P0 ;  /* 0x00000001ff077807 */ /* 0x000fe20000000000 */
[----:B---3--:R-:W-:Y:S01]  /*5680*/  IMAD R79, R4, 0x17, RZ ;  /* 0x00000017044f7824 */ /* 0x008fe200078e02ff */
[----:B------:R-:W-:Y:S02]  /*5690*/  SEL R35, RZ, 0x7fff8, P6 ;  /* 0x0007fff8ff237807 */ /* 0x000fe40003000000 */
[----:B------:R-:W-:Y:S01]  /*56a0*/  ISETP.GE.U32.AND P6, PT, R6, 0x7fffffa3, PT ;  /* 0x7fffffa30600780c */ /* 0x000fe20003fc6070 */
[----:B------:R-:W-:Y:S01]  /*56b0*/  VIADD R7, R7, UR24 ;  /* 0x0000001807077c36 */ /* 0x000fe20008000000 */
[----:B------:R-:W-:Y:S02]  /*56c0*/  IADD3 R34, R35, UR13, R34 ;  /* 0x0000000d23227c10 */ /* 0x000fe4000fffe022 */
[----:B------:R-:W-:Y:S02]  /*56d0*/  SEL R6, RZ, 0x4, P6 ;  /* 0x00000004ff067807 */ /* 0x000fe40003000000 */
[----:B------:R-:W-:-:S02]  /*56e0*/  LOP3.LUT R7, R7, 0x3, RZ, 0xc0, !PT ;  /* 0x0000000307077812 */ /* 0x000fc400078ec0ff */
[----:B------:R-:W-:Y:S02]  /*56f0*/  LOP3.LUT P6, RZ, R0, 0x1, RZ, 0xc0, !PT ;  /* 0x0000000100ff7812 */ /* 0x000fe400078cc0ff */
[----:B------:R-:W-:Y:S01]  /*5700*/  IADD3 R0, R7, UR23, R6 ;  /* 0x0000001707007c10 */ /* 0x000fe2000fffe006 */
[----:B------:R-:W-:-:S03]  /*5710*/  IMAD.WIDE R6, R77, 0x4, R232 ;  /* 0x000000044d067825 */ /* 0x000fc600078e02e8 */
[----:B------:R-:W-:Y:S01]  /*5720*/  LOP3.LUT R35, R0, 0xf, RZ, 0xc0, !PT ;  /* 0x0000000f00237812 */ /* 0x000fe200078ec0ff */
[----:B------:R-:W-:Y:S01]  /*5730*/  IMAD R77, R4, 0x13, RZ ;  /* 0x00000013044d7824 */ /* 0x000fe200078e02ff */
[----:B------:R2:W-:Y:S01]  /*5740*/  LDGSTS.E [R211+0xf80], desc[UR30][R6.64], !P5 ;  /* 0x00f8000006d37fae */ /* 0x0005e2000e92185e */
[----:B------:R-:W-:Y:S02]  /*5750*/  IADD3 R236, P5, R210, UR34, RZ ;  /* 0x00000022d2ec7c10 */ /* 0x000fe4000ffbe0ff */
[----:B------:R-:W-:Y:S02]  /*5760*/  IMAD R34, R34, 0x10, R35 ;  /* 0x0000001022227824 */ /* 0x000fe400078e0223 */
[----:B------:R-:W-:-:S03]  /*5770*/  LEA.HI.X.SX32 R237, R96, UR35, 0x2, P5 ;  /* 0x0000002360ed7c11 */ /* 0x000fc6000a8f16ff */
[----:B------:R-:W-:Y:S01]  /*5780*/  LOP3.LUT R0, R34, 0xff, RZ, 0xc0, !PT ;  /* 0x000000ff22007812 */ /* 0x000fe200078ec0ff */
[----:B------:R-:W-:-:S04]  /*5790*/  IMAD.WIDE R34, R77, 0x4, R232 ;  /* 0x000000044d227825 */ /* 0x000fc800078e02e8 */
[----:B--2---:R-:W-:-:S04]  /*57a0*/  IMAD.WIDE R6, R77, 0x4, R236 ;  /* 0x000000044d067825 */ /* 0x004fc800078e02ec */
[----:B------:R-:W-:Y:S01]  /*57b0*/  VIADD R77, R76, UR7 ;  /* 0x000000074c4d7c36 */ /* 0x000fe20008000000 */
[----:B------:R2:W-:Y:S01]  /*57c0*/  LDGSTS.E [R211+0x1300], desc[UR30][R6.64], P6 ;  /* 0x0130000006d37fae */ /* 0x0005e2000b12185e */
[----:B------:R-:W-:Y:S01]  /*57d0*/  VIADD R0, R0, UR5 ;  /* 0x0000000500007c36 */ /* 0x000fe20008000000 */
[----:B------:R-:W-:Y:S02]  /*57e0*/  ULDC UR5, c[0x0][0x240] ;  /* 0x0000900000057ab9 */ /* 0x000fe40000000800 */
[----:B------:R-:W-:Y:S01]  /*57f0*/  LDGSTS.E [R211+0x1380], desc[UR30][R34.64], P6 ;  /* 0x0138000022d37fae */ /* 0x000fe2000b12185e */
[----:B------:R-:W-:Y:S01]  /*5800*/  IMAD R67, R67, UR5, RZ ;  /* 0x0000000543437c24 */ /* 0x000fe2000f8e02ff */
[----:B------:R-:W-:Y:S01]  /*5810*/  PRMT R252, R0, 0x5410, R77 ;  /* 0x0000541000fc7816 */ /* 0x000fe2000000004d */
[----:B------:R-:W-:Y:S02]  /*5820*/  IMAD.SHL.U32 R0, R78, 0x4, RZ ;  /* 0x000000044e007824 */ /* 0x000fe400078e00ff */
[----:B------:R-:W-:Y:S01]  /*5830*/  IMAD R59, R59, UR5, RZ ;  /* 0x000000053b3b7c24 */ /* 0x000fe2000f8e02ff */
[----:B------:R-:W-:Y:S01]  /*5840*/  SHF.R.U64 R76, R252, 0x1f, RZ ;  /* 0x0000001ffc4c7819 */ /* 0x000fe200000012ff */
[----:B------:R-:W-:Y:S01]  /*5850*/  IMAD R75, R75, UR5, RZ ;  /* 0x000000054b4b7c24 */ /* 0x000fe2000f8e02ff */
[----:B------:R-:W-:Y:S01]  /*5860*/  STL [R1+0x150], R67 ;  /* 0x0001504301007387 */ /* 0x000fe20000100800 */
[----:B--2---:R-:W-:-:S04]  /*5870*/  IMAD.WIDE R6, R79, 0x4, R236 ;  /* 0x000000044f067825 */ /* 0x004fc800078e02ec */
[----:B------:R-:W-:Y:S01]  /*5880*/  IMAD R43, R43, UR5, RZ ;  /* 0x000000052b2b7c24 */ /* 0x000fe2000f8e02ff */
[----:B------:R2:W-:Y:S01]  /*5890*/  LDGSTS.E [R211+0x1700], desc[UR30][R6.64], P2 ;  /* 0x0170000006d37fae */ /* 0x0005e2000912185e */
[----:B------:R-:W-:Y:S02]  /*58a0*/  IMAD R51, R51, UR5, RZ ;  /* 0x0000000533337c24 */ /* 0x000fe4000f8e02ff */
[----:B------:R-:W-:Y:S02]  /*58b0*/  IMAD R41, R41, UR5, RZ ;  /* 0x0000000529297c24 */ /* 0x000fe4000f8e02ff */
[----:B------:R-:W-:Y:S02]  /*58c0*/  IMAD R42, R42, UR5, RZ ;  /* 0x000000052a2a7c24 */ /* 0x000fe4000f8e02ff */
[----:B------:R-:W-:Y:S02]  /*58d0*/  IMAD R68, R68, UR5, RZ ;  /* 0x0000000544447c24 */ /* 0x000fe4000f8e02ff */
[----:B------:R-:W-:-:S02]  /*58e0*/  IMAD R40, R40, UR5, RZ ;  /* 0x0000000528287c24 */ /* 0x000fc4000f8e02ff */
[----:B------:R-:W-:Y:S01]  /*58f0*/  IMAD R58, R58, UR5, RZ ;  /* 0x000000053a3a7c24 */ /* 0x000fe2000f8e02ff */
[----:B--2---:R-:W-:Y:S01]  /*5900*/  IADD3 R6, P5, R0, UR32, RZ ;  /* 0x0000002000067c10 */ /* 0x004fe2000ffbe0ff */
[----:B------:R-:W-:Y:S01]  /*5910*/  IMAD R66, R66, UR5, RZ ;  /* 0x0000000542427c24 */ /* 0x000fe2000f8e02ff */
[----:B------:R2:W-:Y:S01]  /*5920*/  STL [R1+0x14c], R68 ;  /* 0x00014c4401007387 */ /* 0x0005e20000100800 */
[----:B------:R-:W-:Y:S01]  /*5930*/  IMAD R39, R39, UR5, RZ ;  /* 0x0000000527277c24 */ /* 0x000fe2000f8e02ff */
[----:B------:R-:W-:Y:S01]  /*5940*/  LEA.HI.X.SX32 R7, R78, UR33, 0x2, P5 ;  /* 0x000000214e077c11 */ /* 0x000fe2000a8f16ff */
[----:B------:R-:W-:Y:S01]  /*5950*/  IMAD R50, R50, UR5, RZ ;  /* 0x0000000532327c24 */ /* 0x000fe2000f8e02ff */
[-C--:B------:R-:W-:Y:S01]  /*5960*/  LEA R134, P6, R67, R6.reuse, 0x2 ;  /* 0x0000000643867211 */ /* 0x080fe200078c10ff */
[----:B------:R-:W-:Y:S01]  /*5970*/  IMAD R37, R37, UR5, RZ ;  /* 0x0000000525257c24 */ /* 0x000fe2000f8e02ff */
[-C--:B------:R-:W-:Y:S01]  /*5980*/  LEA R128, P5, R75, R6.reuse, 0x2 ;  /* 0x000000064b807211 */ /* 0x080fe200078a10ff */
[----:B------:R-:W-:Y:S01]  /*5990*/  IMAD R38, R38, UR5, RZ ;  /* 0x0000000526267c24 */ /* 0x000fe2000f8e02ff */
[-C--:B------:R-:W-:Y:S01]  /*59a0*/  LEA.HI.X.SX32 R135, R67, R7.reuse, 0x2, P6 ;  /* 0x0000000743877211 */ /* 0x080fe200030f16ff */
[----:B------:R-:W-:Y:S01]  /*59b0*/  IMAD R69, R69, UR5, RZ ;  /* 0x0000000545457c24 */ /* 0x000fe2000f8e02ff */
[-C--:B------:R-:W-:Y:S01]  /*59c0*/  LEA R132, P6, R59, R6.reuse, 0x2 ;  /* 0x000000063b847211 */ /* 0x080fe200078c10ff */
[----:B------:R-:W-:Y:S01]  /*59d0*/  IMAD R36, R36, UR5, RZ ;  /* 0x0000000524247c24 */ /* 0x000fe2000f8e02ff */
[-C--:B------:R-:W-:Y:S01]  /*59e0*/  LEA.HI.X.SX32 R129, R75, R7.reuse, 0x2, P5 ;  /* 0x000000074b817211 */ /* 0x080fe200028f16ff */
[----:B------:R-:W-:Y:S01]  /*59f0*/  IMAD R57, R57, UR5, RZ ;  /* 0x0000000539397c24 */ /* 0x000fe2000f8e02ff */
[-C--:B------:R-:W-:Y:S01]  /*5a00*/  LEA.HI.X.SX32 R133, R59, R7.reuse, 0x2, P6 ;  /* 0x000000073b857211 */ /* 0x080fe200030f16ff */
        /* <DEDUP_REMOVED lines=20> */
[----:B------:R-:W-:Y:S01]  /*5b50*/  IMAD.WIDE R34, R79, 0x4, R232 ;  /* 0x000000044f227825 */ /* 0x000fe200078e02e8 */
[-C--:B------:R-:W-:Y:S01]  /*5b60*/  LEA.HI.X.SX32 R121, R68, R7.reuse, 0x2, P6 ;  /* 0x0000000744797211 */ /* 0x080fe200030f16ff */
[----:B------:R3:W-:Y:S01]  /*5b70*/  STL [R1+0x148], R69 ;  /* 0x0001484501007387 */ /* 0x0007e20000100800 */
[-C--:B------:R-:W-:Y:S01]  /*5b80*/  LEA R108, P6, R58, R6.reuse, 0x2 ;  /* 0x000000063a6c7211 */ /* 0x080fe200078c10ff */
[----:B------:R-:W-:Y:S01]  /*5b90*/  IMAD R48, R48, UR5, RZ ;  /* 0x0000000530307c24 */ /* 0x000fe2000f8e02ff */
[-C--:B------:R-:W-:Y:S01]  /*5ba0*/  LEA.HI.X.SX32 R123, R40, R7.reuse, 0x2, P5 ;  /* 0x00000007287b7211 */ /* 0x080fe200028f16ff */
[----:B------:R-:W-:Y:S01]  /*5bb0*/  IMAD R27, R27, UR5, RZ ;  /* 0x000000051b1b7c24 */ /* 0x000fe2000f8e02ff */
[-C--:B------:R-:W-:Y:S01]  /*5bc0*/  LEA R116, P5, R66, R6.reuse, 0x2 ;  /* 0x0000000642747211 */ /* 0x080fe200078a10ff */
[----:B------:R-:W-:Y:S01]  /*5bd0*/  IMAD R245, R71, UR5, RZ ;  /* 0x0000000547f57c24 */ /* 0x000fe2000f8e02ff */
[-C--:B------:R-:W-:Y:S01]  /*5be0*/  LEA.HI.X.SX32 R109, R58, R7.reuse, 0x2, P6 ;  /* 0x000000073a6d7211 */ /* 0x080fe200030f16ff */
[----:B------:R4:W-:Y:S01]  /*5bf0*/  LDGSTS.E [R211+0x1780], desc[UR30][R34.64], P2 ;  /* 0x0178000022d37fae */ /* 0x0009e2000912185e */
[CC--:B------:R-:W-:Y:S01]  /*5c00*/  LEA R112, P6, R39.reuse, R6.reuse, 0x2 ;  /* 0x0000000627707211 */ /* 0x0c0fe200078c10ff */
[----:B------:R-:W-:Y:S01]  /*5c10*/  IMAD R244, R72, UR5, RZ ;  /* 0x0000000548f47c24 */ /* 0x000fe2000f8e02ff */
[-C--:B------:R-:W-:Y:S01]  /*5c20*/  LEA.HI.X.SX32 R117, R66, R7.reuse, 0x2, P5 ;  /* 0x0000000742757211 */ /* 0x080fe200028f16ff */
[----:B------:R-:W-:Y:S01]  /*5c30*/  IMAD R28, R28, UR5, RZ ;  /* 0x000000051c1c7c24 */ /* 0x000fe2000f8e02ff */
[-C--:B------:R-:W-:Y:S01]  /*5c40*/  LEA R114, P5, R50, R6.reuse, 0x2 ;  /* 0x0000000632727211 */ /* 0x080fe200078a10ff */
[----:B------:R-:W-:Y:S01]  /*5c50*/  STL [R1+0x144], R70 ;  /* 0x0001444601007387 */ /* 0x000fe20000100800 */
[-C--:B------:R-:W-:Y:S01]  /*5c60*/  LEA.HI.X.SX32 R113, R39, R7.reuse, 0x2, P6 ;  /* 0x0000000727717211 */ /* 0x080fe200030f16ff */
[----:B------:R-:W-:Y:S01]  /*5c70*/  IMAD R208, R74, UR5, RZ ;  /* 0x000000054ad07c24 */ /* 0x000fe2000f8e02ff */
[-C--:B------:R-:W-:Y:S01]  /*5c80*/  LEA R106, P6, R37, R6.reuse, 0x2 ;  /* 0x00000006256a7211 */ /* 0x080fe200078c10ff */
[----:B------:R-:W-:Y:S01]  /*5c90*/  STL [R1+0x140], R245 ;  /* 0x000140f501007387 */ /* 0x000fe20000100800 */
[-C--:B------:R-:W-:Y:S01]  /*5ca0*/  LEA.HI.X.SX32 R115, R50, R7.reuse, 0x2, P5 ;  /* 0x0000000732737211 */ /* 0x080fe200028f16ff */
[----:B----4-:R-:W-:Y:S01]  /*5cb0*/  IMAD R35, R73, UR5, RZ ;  /* 0x0000000549237c24 */ /* 0x010fe2000f8e02ff */
[-C--:B------:R-:W-:Y:S01]  /*5cc0*/  LEA R110, P5, R38, R6.reuse, 0x2 ;  /* 0x00000006266e7211 */ /* 0x080fe200078a10ff */
[----:B------:R-:W-:Y:S01]  /*5cd0*/  STL [R1+0x13c], R244 ;  /* 0x00013cf401007387 */ /* 0x000fe20000100800 */
        /* <DEDUP_REMOVED lines=15> */
[----:B------:R4:W-:Y:S01]  /*5dd0*/  STL [R1+0x12c], R66 ;  /* 0x00012c4201007387 */ /* 0x0009e20000100800 */
        /* <DEDUP_REMOVED lines=30> */
[-C--:B-1----:R-:W-:Y:S01]  /*5fc0*/  LEA R78, P5, R64, R6.reuse, 0x2 ;  /* 0x00000006404e7211 */ /* 0x082fe200078a10ff */
[----:B------:R1:W-:Y:S01]  /*5fd0*/  STL [R1+0x104], R58 ;  /* 0x0001043a01007387 */ /* 0x0003e20000100800 */
[-C--:B------:R-:W-:Y:S01]  /*5fe0*/  LEA.HI.X.SX32 R85, R56, R7.reuse, 0x2, P6 ;  /* 0x0000000738557211 */ /* 0x080fe200030f16ff */
[----:B------:R-:W-:Y:S01]  /*5ff0*/  IMAD R24, R24, UR5, RZ ;  /* 0x0000000518187c24 */ /* 0x000fe2000f8e02ff */
[CC--:B------:R-:W-:Y:S01]  /*6000*/  LEA R80, P6, R29.reuse, R6.reuse, 0x2 ;  /* 0x000000061d507211 */ /* 0x0c0fe200078c10ff */
[----:B------:R-:W-:Y:S01]  /*6010*/  STL [R1+0x100], R57 ;  /* 0x0001003901007387 */ /* 0x000fe20000100800 */
[-C--:B------:R-:W-:Y:S01]  /*6020*/  LEA.HI.X.SX32 R79, R64, R7.reuse, 0x2, P5 ;  /* 0x00000007404f7211 */ /* 0x080fe200028f16ff */
[----:B------:R-:W-:Y:S01]  /*6030*/  IMAD R22, R22, UR5, RZ ;  /* 0x0000000516167c24 */ /* 0x000fe2000f8e02ff */
[-C--:B------:R-:W-:Y:S01]  /*6040*/  LEA R82, P5, R48, R6.reuse, 0x2 ;  /* 0x0000000630527211 */ /* 0x080fe200078a10ff */
[----:B------:R-:W-:Y:S01]  /*6050*/  STL [R1+0xfc], R56 ;  /* 0x0000fc3801007387 */ /* 0x000fe20000100800 */
[-C--:B------:R-:W-:Y:S01]  /*6060*/  LEA.HI.X.SX32 R81, R29, R7.reuse, 0x2, P6 ;  /* 0x000000071d517211 */ /* 0x080fe200030f16ff */
[----:B------:R-:W-:Y:S01]  /*6070*/  IMAD R241, R46, UR5, RZ ;  /* 0x000000052ef17c24 */ /* 0x000fe2000f8e02ff */
[-C--:B--2---:R-:W-:Y:S01]  /*6080*/  LEA R68, P6, R27, R6.reuse, 0x2 ;  /* 0x000000061b447211 */ /* 0x084fe200078c10ff */
[----:B------:R-:W-:Y:S01]  /*6090*/  STL [R1+0xf8], R55 ;  /* 0x0000f83701007387 */ /* 0x000fe20000100800 */
[----:B------:R-:W-:Y:S01]  /*60a0*/  LOP3.LUT P2, RZ, R76, 0x1, RZ, 0xc0, !PT ;  /* 0x000000014cff7812 */ /* 0x000fe2000784c0ff */
[----:B------:R-:W-:Y:S01]  /*60b0*/  IMAD R238, R45, UR5, RZ ;  /* 0x000000052dee7c24 */ /* 0x000fe2000f8e02ff */
[-C--:B------:R-:W-:Y:S01]  /*60c0*/  LEA.HI.X.SX32 R83, R48, R7.reuse, 0x2, P5 ;  /* 0x0000000730537211 */ /* 0x080fe200028f16ff */
[----:B------:R-:W-:Y:S01]  /*60d0*/  STL [R1+0xf4], R242 ;  /* 0x0000f4f201007387 */ /* 0x000fe20000100800 */
[-C--:B------:R-:W-:Y:S01]  /*60e0*/  LEA R76, P5, R28, R6.reuse, 0x2 ;  /* 0x000000061c4c7211 */ /* 0x080fe200078a10ff */
[----:B------:R-:W-:Y:S01]  /*60f0*/  IMAD R206, R44, UR5, RZ ;  /* 0x000000052cce7c24 */ /* 0x000fe2000f8e02ff */
[-C--:B---3--:R-:W-:Y:S01]  /*6100*/  LEA.HI.X.SX32 R69, R27, R7.reuse, 0x2, P6 ;  /* 0x000000071b457211 */ /* 0x088fe200030f16ff */
[----:B------:R-:W-:Y:S01]  /*6110*/  STL [R1+0xf0], R240 ;  /* 0x0000f0f001007387 */ /* 0x000fe20000100800 */
[-C--:B------:R-:W-:Y:S01]  /*6120*/  LEA R72, P6, R245, R6.reuse, 0x2 ;  /* 0x00000006f5487211 */ /* 0x080fe200078c10ff */
[----:B------:R-:W-:Y:S01]  /*6130*/  IMAD R21, R21, UR5, RZ ;  /* 0x0000000515157c24 */ /* 0x000fe2000f8e02ff */
[-C--:B------:R-:W-:Y:S01]  /*6140*/  LEA.HI.X.SX32 R77, R28, R7.reuse, 0x2, P5 ;  /* 0x000000071c4d7211 */ /* 0x080fe200028f16ff */
[----:B------:R-:W-:Y:S01]  /*6150*/  STL [R1+0xe8], R51 ;  /* 0x0000e83301007387 */ /* 0x000fe20000100800 */
[-C--:B------:R-:W-:Y:S01]  /*6160*/  LEA R74, P5, R26, R6.reuse, 0x2 ;  /* 0x000000061a4a7211 */ /* 0x080fe200078a10ff */
[----:B------:R-:W-:Y:S01]  /*6170*/  IMAD R19, R19, UR5, RZ ;  /* 0x0000000513137c24 */ /* 0x000fe2000f8e02ff */
[-C--:B------:R-:W-:Y:S01]  /*6180*/  LEA.HI.X.SX32 R73, R245, R7.reuse, 0x2, P6 ;  /* 0x00000007f5497211 */ /* 0x080fe200030f16ff */
[----:B------:R-:W-:Y:S01]  /*6190*/  STL [R1+0xec], R209 ;  /* 0x0000ecd101007387 */ /* 0x000fe20000100800 */
[-C--:B----4-:R-:W-:Y:S01]  /*61a0*/  LEA R66, P6, R55, R6.reuse, 0x2 ;  /* 0x0000000637427211 */ /* 0x090fe200078c10ff */
[----:B------:R-:W-:Y:S01]  /*61b0*/  IMAD R20, R20, UR5, RZ ;  /* 0x0000000514147c24 */ /* 0x000fe2000f8e02ff */
[-C--:B------:R-:W-:Y:S01]  /*61c0*/  LEA.HI.X.SX32 R75, R26, R7.reuse, 0x2, P5 ;  /* 0x000000071a4b7211 */ /* 0x080fe200028f16ff */
        /* <DEDUP_REMOVED lines=8> */
[----:B------:R2:W-:Y:S01]  /*6250*/  STL [R1+0xdc], R48 ;  /* 0x0000dc3001007387 */ /* 0x0005e20000100800 */
[-C--:B-1----:R-:W-:Y:S01]  /*6260*/  LEA R58, P5, R47, R6.reuse, 0x2 ;  /* 0x000000062f3a7211 */ /* 0x082fe200078a10ff */
[----:B------:R-:W-:Y:S01]  /*6270*/  IMAD R15, R15, UR5, RZ ;  /* 0x000000050f0f7c24 */ /* 0x000fe2000f8e02ff */
[-C--:B------:R-:W-:Y:S01]  /*6280*/  LEA.HI.X.SX32 R65, R25, R7.reuse, 0x2, P6 ;  /* 0x0000000719417211 */ /* 0x080fe200030f16ff */
[----:B------:R1:W-:Y:S01]  /*6290*/  STL [R1+0xd8], R47 ;  /* 0x0000d82f01007387 */ /* 0x0003e20000100800 */
        /* <DEDUP_REMOVED lines=8> */
[-C--:B--2---:R-:W-:Y:S01]  /*6320*/  LEA R48, P6, R244, R6.reuse, 0x2 ;  /* 0x00000006f4307211 */ /* 0x084fe200078c10ff */
[----:B------:R-:W-:Y:S01]  /*6330*/  IMAD R13, R13, UR5, RZ ;  /* 0x000000050d0d7c24 */ /* 0x000fe2000f8e02ff */
[----:B------:R-:W-:Y:S01]  /*6340*/  LEA.HI.X.SX32 R63, R24, R7, 0x2, P5 ;  /* 0x00000007183f7211 */ /* 0x000fe200028f16ff */
[----:B------:R-:W-:Y:S01]  /*6350*/  STL [R1+0xcc], R206 ;  /* 0x0000ccce01007387 */ /* 0x000fe20000100800 */
[----:B------:R-:W-:-:S02]  /*6360*/  LEA R56, P5, R22, R6, 0x2 ;  /* 0x0000000616387211 */ /* 0x000fc400078a10ff */
[-C--:B------:R-:W-:Y:S01]  /*6370*/  LEA.HI.X.SX32 R49, R244, R7.reuse, 0x2, P6 ;  /* 0x00000007f4317211 */ /* 0x080fe200030f16ff */
[----:B------:R-:W-:Y:S01]  /*6380*/  STL [R1+0xc8], R43 ;  /* 0x0000c82b01007387 */ /* 0x000fe20000100800 */
[-C--:B------:R-:W-:Y:S02]  /*6390*/  LEA R52, P6, R242, R6.reuse, 0x2 ;  /* 0x00000006f2347211 */ /* 0x080fe400078c10ff */
[-C--:B------:R-:W-:Y:S01]  /*63a0*/  LEA.HI.X.SX32 R57, R22, R7.reuse, 0x2, P5 ;  /* 0x0000000716397211 */ /* 0x080fe200028f16ff */
[----:B------:R-:W-:Y:S01]  /*63b0*/  STL [R1+0xac], R42 ;  /* 0x0000ac2a01007387 */ /* 0x000fe20000100800 */
[-C--:B------:R-:W-:Y:S02]  /*63c0*/  LEA R54, P5, R243, R6.reuse, 0x2 ;  /* 0x00000006f3367211 */ /* 0x080fe400078a10ff */
[----:B------:R-:W-:Y:S01]  /*63d0*/  LEA.HI.X.SX32 R53, R242, R7, 0x2, P6 ;  /* 0x00000007f2357211 */ /* 0x000fe200030f16ff */
[----:B------:R-:W-:Y:S01]  /*63e0*/  STL [R1+0x90], R41 ;  /* 0x0000902901007387 */ /* 0x000fe20000100800 */
[----:B------:R-:W-:-:S02]  /*63f0*/  LEA R46, P6, R21, R6, 0x2 ;  /* 0x00000006152e7211 */ /* 0x000fc400078c10ff */
[-C--:B------:R-:W-:Y:S01]  /*6400*/  LEA.HI.X.SX32 R55, R243, R7.reuse, 0x2, P5 ;  /* 0x00000007f3377211 */ /* 0x080fe200028f16ff */
[----:B------:R2:W-:Y:S01]  /*6410*/  STL [R1+0x74], R40 ;  /* 0x0000742801007387 */ /* 0x0005e20000100800 */
[-C--:B------:R-:W-:Y:S02]  /*6420*/  LEA R50, P5, R241, R6.reuse, 0x2 ;  /* 0x00000006f1327211 */ /* 0x080fe400078a10ff */
[-C--:B-1----:R-:W-:Y:S01]  /*6430*/  LEA.HI.X.SX32 R47, R21, R7.reuse, 0x2, P6 ;  /* 0x00000007152f7211 */ /* 0x082fe200030f16ff */
[----:B------:R-:W-:Y:S01]  /*6440*/  STL [R1+0xc4], R39 ;  /* 0x0000c42701007387 */ /* 0x000fe20000100800 */
[----:B------:R-:W-:Y:S02]  /*6450*/  LEA R44, P6, R19, R6, 0x2 ;  /* 0x00000006132c7211 */ /* 0x000fe400078c10ff */
[-C--:B------:R-:W-:Y:S01]  /*6460*/  LEA.HI.X.SX32 R51, R241, R7.reuse, 0x2, P5 ;  /* 0x00000007f1337211 */ /* 0x080fe200028f16ff */
[----:B------:R1:W-:Y:S01]  /*6470*/  STL [R1+0xa8], R38 ;  /* 0x0000a82601007387 */ /* 0x0003e20000100800 */
[----:B------:R-:W-:-:S02]  /*6480*/  LEA.HI.X.SX32 R45, R19, R7, 0x2, P6 ;  /* 0x00000007132d7211 */ /* 0x000fc400030f16ff */
[CC--:B--2---:R-:W-:Y:S01]  /*6490*/  LEA R40, P6, R35.reuse, R6.reuse, 0x2 ;  /* 0x0000000623287211 */ /* 0x0c4fe200078c10ff */
[----:B------:R-:W-:Y:S03]  /*64a0*/  STL [R1+0x8c], R37 ;  /* 0x00008c2501007387 */ /* 0x000fe60000100800 */
[----:B------:R-:W-:Y:S01]  /*64b0*/  LEA.HI.X.SX32 R41, R35, R7, 0x2, P6 ;  /* 0x0000000723297211 */ /* 0x000fe200030f16ff */
[----:B------:R2:W-:Y:S01]  /*64c0*/  STL [R1+0x6c], R36 ;  /* 0x00006c2401007387 */ /* 0x0005e20000100800 */
[----:B-1----:R-:W-:-:S03]  /*64d0*/  LEA R38, P5, R20, R6, 0x2 ;  /* 0x0000000614267211 */ /* 0x002fc600078a10ff */
[----:B------:R-:W-:Y:S01]  /*64e0*/  STL [R1+0xc0], R33 ;  /* 0x0000c02101007387 */ /* 0x000fe20000100800 */
[----:B------:R-:W-:-:S03]  /*64f0*/  LEA.HI.X.SX32 R39, R20, R7, 0x2, P5 ;  /* 0x0000000714277211 */ /* 0x000fc600028f16ff */
[----:B------:R-:W-:Y:S01]  /*6500*/  STL [R1+0xa4], R32 ;  /* 0x0000a42001007387 */ /* 0x000fe20000100800 */
[----:B------:R-:W-:-:S03]  /*6510*/  LEA R42, P5, R18, R6, 0x2 ;  /* 0x00000006122a7211 */ /* 0x000fc600078a10ff */
[----:B------:R-:W-:Y:S01]  /*6520*/  STL [R1+0x88], R31 ;  /* 0x0000881f01007387 */ /* 0x000fe20000100800 */
[-C--:B------:R-:W-:Y:S02]  /*6530*/  LEA.HI.X.SX32 R43, R18, R7.reuse, 0x2, P5 ;  /* 0x00000007122b7211 */ /* 0x080fe400028f16ff */
[CC--:B--2---:R-:W-:Y:S01]  /*6540*/  LEA R36, P5, R34.reuse, R6.reuse, 0x2 ;  /* 0x0000000622247211 */ /* 0x0c4fe200078a10ff */
[----:B------:R1:W-:Y:S03]  /*6550*/  STL [R1+0x68], R30 ;  /* 0x0000681e01007387 */ /* 0x0003e60000100800 */
[----:B------:R-:W-:Y:S01]  /*6560*/  LEA.HI.X.SX32 R37, R34, R7, 0x2, P5 ;  /* 0x0000000722257211 */ /* 0x000fe200028f16ff */
[----:B------:R-:W-:Y:S01]  /*6570*/  STL [R1+0xbc], R29 ;  /* 0x0000bc1d01007387 */ /* 0x000fe20000100800 */
[----:B------:R-:W-:-:S03]  /*6580*/  LEA R34, P5, R238, R6, 0x2 ;  /* 0x00000006ee227211 */ /* 0x000fc600078a10ff */
[----:B------:R2:W-:Y:S01]  /*6590*/  STL [R1+0xa0], R28 ;  /* 0x0000a01c01007387 */ /* 0x0005e20000100800 */
[-C--:B------:R-:W-:Y:S01]  /*65a0*/  LEA.HI.X.SX32 R35, R238, R7.reuse, 0x2, P5 ;  /* 0x00000007ee237211 */ /* 0x080fe200028f16ff */
[----:B------:R-:W-:Y:S01]  /*65b0*/  IMAD R238, R12, UR5, RZ ;  /* 0x000000050cee7c24 */ /* 0x000fe2000f8e02ff */
[CC--:B-1----:R-:W-:Y:S01]  /*65c0*/  LEA R30, P5, R16.reuse, R6.reuse, 0x2 ;  /* 0x00000006101e7211 */ /* 0x0c2fe200078a10ff */
[----:B------:R-:W-:Y:S03]  /*65d0*/  STL [R1+0x84], R27 ;  /* 0x0000841b01007387 */ /* 0x000fe60000100800 */
[----:B------:R-:W-:Y:S01]  /*65e0*/  LEA.HI.X.SX32 R31, R16, R7, 0x2, P5 ;  /* 0x00000007101f7211 */ /* 0x000fe200028f16ff */
[----:B------:R1:W-:Y:S01]  /*65f0*/  STL [R1+0x64], R26 ;  /* 0x0000641a01007387 */ /* 0x0003e20000100800 */
[----:B--2---:R-:W-:-:S03]  /*6600*/  LEA R28, P6, R240, R6, 0x2 ;  /* 0x00000006f01c7211 */ /* 0x004fc600078c10ff */
[----:B------:R-:W-:Y:S01]  /*6610*/  STL [R1+0xb8], R25 ;  /* 0x0000b81901007387 */ /* 0x000fe20000100800 */
[-C--:B------:R-:W-:Y:S02]  /*6620*/  LEA.HI.X.SX32 R29, R240, R7.reuse, 0x2, P6 ;  /* 0x00000007f01d7211 */ /* 0x080fe400030f16ff */
[CC--:B------:R-:W-:Y:S01]  /*6630*/  LEA R32, P6, R17.reuse, R6.reuse, 0x2 ;  /* 0x0000000611207211 */ /* 0x0c0fe200078c10ff */
[----:B------:R2:W-:Y:S03]  /*6640*/  STL [R1+0x9c], R24 ;  /* 0x00009c1801007387 */ /* 0x0005e60000100800 */
[----:B------:R-:W-:Y:S01]  /*6650*/  LEA.HI.X.SX32 R33, R17, R7, 0x2, P6 ;  /* 0x0000000711217211 */ /* 0x000fe200030f16ff */
[----:B------:R-:W-:Y:S01]  /*6660*/  STL [R1+0x80], R23 ;  /* 0x0000801701007387 */ /* 0x000fe20000100800 */
[----:B-1----:R-:W-:-:S03]  /*6670*/  LEA R26, P6, R15, R6, 0x2 ;  /* 0x000000060f1a7211 */ /* 0x002fc600078c10ff */
[----:B------:R-:W-:Y:S01]  /*6680*/  STL [R1+0x5c], R22 ;  /* 0x00005c1601007387 */ /* 0x000fe20000100800 */
[-C--:B------:R-:W-:Y:S02]  /*6690*/  LEA.HI.X.SX32 R27, R15, R7.reuse, 0x2, P6 ;  /* 0x000000070f1b7211 */ /* 0x080fe400030f16ff */
[C---:B--2---:R-:W-:Y:S01]  /*66a0*/  LEA R24, P6, R208.reuse, R6, 0x2 ;  /* 0x00000006d0187211 */ /* 0x044fe200078c10ff */
[----:B------:R-:W-:Y:S03]  /*66b0*/  STL [R1+0xb4], R21 ;  /* 0x0000b41501007387 */ /* 0x000fe60000100800 */
[----:B------:R-:W-:Y:S01]  /*66c0*/  LEA.HI.X.SX32 R25, R208, R7, 0x2, P6 ;  /* 0x00000007d0197211 */ /* 0x000fe200030f16ff */
[----:B------:R1:W-:Y:S01]  /*66d0*/  STL [R1+0x98], R20 ;  /* 0x0000981401007387 */ /* 0x0003e20000100800 */
[----:B------:R-:W-:-:S03]  /*66e0*/  IMAD R208, R2, UR5, RZ ;  /* 0x0000000502d07c24 */ /* 0x000fc6000f8e02ff */
[----:B------:R-:W-:Y:S04]  /*66f0*/  STL [R1+0x7c], R19 ;  /* 0x00007c1301007387 */ /* 0x000fe80000100800 */
[----:B------:R2:W-:Y:S01]  /*6700*/  STL [R1+0x58], R18 ;  /* 0x0000581201007387 */ /* 0x0005e20000100800 */
[----:B-1----:R-:W-:-:S03]  /*6710*/  LEA R20, P6, R209, R6, 0x2 ;  /* 0x00000006d1147211 */ /* 0x002fc600078c10ff */
[----:B------:R-:W-:Y:S01]  /*6720*/  STL [R1+0xb0], R17 ;  /* 0x0000b01101007387 */ /* 0x000fe20000100800 */
[-C--:B------:R-:W-:Y:S01]  /*6730*/  LEA.HI.X.SX32 R21, R209, R7.reuse, 0x2, P6 ;  /* 0x00000007d1157211 */ /* 0x080fe200030f16ff */
[----:B------:R-:W-:Y:S01]  /*6740*/  IMAD R209, R3, UR5, RZ ;  /* 0x0000000503d17c24 */ /* 0x000fe2000f8e02ff */
[CC--:B------:R-:W-:Y:S01]  /*6750*/  LEA R2, P6, R13.reuse, R6.reuse, 0x2 ;  /* 0x000000060d027211 */ /* 0x0c0fe200078c10ff */
[----:B------:R1:W-:Y:S01]  /*6760*/  STL [R1+0x94], R16 ;  /* 0x0000941001007387 */ /* 0x0003e20000100800 */
[CC--:B--2---:R-:W-:Y:S02]  /*6770*/  LEA R18, P5, R14.reuse, R6.reuse, 0x2 ;  /* 0x000000060e127211 */ /* 0x0c4fe400078a10ff */
[-C--:B------:R-:W-:Y:S01]  /*6780*/  LEA.HI.X.SX32 R3, R13, R7.reuse, 0x2, P6 ;  /* 0x000000070d037211 */ /* 0x080fe200030f16ff */
[----:B------:R-:W-:Y:S01]  /*6790*/  STL [R1+0x78], R15 ;  /* 0x0000780f01007387 */ /* 0x000fe20000100800 */
[----:B------:R-:W-:Y:S02]  /*67a0*/  LEA.HI.X.SX32 R19, R14, R7, 0x2, P5 ;  /* 0x000000070e137211 */ /* 0x000fe400028f16ff */
[-C--:B------:R-:W-:Y:S01]  /*67b0*/  LEA R22, P5, R239, R6.reuse, 0x2 ;  /* 0x00000006ef167211 */ /* 0x080fe200078a10ff */
[----:B------:R2:W-:Y:S01]  /*67c0*/  STL [R1+0x54], R14 ;  /* 0x0000540e01007387 */ /* 0x0005e20000100800 */
[----:B------:R-:W-:-:S02]  /*67d0*/  LEA R12, P6, R208, R6, 0x2 ;  /* 0x00000006d00c7211 */ /* 0x000fc400078c10ff */
[----:B------:R-:W-:Y:S01]  /*67e0*/  LEA.HI.X.SX32 R23, R239, R7, 0x2, P5 ;  /* 0x00000007ef177211 */ /* 0x000fe200028f16ff */
[----:B------:R3:W-:Y:S01]  /*67f0*/  STL [R1+0x70], R13 ;  /* 0x0000700d01007387 */ /* 0x0007e20000100800 */
[----:B-1----:R-:W-:-:S03]  /*6800*/  LEA R16, P5, R206, R6, 0x2 ;  /* 0x00000006ce107211 */ /* 0x002fc600078a10ff */
[----:B------:R-:W-:Y:S01]  /*6810*/  STL [R1+0x60], R238 ;  /* 0x000060ee01007387 */ /* 0x000fe20000100800 */
[-C--:B------:R-:W-:Y:S02]  /*6820*/  LEA.HI.X.SX32 R17, R206, R7.reuse, 0x2, P5 ;  /* 0x00000007ce117211 */ /* 0x080fe400028f16ff */
[----:B------:R-:W-:Y:S01]  /*6830*/  SHF.R.U64 R206, R252, 0x1b, RZ ;  /* 0x0000001bfcce7819 */ /* 0x000fe200000012ff */
[----:B------:R1:W-:Y:S01]  /*6840*/  STL [R1+0x50], R208 ;  /* 0x000050d001007387 */ /* 0x0003e20000100800 */
[----:B--2---:R-:W-:Y:S02]  /*6850*/  LEA R14, P5, R238, R6, 0x2 ;  /* 0x00000006ee0e7211 */ /* 0x004fe400078a10ff */
[-C--:B---3--:R-:W-:Y:S01]  /*6860*/  LEA.HI.X.SX32 R13, R208, R7.reuse, 0x2, P6 ;  /* 0x00000007d00d7211 */ /* 0x088fe200030f16ff */
[----:B------:R-:W-:Y:S01]  /*6870*/  STL [R1+0x4c], R209 ;  /* 0x00004cd101007387 */ /* 0x000fe20000100800 */
[----:B------:R-:W-:Y:S01]  /*6880*/  LOP3.LUT P6, RZ, R206, 0x1, RZ, 0xc0, !PT ;  /* 0x00000001ceff7812 */ /* 0x000fe200078cc0ff */
[----:B------:R-:W-:Y:S01]  /*6890*/  IMAD R206, R4, 0x1f, RZ ;  /* 0x0000001f04ce7824 */ /* 0x000fe200078e02ff */
[----:B------:R-:W-:-:S02]  /*68a0*/  LEA.HI.X.SX32 R15, R238, R7, 0x2, P5 ;  /* 0x00000007ee0f7211 */ /* 0x000fc400028f16ff */
[C---:B------:R-:W-:Y:S01]  /*68b0*/  LEA R6, P5, R209.reuse, R6, 0x2 ;  /* 0x00000006d1067211 */ /* 0x040fe200078a10ff */
[----:B-1----:R-:W-:Y:S02]  /*68c0*/  IMAD R208, R4, 0x1b, RZ ;  /* 0x0000001b04d07824 */ /* 0x002fe400078e02ff */
[--C-:B------:R-:W-:Y:S01]  /*68d0*/  IMAD.WIDE R242, R206, 0x4, R136.reuse ;  /* 0x00000004cef27825 */ /* 0x100fe200078e0288 */
[----:B------:R-:W-:Y:S02]  /*68e0*/  LEA.HI.X.SX32 R7, R209, R7, 0x2, P5 ;  /* 0x00000007d1077211 */ /* 0x000fe400028f16ff */
[----:B------:R-:W-:Y:S01]  /*68f0*/  STL [R1+0x164], R208 ;  /* 0x000164d001007387 */ /* 0x000fe20000100800 */
[----:B------:R-:W-:-:S03]  /*6900*/  IMAD.WIDE R238, R208, 0x4, R136 ;  /* 0x00000004d0ee7825 */ /* 0x000fc600078e0288 */
[----:B------:R1:W-:Y:S01]  /*6910*/  STL [R1+0x160], R206 ;  /* 0x000160ce01007387 */ /* 0x0003e20000100800 */
[----:B------:R-:W-:-:S03]  /*6920*/  IMAD.WIDE R240, R208, 0x4, R8 ;  /* 0x00000004d0f07825 */ /* 0x000fc600078e0208 */
[----:B------:R-:W-:Y:S01]  /*6930*/  LDGSTS.E [R211+0x1b00], desc[UR30][R238.64], P1 ;  /* 0x01b00000eed37fae */ /* 0x000fe2000892185e */
[----:B------:R-:W-:-:S03]  /*6940*/  IMAD.WIDE R244, R206, 0x4, R8 ;  /* 0x00000004cef47825 */ /* 0x000fc600078e0208 */
[----:B------:R-:W-:Y:S01]  /*6950*/  LDGSTS.E [R211+0x1b80], desc[UR30][R240.64], P1 ;  /* 0x01b80000f0d37fae */ /* 0x000fe2000892185e */
[----:B-1----:R-:W-:-:S03]  /*6960*/  LOP3.LUT R206, R251, 0x10, RZ, 0x3c, !PT ;  /* 0x00000010fbce7812 */ /* 0x002fc600078e3cff */
[----:B------:R-:W-:Y:S02]  /*6970*/  LDGSTS.E [R211+0x1f00], desc[UR30][R242.64], !P4 ;  /* 0x01f00000f2d37fae */ /* 0x000fe4000e12185e */
[----:B------:R-:W-:Y:S02]  /*6980*/  VIADD R248, R206, UR4 ;  /* 0x00000004cef87c36 */ /* 0x000fe40008000000 */
[----:B------:R-:W-:Y:S01]  /*6990*/  LDGSTS.E [R211+0x1f80], desc[UR30][R244.64], !P4 ;  /* 0x01f80000f4d37fae */ /* 0x000fe2000e12185e */
[----:B------:R-:W-:-:S03]  /*69a0*/  LOP3.LUT R206, R251, 0x30, RZ, 0x3c, !PT ;  /* 0x00000030fbce7812 */ /* 0x000fc600078e3cff */
[----:B------:R-:W0:Y:S02]  /*69b0*/  LDGDEPBAR ;  /* 0x00000000000079af */ /* 0x000e240000000000 */
[----:B------:R-:W-:Y:S01]  /*69c0*/  VIADD R249, R206, UR4 ;  /* 0x00000004cef97c36 */ /* 0x000fe20008000000 */
[C---:B------:R-:W-:Y:S01]  /*69d0*/  LOP3.LUT R206, R251.reuse, 0x50, RZ, 0x3c, !PT ;  /* 0x00000050fbce7812 */ /* 0x040fe200078e3cff */
[----:B------:R-:W-:Y:S04]  /*69e0*/  LDGSTS.E [R205+0x4000], desc[UR30][R134.64], P3 ;  /* 0x0400000086cd7fae */ /* 0x000fe8000992185e */
[----:B------:R-:W-:Y:S01]  /*69f0*/  LDGSTS.E [R205+0x4400], desc[UR30][R128.64], P3 ;  /* 0x0440000080cd7fae */ /* 0x000fe2000992185e */
[----:B------:R-:W-:Y:S01]  /*6a00*/  VIADD R250, R206, UR4 ;  /* 0x00000004cefa7c36 */ /* 0x000fe20008000000 */
[----:B------:R-:W-:-:S02]  /*6a10*/  LOP3.LUT R206, R251, 0x70, RZ, 0x3c, !PT ;  /* 0x00000070fbce7812 */ /* 0x000fc400078e3cff */
[----:B------:R-:W-:Y:S03]  /*6a20*/  LDGSTS.E [R205+0x4800], desc[UR30][R132.64], P3 ;  /* 0x0480000084cd7fae */ /* 0x000fe6000992185e */
[----:B------:R-:W-:Y:S01]  /*6a30*/  VIADD R251, R206, UR4 ;  /* 0x00000004cefb7c36 */ /* 0x000fe20008000000 */
[----:B------:R-:W-:Y:S01]  /*6a40*/  LDGSTS.E [R205+0x4c00], desc[UR30][R130.64], P3 ;  /* 0x04c0000082cd7fae */ /* 0x000fe2000992185e */
[----:B------:R-:W-:-:S03]  /*6a50*/  IMAD.SHL.U32 R206, R4, 0x20, RZ ;  /* 0x0000002004ce7824 */ /* 0x000fc600078e00ff */
[----:B------:R-:W-:Y:S01]  /*6a60*/  LDGSTS.E [R205+0x5000], desc[UR30][R126.64], P3 ;  /* 0x050000007ecd7fae */ /* 0x000fe2000992185e */
[----:B------:R-:W-:-:S03]  /*6a70*/  IMAD.WIDE R208, R206, 0x4, R236 ;  /* 0x00000004ced07825 */ /* 0x000fc600078e02ec */
[----:B------:R-:W-:Y:S01]  /*6a80*/  LDGSTS.E [R205+0x5400], desc[UR30][R118.64], P3 ;  /* 0x0540000076cd7fae */ /* 0x000fe2000992185e */
[----:B------:R-:W-:-:S03]  /*6a90*/  IMAD.WIDE R10, R206, 0x4, R10 ;  /* 0x00000004ce0a7825 */ /* 0x000fc600078e020a */
[----:B------:R-:W-:Y:S04]  /*6aa0*/  LDGSTS.E [R205+0x5800], desc[UR30][R124.64], P3 ;  /* 0x058000007ccd7fae */ /* 0x000fe8000992185e */
        /* <DEDUP_REMOVED lines=57> */
[----:B------:R-:W0:Y:S01]  /*6e40*/  LDGDEPBAR ;  /* 0x00000000000079af */ /* 0x000e220000000000 */
[----:B------:R-:W-:Y:S06]  /*6e50*/  BAR.SYNC.DEFER_BLOCKING 0x0 ;  /* 0x0000000000007b1d */ /* 0x000fec0000010000 */
[----:B------:R-:W-:Y:S01]  /*6e60*/  @!PT LDS RZ, [RZ] ;  /* 0x00000000fffff984 */ /* 0x000fe20000000800 */
[----:B------:R-:W-:Y:S01]  /*6e70*/  @!PT LDS RZ, [RZ] ;  /* 0x00000000fffff984 */ /* 0x000fe20000000800 */
[----:B------:R-:W-:Y:S01]  /*6e80*/  @!PT LDS RZ, [RZ] ;  /* 0x00000000fffff984 */ /* 0x000fe20000000800 */
[----:B------:R1:W-:Y:S02]  /*6e90*/  LDGSTS.E [R205+0x2000], desc[UR30][R208.64], P2 ;  /* 0x02000000d0cd7fae */ /* 0x0003e4000912185e */
[----:B-1----:R-:W-:-:S05]  /*6ea0*/  IMAD.WIDE R208, R206, 0x4, R232 ;  /* 0x00000004ced07825 */ /* 0x002fca00078e02e8 */
[----:B------:R-:W-:Y:S04]  /*6eb0*/  LDGSTS.E [R205+0x2080], desc[UR30][R208.64], P2 ;  /* 0x02080000d0cd7fae */ /* 0x000fe8000912185e */
[----:B------:R1:W-:Y:S04]  /*6ec0*/  LDGSTS.E [R205+0x2400], desc[UR30][R10.64], P6 ;  /* 0x024000000acd7fae */ /* 0x0003e8000b12185e */
[----:B------:R-:W2:Y:S04]  /*6ed0*/  LDL.LU.64 R208, [R1+0x2a8] ;  /* 0x0002a80001d07983 */ /* 0x000ea80000300a00 */
[----:B------:R-:W3:Y:S01]  /*6ee0*/  LDL.LU R11, [R1+0x2a4] ;  /* 0x0002a400010b7983 */ /* 0x000ee20000300800 */
[----:B-1----:R-:W-:-:S04]  /*6ef0*/  SHF.R.U64 R10, R252, 0x17, RZ ;  /* 0x00000017fc0a7819 */ /* 0x002fc800000012ff */
[----:B------:R-:W-:Y:S02]  /*6f00*/  LOP3.LUT P1, RZ, R10, 0x1, RZ, 0xc0, !PT ;  /* 0x000000010aff7812 */ /* 0x000fe4000782c0ff */
[----:B------:R-:W4:Y:S01]  /*6f10*/  LDL.LU R10, [R1+0x2a0] ;  /* 0x0002a000010a7983 */ /* 0x000f220000300800 */
[----:B------:R-:W-:-:S04]  /*6f20*/  IMAD.WIDE R138, R206, 0x4, R138 ;  /* 0x00000004ce8a7825 */ /* 0x000fc800078e028a */
[----:B------:R-:W-:-:S04]  /*6f30*/  IMAD.WIDE R140, R206, 0x4, R140 ;  /* 0x00000004ce8c7825 */ /* 0x000fc800078e028c */
[----:B------:R-:W-:-:S04]  /*6f40*/  IMAD.WIDE R142, R206, 0x4, R142 ;  /* 0x00000004ce8e7825 */ /* 0x000fc800078e028e */
[----:B------:R-:W-:-:S04]  /*6f50*/  IMAD.WIDE R144, R206, 0x4, R144 ;  /* 0x00000004ce907825 */ /* 0x000fc800078e0290 */
[----:B------:R-:W-:-:S04]  /*6f60*/  IMAD.WIDE R146, R206, 0x4, R146 ;  /* 0x00000004ce927825 */ /* 0x000fc800078e0292 */
[----:B--2---:R-:W-:-:S05]  /*6f70*/  IMAD.WIDE R208, R206, 0x4, R208 ;  /* 0x00000004ced07825 */ /* 0x004fca00078e02d0 */
[----:B------:R-:W-:Y:S04]  /*6f80*/  LDGSTS.E [R205+0x2480], desc[UR30][R208.64], P6 ;  /* 0x02480000d0cd7fae */ /* 0x000fe8000b12185e */
[----:B------:R1:W-:Y:S04]  /*6f90*/  LDGSTS.E [R205+0x2800], desc[UR30][R138.64], P1 ;  /* 0x028000008acd7fae */ /* 0x0003e8000892185e */
[----:B------:R2:W-:Y:S04]  /*6fa0*/  LDGSTS.E [R205+0x2880], desc[UR30][R140.64], P1 ;  /* 0x028800008ccd7fae */ /* 0x0005e8000892185e */
[----:B------:R-:W4:Y:S01]  /*6fb0*/  LDL.LU.64 R208, [R1+0x298] ;  /* 0x0002980001d07983 */ /* 0x000f220000300a00 */
[----:B-1----:R-:W-:-:S04]  /*6fc0*/  SHF.R.U64 R138, R252, 0x13, RZ ;  /* 0x00000013fc8a7819 */ /* 0x002fc800000012ff */
[----:B------:R-:W-:Y:S01]  /*6fd0*/  LOP3.LUT P2, RZ, R138, 0x1, RZ, 0xc0, !PT ;  /* 0x000000018aff7812 */ /* 0x000fe2000784c0ff */
[----:B--2---:R-:W1:-:S12]  /*6fe0*/  S2R R141, SR_TID.X ;  /* 0x00000000008d7919 */ /* 0x004e580000002100 */
[----:B------:R-:W-:Y:S01]  /*6ff0*/  LDGSTS.E [R205+0x2c00], desc[UR30][R142.64], P2 ;  /* 0x02c000008ecd7fae */ /* 0x000fe2000912185e */
[----:B------:R-:W-:-:S03]  /*7000*/  SHF.R.U64 R138, R252, 0xf, RZ ;  /* 0x0000000ffc8a7819 */ /* 0x000fc600000012ff */
[----:B------:R-:W-:Y:S04]  /*7010*/  LDGSTS.E [R205+0x2c80], desc[UR30][R144.64], P2 ;  /* 0x02c8000090cd7fae */ /* 0x000fe8000912185e */
[----:B------:R-:W2:Y:S01]  /*7020*/  LDL.LU.64 R142, [R1] ;  /* 0x00000000018e7983 */ /* 0x000ea20000300a00 */
[----:B------:R-:W-:Y:S01]  /*7030*/  LOP3.LUT P1, RZ, R138, 0x1, RZ, 0xc0, !PT ;  /* 0x000000018aff7812 */ /* 0x000fe2000782c0ff */
[----:B------:R-:W-:Y:S01]  /*7040*/  IMAD.WIDE R148, R206, 0x4, R148 ;  /* 0x00000004ce947825 */ /* 0x000fe200078e0294 */
[C---:B------:R-:W-:Y:S02]  /*7050*/  SHF.R.U64 R138, R252.reuse, 0xb, RZ ;  /* 0x0000000bfc8a7819 */ /* 0x040fe400000012ff */
[----:B------:R-:W-:Y:S01]  /*7060*/  SHF.R.U64 R139, R252, 0x7, RZ ;  /* 0x00000007fc8b7819 */ /* 0x000fe200000012ff */
[----:B------:R-:W-:Y:S01]  /*7070*/  IMAD.WIDE R150, R206, 0x4, R150 ;  /* 0x00000004ce967825 */ /* 0x000fe200078e0296 */
[----:B-1----:R-:W-:-:S02]  /*7080*/  LOP3.LUT R141, R141, 0x1f, RZ, 0xc0, !PT ;  /* 0x0000001f8d8d7812 */ /* 0x002fc400078ec0ff */
[----:B------:R-:W-:Y:S01]  /*7090*/  LOP3.LUT P2, RZ, R139, 0x1, RZ, 0xc0, !PT ;  /* 0x000000018bff7812 */ /* 0x000fe2000784c0ff */
[----:B------:R-:W-:Y:S01]  /*70a0*/  IMAD.WIDE R152, R206, 0x4, R152 ;  /* 0x00000004ce987825 */ /* 0x000fe200078e0298 */
[----:B---3--:R-:W-:-:S03]  /*70b0*/  ISETP.GE.AND P3, PT, R141, R11, PT ;  /* 0x0000000b8d00720c */ /* 0x008fc60003f66270 */
[----:B------:R-:W-:Y:S01]  /*70c0*/  LDGSTS.E [R205+0x3000], desc[UR30][R146.64], P1 ;  /* 0x0300000092cd7fae */ /* 0x000fe2000892185e */
[----:B------:R-:W-:-:S03]  /*70d0*/  IMAD.WIDE R154, R206, 0x4, R154 ;  /* 0x00000004ce9a7825 */ /* 0x000fc600078e029a */
[----:B------:R-:W5:Y:S01]  /*70e0*/  LDL.LU R11, [R1+0x290] ;  /* 0x00029000010b7983 */ /* 0x000f620000300800 */
[----:B------:R-:W-:-:S03]  /*70f0*/  IMAD.WIDE R156, R206, 0x4, R156 ;  /* 0x00000004ce9c7825 */ /* 0x000fc600078e029c */
[----:B------:R-:W-:Y:S01]  /*7100*/  LDGSTS.E [R205+0x3080], desc[UR30][R148.64], P1 ;  /* 0x0308000094cd7fae */ /* 0x000fe2000892185e */
[----:B------:R-:W-:Y:S01]  /*7110*/  LOP3.LUT P1, RZ, R138, 0x1, RZ, 0xc0, !PT ;  /* 0x000000018aff7812 */ /* 0x000fe2000782c0ff */
[----:B----4-:R-:W-:Y:S02]  /*7120*/  VIADD R138, R10, 0x1 ;  /* 0x000000010a8a7836 */ /* 0x010fe40000000000 */
[----:B------:R-:W3:Y:S01]  /*7130*/  LDL.LU.64 R146, [R1+0x30] ;  /* 0x0000300001927983 */ /* 0x000ee20000300a00 */
[----:B------:R-:W-:-:S03]  /*7140*/  IMAD.WIDE R236, R4, 0x4, R236 ;  /* 0x0000000404ec7825 */ /* 0x000fc600078e02ec */
[----:B------:R-:W4:Y:S01]  /*7150*/  LDL.LU.64 R144, [R1+0x28] ;  /* 0x0000280001907983 */ /* 0x000f220000300a00 */
[----:B------:R-:W-:-:S04]  /*7160*/  IMAD.WIDE R158, R206, 0x4, R158 ;  /* 0x00000004ce9e7825 */ /* 0x000fc800078e029e */
[----:B------:R-:W-:Y:S01]  /*7170*/  IMAD.WIDE R232, R4, 0x4, R232 ;  /* 0x0000000404e87825 */ /* 0x000fe200078e02e8 */
[----:B------:R-:W-:Y:S03]  /*7180*/  LDGSTS.E [R205+0x3400], desc[UR30][R150.64], P1 ;  /* 0x0340000096cd7fae */ /* 0x000fe6000892185e */
[----:B------:R-:W-:Y:S01]  /*7190*/  IMAD.WIDE R160, R206, 0x4, R160 ;  /* 0x00000004cea07825 */ /* 0x000fe200078e02a0 */
[----:B------:R-:W-:Y:S03]  /*71a0*/  LDGSTS.E [R205+0x3480], desc[UR30][R152.64], P1 ;  /* 0x0348000098cd7fae */ /* 0x000fe6000892185e */
[----:B------:R-:W-:Y:S01]  /*71b0*/  VIADD R140, R10, 0x2 ;  /* 0x000000020a8c7836 */ /* 0x000fe20000000000 */
[----:B------:R-:W-:Y:S04]  /*71c0*/  LDGSTS.E [R205+0x3800], desc[UR30][R154.64], P2 ;  /* 0x038000009acd7fae */ /* 0x000fe8000912185e */
[----:B------:R-:W-:Y:S01]  /*71d0*/  LDGSTS.E [R205+0x3880], desc[UR30][R156.64], P2 ;  /* 0x038800009ccd7fae */ /* 0x000fe2000912185e */
[----:B------:R-:W-:-:S04]  /*71e0*/  IMAD.WIDE R236, R206, 0x4, R236 ;  /* 0x00000004ceec7825 */ /* 0x000fc800078e02ec */
        /* <DEDUP_REMOVED lines=11> */
[----:B------:R-:W-:Y:S01]  /*72a0*/  IMAD.WIDE R182, R206, 0x4, R182 ;  /* 0x00000004ceb67825 */ /* 0x000fe200078e02b6 */
[-C--:B------:R-:W-:Y:S02]  /*72b0*/  ISETP.GE.AND P4, PT, R138, R209.reuse, PT ;  /* 0x000000d18a00720c */ /* 0x080fe40003f86270 */
[----:B------:R-:W-:Y:S02]  /*72c0*/  SHF.R.U64 R138, R252, 0x3, RZ ;  /* 0x00000003fc8a7819 */ /* 0x000fe400000012ff */
[----:B------:R-:W-:Y:S02]  /*72d0*/  ISETP.GE.AND P5, PT, R140, R209, PT ;  /* 0x000000d18c00720c */ /* 0x000fe40003fa6270 */
[----:B------:R-:W-:Y:S02]  /*72e0*/  LOP3.LUT P6, RZ, R138, 0x1, RZ, 0xc0, !PT ;  /* 0x000000018aff7812 */ /* 0x000fe400078cc0ff */
[----:B------:R-:W-:-:S04]  /*72f0*/  SHF.R.U64 R138, R252, 0x1e, RZ ;  /* 0x0000001efc8a7819 */ /* 0x000fc800000012ff */
[----:B------:R-:W-:Y:S02]  /*7300*/  LOP3.LUT P1, RZ, R138, 0x1, RZ, 0xc0, !PT ;  /* 0x000000018aff7812 */ /* 0x000fe4000782c0ff */
[----:B------:R-:W-:-:S04]  /*7310*/  SHF.R.U64 R138, R252, 0x1a, RZ ;  /* 0x0000001afc8a7819 */ /* 0x000fc800000012ff */
[----:B------:R-:W-:Y:S01]  /*7320*/  LOP3.LUT P2, RZ, R138, 0x1, RZ, 0xc0, !PT ;  /* 0x000000018aff7812 */ /* 0x000fe2000784c0ff */
[----:B------:R-:W-:Y:S01]  /*7330*/  LDGSTS.E [R205+0x3c00], desc[UR30][R158.64], P6 ;  /* 0x03c000009ecd7fae */ /* 0x000fe2000b12185e */
[----:B------:R-:W-:-:S03]  /*7340*/  SHF.R.U64 R138, R252, 0x16, RZ ;  /* 0x00000016fc8a7819 */ /* 0x000fc600000012ff */
[----:B------:R-:W-:Y:S01]  /*7350*/  LDGSTS.E [R205+0x3c80], desc[UR30][R160.64], P6 ;  /* 0x03c80000a0cd7fae */ /* 0x000fe2000b12185e */
[----:B------:R-:W-:Y:S02]  /*7360*/  LOP3.LUT P6, RZ, R138, 0x1, RZ, 0xc0, !PT ;  /* 0x000000018aff7812 */ /* 0x000fe400078cc0ff */
[----:B------:R-:W-:Y:S01]  /*7370*/  SHF.R.U64 R140, R252, 0x12, RZ ;  /* 0x00000012fc8c7819 */ /* 0x000fe200000012ff */
[----:B------:R-:W-:Y:S04]  /*7380*/  LDGSTS.E [R247+0x2100], desc[UR30][R236.64], P1 ;  /* 0x02100000ecf77fae */ /* 0x000fe8000892185e */
[----:B------:R-:W-:Y:S01]  /*7390*/  LDGSTS.E [R247+0x2180], desc[UR30][R232.64], P1 ;  /* 0x02180000e8f77fae */ /* 0x000fe2000892185e */
[----:B--2---:R-:W-:Y:S01]  /*73a0*/  IMAD.WIDE R138, R206, 0x4, R142 ;  /* 0x00000004ce8a7825 */ /* 0x004fe200078e028e */
[----:B------:R-:W-:-:S02]  /*73b0*/  LOP3.LUT P1, RZ, R140, 0x1, RZ, 0xc0, !PT ;  /* 0x000000018cff7812 */ /* 0x000fc4000782c0ff */
[----:B------:R-:W-:Y:S02]  /*73c0*/  SHF.R.U64 R140, R252, 0xe, RZ ;  /* 0x0000000efc8c7819 */ /* 0x000fe400000012ff */
[----:B------:R1:W-:Y:S04]  /*73d0*/  LDGSTS.E [R247+0x2500], desc[UR30][R138.64], P2 ;  /* 0x025000008af77fae */ /* 0x0003e8000912185e */
[----:B------:R-:W-:Y:S01]  /*73e0*/  LDGSTS.E [R247+0x2580], desc[UR30][R162.64], P2 ;  /* 0x02580000a2f77fae */ /* 0x000fe2000912185e */
[----:B------:R-:W-:-:S03]  /*73f0*/  LOP3.LUT P2, RZ, R140, 0x1, RZ, 0xc0, !PT ;  /* 0x000000018cff7812 */ /* 0x000fc6000784c0ff */
[----:B------:R-:W-:Y:S01]  /*7400*/  LDGSTS.E [R247+0x2900], desc[UR30][R164.64], P6 ;  /* 0x02900000a4f77fae */ /* 0x000fe2000b12185e */
[----:B-1----:R-:W-:-:S03]  /*7410*/  SHF.R.U64 R138, R252, 0xa, RZ ;  /* 0x0000000afc8a7819 */ /* 0x002fc600000012ff */
[----:B------:R-:W-:Y:S01]  /*7420*/  LDGSTS.E [R247+0x2980], desc[UR30][R166.64], P6 ;  /* 0x02980000a6f77fae */ /* 0x000fe2000b12185e */
[----:B------:R-:W-:-:S03]  /*7430*/  LOP3.LUT P6, RZ, R138, 0x1, RZ, 0xc0, !PT ;  /* 0x000000018aff7812 */ /* 0x000fc600078cc0ff */
[----:B------:R-:W-:Y:S01]  /*7440*/  LDGSTS.E [R247+0x2d00], desc[UR30][R168.64], P1 ;  /* 0x02d00000a8f77fae */ /* 0x000fe2000892185e */
[----:B------:R-:W-:-:S03]  /*7450*/  SHF.R.U64 R138, R252, 0x6, RZ ;  /* 0x00000006fc8a7819 */ /* 0x000fc600000012ff */
[----:B------:R-:W-:Y:S01]  /*7460*/  LDGSTS.E [R247+0x2d80], desc[UR30][R170.64], P1 ;  /* 0x02d80000aaf77fae */ /* 0x000fe2000892185e */
[----:B------:R-:W-:Y:S02]  /*7470*/  LOP3.LUT P1, RZ, R138, 0x1, RZ, 0xc0, !PT ;  /* 0x000000018aff7812 */ /* 0x000fe4000782c0ff */
[----:B------:R-:W-:Y:S01]  /*7480*/  SHF.R.U64 R138, R252, 0x2, RZ ;  /* 0x00000002fc8a7819 */ /* 0x000fe200000012ff */
[----:B------:R-:W-:Y:S04]  /*7490*/  LDGSTS.E [R247+0x3100], desc[UR30][R172.64], P2 ;  /* 0x03100000acf77fae */ /* 0x000fe8000912185e */
[----:B------:R-:W-:Y:S01]  /*74a0*/  LDGSTS.E [R247+0x3180], desc[UR30][R174.64], P2 ;  /* 0x03180000aef77fae */ /* 0x000fe2000912185e */
[----:B------:R-:W-:Y:S02]  /*74b0*/  LOP3.LUT P2, RZ, R138, 0x1, RZ, 0xc0, !PT ;  /* 0x000000018aff7812 */ /* 0x000fe4000784c0ff */
[----:B------:R-:W-:Y:S01]  /*74c0*/  SHF.R.U64 R138, R252, 0x1d, RZ ;  /* 0x0000001dfc8a7819 */ /* 0x000fe200000012ff */
[----:B------:R-:W-:Y:S04]  /*74d0*/  LDGSTS.E [R247+0x3500], desc[UR30][R176.64], P6 ;  /* 0x03500000b0f77fae */ /* 0x000fe8000b12185e */
[----:B------:R-:W-:Y:S01]  /*74e0*/  LDGSTS.E [R247+0x3580], desc[UR30][R178.64], P6 ;  /* 0x03580000b2f77fae */ /* 0x000fe2000b12185e */
[----:B------:R-:W-:-:S02]  /*74f0*/  LOP3.LUT P6, RZ, R138, 0x1, RZ, 0xc0, !PT ;  /* 0x000000018aff7812 */ /* 0x000fc400078cc0ff */
[----:B------:R-:W-:Y:S01]  /*7500*/  SHF.R.U64 R138, R252, 0x19, RZ ;  /* 0x00000019fc8a7819 */ /* 0x000fe200000012ff */
[----:B------:R-:W-:Y:S04]  /*7510*/  LDGSTS.E [R247+0x3900], desc[UR30][R180.64], P1 ;  /* 0x03900000b4f77fae */ /* 0x000fe8000892185e */
[----:B------:R-:W-:Y:S01]  /*7520*/  LDGSTS.E [R247+0x3980], desc[UR30][R182.64], P1 ;  /* 0x03980000b6f77fae */ /* 0x000fe2000892185e */
[----:B------:R-:W-:Y:S01]  /*7530*/  LOP3.LUT P1, RZ, R138, 0x1, RZ, 0xc0, !PT ;  /* 0x000000018aff7812 */ /* 0x000fe2000782c0ff */
[C---:B---3--:R-:W-:Y:S02]  /*7540*/  IMAD.WIDE R138, R206.reuse, 0x4, R146 ;  /* 0x00000004ce8a7825 */ /* 0x048fe400078e0292 */
[----:B------:R-:W2:Y:S02]  /*7550*/  LDL.LU.64 R146, [R1+0x20] ;  /* 0x0000200001927983 */ /* 0x000ea40000300a00 */
[----:B----4-:R-:W-:-:S02]  /*7560*/  IMAD.WIDE R140, R206, 0x4, R144 ;  /* 0x00000004ce8c7825 */ /* 0x010fc400078e0290 */
[----:B------:R-:W3:Y:S04]  /*7570*/  LDL.LU.64 R144, [R1+0x18] ;  /* 0x0000180001907983 */ /* 0x000ee80000300a00 */
[----:B------:R-:W4:Y:S01]  /*7580*/  LDL R160, [R1+0x38] ;  /* 0x0000380001a07983 */ /* 0x000f220000100800 */
[----:B------:R-:W-:Y:S01]  /*7590*/  IMAD.WIDE R184, R206, 0x4, R184 ;  /* 0x00000004ceb87825 */ /* 0x000fe200078e02b8 */
[----:B------:R-:W-:-:S03]  /*75a0*/  SHF.R.U64 R142, R252, 0x15, RZ ;  /* 0x00000015fc8e7819 */ /* 0x000fc600000012ff */
[----:B------:R-:W-:Y:S01]  /*75b0*/  IMAD.WIDE R186, R206, 0x4, R186 ;  /* 0x00000004ceba7825 */ /* 0x000fe200078e02ba */
[----:B------:R-:W-:Y:S04]  /*75c0*/  LDGSTS.E [R247+0x3d00], desc[UR30][R184.64], P2 ;  /* 0x03d00000b8f77fae */ /* 0x000fe8000912185e */
[----:B------:R-:W-:Y:S01]  /*75d0*/  LDGSTS.E [R247+0x3d80], desc[UR30][R186.64], P2 ;  /* 0x03d80000baf77fae */ /* 0x000fe2000912185e */
[----:B------:R-:W-:-:S03]  /*75e0*/  LOP3.LUT P2, RZ, R142, 0x1, RZ, 0xc0, !PT ;  /* 0x000000018eff7812 */ /* 0x000fc6000784c0ff */
[----:B------:R1:W-:Y:S01]  /*75f0*/  LDGSTS.E [R246+0x2200], desc[UR30][R138.64], P6 ;  /* 0x022000008af67fae */ /* 0x0003e2000b12185e */
[----:B------:R-:W-:-:S03]  /*7600*/  IMAD.WIDE R188, R206, 0x4, R188 ;  /* 0x00000004cebc7825 */ /* 0x000fc600078e02bc */
[----:B------:R3:W-:Y:S01]  /*7610*/  LDGSTS.E [R246+0x2280], desc[UR30][R140.64], P6 ;  /* 0x022800008cf67fae */ /* 0x0007e2000b12185e */
[----:B------:R-:W-:-:S03]  /*7620*/  IMAD.WIDE R190, R206, 0x4, R190 ;  /* 0x00000004cebe7825 */ /* 0x000fc600078e02be */
[----:B------:R-:W-:Y:S01]  /*7630*/  LDGSTS.E [R246+0x2600], desc[UR30][R188.64], P1 ;  /* 0x02600000bcf67fae */ /* 0x000fe2000892185e */
[----:B-1----:R-:W-:Y:S01]  /*7640*/  SHF.R.U64 R138, R252, 0x11, RZ ;  /* 0x00000011fc8a7819 */ /* 0x002fe200000012ff */
[----:B------:R-:W-:Y:S02]  /*7650*/  IMAD.WIDE R192, R206, 0x4, R192 ;  /* 0x00000004cec07825 */ /* 0x000fe400078e02c0 */
[----:B------:R-:W-:Y:S01]  /*7660*/  LDGSTS.E [R246+0x2680], desc[UR30][R190.64], P1 ;  /* 0x02680000bef67fae */ /* 0x000fe2000892185e */
[----:B------:R-:W-:Y:S02]  /*7670*/  LOP3.LUT P6, RZ, R138, 0x1, RZ, 0xc0, !PT ;  /* 0x000000018aff7812 */ /* 0x000fe400078cc0ff */
[----:B------:R-:W-:Y:S01]  /*7680*/  SHF.R.U64 R138, R252, 0xd, RZ ;  /* 0x0000000dfc8a7819 */ /* 0x000fe200000012ff */
[----:B------:R-:W-:Y:S01]  /*7690*/  IMAD.WIDE R194, R206, 0x4, R194 ;  /* 0x00000004cec27825 */ /* 0x000fe200078e02c2 */
[----:B------:R-:W-:Y:S02]  /*76a0*/  LDGSTS.E [R246+0x2a00], desc[UR30][R192.64], P2 ;  /* 0x02a00000c0f67fae */ /* 0x000fe4000912185e */
[----:B------:R-:W-:-:S02]  /*76b0*/  LOP3.LUT P1, RZ, R138, 0x1, RZ, 0xc0, !PT ;  /* 0x000000018aff7812 */ /* 0x000fc4000782c0ff */
[----:B------:R-:W-:Y:S01]  /*76c0*/  SHF.R.U64 R138, R252, 0x9, RZ ;  /* 0x00000009fc8a7819 */ /* 0x000fe200000012ff */
[----:B------:R-:W-:Y:S01]  /*76d0*/  IMAD.WIDE R196, R206, 0x4, R196 ;  /* 0x00000004cec47825 */ /* 0x000fe200078e02c4 */
[----:B------:R-:W-:Y:S02]  /*76e0*/  LDGSTS.E [R246+0x2a80], desc[UR30][R194.64], P2 ;  /* 0x02a80000c2f67fae */ /* 0x000fe4000912185e */
[----:B------:R-:W-:Y:S01]  /*76f0*/  LOP3.LUT P2, RZ, R138, 0x1, RZ, 0xc0, !PT ;  /* 0x000000018aff7812 */ /* 0x000fe2000784c0ff */
[----:B------:R-:W-:Y:S01]  /*7700*/  IMAD.WIDE R198, R206, 0x4, R198 ;  /* 0x00000004cec67825 */ /* 0x000fe200078e02c6 */
[----:B------:R-:W-:Y:S01]  /*7710*/  SHF.R.U64 R138, R252, 0x5, RZ ;  /* 0x00000005fc8a7819 */ /* 0x000fe200000012ff */
[----:B------:R-:W-:Y:S02]  /*7720*/  LDGSTS.E [R246+0x2e00], desc[UR30][R196.64], P6 ;  /* 0x02e00000c4f67fae */ /* 0x000fe4000b12185e */
[----:B------:R-:W-:Y:S02]  /*7730*/  IMAD.WIDE R200, R206, 0x4, R200 ;  /* 0x00000004cec87825 */ /* 0x000fe400078e02c8 */
[----:B------:R-:W-:Y:S01]  /*7740*/  LDGSTS.E [R246+0x2e80], desc[UR30][R198.64], P6 ;  /* 0x02e80000c6f67fae */ /* 0x000fe2000b12185e */
[----:B------:R-:W-:Y:S01]  /*7750*/  LOP3.LUT P6, RZ, R138, 0x1, RZ, 0xc0, !PT ;  /* 0x000000018aff7812 */ /* 0x000fe200078cc0ff */
[----:B------:R-:W-:Y:S01]  /*7760*/  IMAD.WIDE R202, R206, 0x4, R202 ;  /* 0x00000004ceca7825 */ /* 0x000fe200078e02ca */
[----:B------:R-:W-:Y:S01]  /*7770*/  SHF.R.U64 R138, R252, 0x1, RZ ;  /* 0x00000001fc8a7819 */ /* 0x000fe200000012ff */
[----:B------:R-:W-:Y:S02]  /*7780*/  LDGSTS.E [R246+0x3200], desc[UR30][R200.64], P1 ;  /* 0x03200000c8f67fae */ /* 0x000fe4000892185e */
[----:B------:R-:W-:-:S02]  /*7790*/  IMAD.WIDE R212, R206, 0x4, R212 ;  /* 0x00000004ced47825 */ /* 0x000fc400078e02d4 */
[----:B------:R-:W-:Y:S01]  /*77a0*/  LDGSTS.E [R246+0x3280], desc[UR30][R202.64], P1 ;  /* 0x03280000caf67fae */ /* 0x000fe2000892185e */
        /* <DEDUP_REMOVED lines=20> */
[----:B------:R-:W-:-:S03]  /*78f0*/  SHF.R.U64 R142, R252, 0x10, RZ ;  /* 0x00000010fc8e7819 */ /* 0x000fc600000012ff */
[----:B------:R-:W-:Y:S02]  /*7900*/  IMAD R169, R4, 0xf, RZ ;  /* 0x0000000f04a97824 */ /* 0x000fe400078e02ff */
[----:B------:R-:W-:-:S04]  /*7910*/  IMAD.WIDE R228, R206, 0x4, R228 ;  /* 0x00000004cee47825 */ /* 0x000fc800078e02e4 */
[----:B------:R-:W-:-:S04]  /*7920*/  IMAD.WIDE R230, R206, 0x4, R230 ;  /* 0x00000004cee67825 */ /* 0x000fc800078e02e6 */
[----:B------:R-:W-:-:S04]  /*7930*/  IMAD.WIDE R234, R206, 0x4, R234 ;  /* 0x00000004ceea7825 */ /* 0x000fc800078e02ea */
[----:B------:R-:W-:Y:S02]  /*7940*/  IMAD R158, R4, 0x17, RZ ;  /* 0x00000017049e7824 */ /* 0x000fe400078e02ff */
[----:B------:R-:W-:-:S04]  /*7950*/  IMAD.WIDE R238, R206, 0x4, R238 ;  /* 0x00000004ceee7825 */ /* 0x000fc800078e02ee */
[----:B------:R-:W-:-:S04]  /*7960*/  IMAD.WIDE R240, R206, 0x4, R240 ;  /* 0x00000004cef07825 */ /* 0x000fc800078e02f0 */
[----:B------:R-:W-:-:S04]  /*7970*/  IMAD.WIDE R242, R206, 0x4, R242 ;  /* 0x00000004cef27825 */ /* 0x000fc800078e02f2 */
[----:B------:R-:W-:Y:S01]  /*7980*/  IMAD.WIDE R244, R206, 0x4, R244 ;  /* 0x00000004cef47825 */ /* 0x000fe200078e02f4 */
[----:B------:R-:W-:Y:S02]  /*7990*/  CS2R R164, SRZ ;  /* 0x0000000000a47805 */ /* 0x000fe4000001ff00 */
[----:B------:R-:W-:Y:S02]  /*79a0*/  CS2R R166, SRZ ;  /* 0x0000000000a67805 */ /* 0x000fe4000001ff00 */
[----:B------:R-:W-:Y:S02]  /*79b0*/  CS2R R176, SRZ ;  /* 0x0000000000b07805 */ /* 0x000fe4000001ff00 */
[----:B------:R-:W-:Y:S02]  /*79c0*/  CS2R R178, SRZ ;  /* 0x0000000000b27805 */ /* 0x000fe4000001ff00 */
[----:B------:R-:W-:Y:S02]  /*79d0*/  CS2R R148, SRZ ;  /* 0x0000000000947805 */ /* 0x000fe4000001ff00 */
[----:B------:R-:W-:-:S02]  /*79e0*/  CS2R R150, SRZ ;  /* 0x0000000000967805 */ /* 0x000fc4000001ff00 */
[----:B------:R-:W-:Y:S02]  /*79f0*/  CS2R R152, SRZ ;  /* 0x0000000000987805 */ /* 0x000fe4000001ff00 */
[----:B------:R-:W-:Y:S01]  /*7a00*/  CS2R R154, SRZ ;  /* 0x00000000009a7805 */ /* 0x000fe2000001ff00 */
[----:B--2---:R-:W-:-:S04]  /*7a10*/  IMAD.WIDE R138, R206, 0x4, R146 ;  /* 0x00000004ce8a7825 */ /* 0x004fc800078e0292 */
[----:B---3--:R-:W-:Y:S01]  /*7a20*/  IMAD.WIDE R140, R206, 0x4, R144 ;  /* 0x00000004ce8c7825 */ /* 0x008fe200078e0290 */
[----:B------:R1:W-:Y:S03]  /*7a30*/  LDGSTS.E [R211+0x2300], desc[UR30][R138.64], P2 ;  /* 0x023000008ad37fae */ /* 0x0003e6000912185e */
[----:B------:R-:W-:Y:S01]  /*7a40*/  IMAD R146, R4, 0x13, RZ ;  /* 0x0000001304927824 */ /* 0x000fe200078e02ff */
[----:B------:R2:W-:Y:S01]  /*7a50*/  LDGSTS.E [R211+0x2380], desc[UR30][R140.64], P2 ;  /* 0x023800008cd37fae */ /* 0x0005e2000912185e */
[----:B------:R-:W-:-:S03]  /*7a60*/  LOP3.LUT P2, RZ, R142, 0x1, RZ, 0xc0, !PT ;  /* 0x000000018eff7812 */ /* 0x000fc6000784c0ff */
[----:B------:R-:W-:Y:S01]  /*7a70*/  LDGSTS.E [R211+0x2700], desc[UR30][R224.64], P6 ;  /* 0x02700000e0d37fae */ /* 0x000fe2000b12185e */
[----:B-1----:R-:W-:-:S03]  /*7a80*/  SHF.R.U64 R138, R252, 0xc, RZ ;  /* 0x0000000cfc8a7819 */ /* 0x002fc600000012ff */
[----:B------:R-:W-:Y:S01]  /*7a90*/  LDGSTS.E [R211+0x2780], desc[UR30][R226.64], P6 ;  /* 0x02780000e2d37fae */ /* 0x000fe2000b12185e */
[----:B------:R-:W-:Y:S01]  /*7aa0*/  LOP3.LUT P6, RZ, R138, 0x1, RZ, 0xc0, !PT ;  /* 0x000000018aff7812 */ /* 0x000fe200078cc0ff */
[----:B------:R-:W-:Y:S01]  /*7ab0*/  IMAD.WIDE R138, R169, 0x4, R8 ;  /* 0x00000004a98a7825 */ /* 0x000fe200078e0208 */
[----:B------:R-:W-:Y:S01]  /*7ac0*/  SHF.R.U64 R144, R252, 0x8, RZ ;  /* 0x00000008fc907819 */ /* 0x000fe200000012ff */
[----:B------:R-:W-:Y:S02]  /*7ad0*/  LDGSTS.E [R211+0x2b00], desc[UR30][R228.64], P1 ;  /* 0x02b00000e4d37fae */ /* 0x000fe4000892185e */
[C---:B--2---:R-:W-:Y:S02]  /*7ae0*/  IMAD.WIDE R140, R146.reuse, 0x4, R136 ;  /* 0x00000004928c7825 */ /* 0x044fe400078e0288 */
[----:B------:R-:W-:Y:S02]  /*7af0*/  LDGSTS.E [R211+0x2b80], desc[UR30][R230.64], P1 ;  /* 0x02b80000e6d37fae */ /* 0x000fe4000892185e */
[----:B------:R-:W-:-:S04]  /*7b00*/  IMAD.WIDE R142, R146, 0x4, R8 ;  /* 0x00000004928e7825 */ /* 0x000fc800078e0208 */
[C---:B------:R-:W-:Y:S01]  /*7b10*/  IMAD.WIDE R138, R206.reuse, 0x4, R138 ;  /* 0x00000004ce8a7825 */ /* 0x040fe200078e028a */
[----:B------:R-:W-:Y:S03]  /*7b20*/  LDGSTS.E [R211+0x2f00], desc[UR30][R234.64], P2 ;  /* 0x02f00000ead37fae */ /* 0x000fe6000912185e */
[----:B------:R-:W-:Y:S01]  /*7b30*/  IMAD.WIDE R140, R206, 0x4, R140 ;  /* 0x00000004ce8c7825 */ /* 0x000fe200078e028c */
[----:B------:R-:W-:Y:S01]  /*7b40*/  LOP3.LUT P1, RZ, R144, 0x1, RZ, 0xc0, !PT ;  /* 0x0000000190ff7812 */ /* 0x000fe2000782c0ff */
[----:B------:R1:W-:Y:S02]  /*7b50*/  LDGSTS.E [R211+0x2f80], desc[UR30][R138.64], P2 ;  /* 0x02f800008ad37fae */ /* 0x0003e4000912185e */
[----:B------:R-:W-:Y:S01]  /*7b60*/  IMAD.WIDE R142, R206, 0x4, R142 ;  /* 0x00000004ce8e7825 */ /* 0x000fe200078e028e */
[----:B------:R-:W-:Y:S01]  /*7b70*/  SHF.R.U64 R252, R252, 0x4, RZ ;  /* 0x00000004fcfc7819 */ /* 0x000fe200000012ff */
[----:B------:R-:W-:Y:S02]  /*7b80*/  LDGSTS.E [R211+0x3300], desc[UR30][R140.64], P6 ;  /* 0x033000008cd37fae */ /* 0x000fe4000b12185e */
[----:B------:R-:W-:-:S02]  /*7b90*/  IMAD.WIDE R136, R158, 0x4, R136 ;  /* 0x000000049e887825 */ /* 0x000fc400078e0288 */
[----:B------:R-:W-:Y:S01]  /*7ba0*/  LDGSTS.E [R211+0x3380], desc[UR30][R142.64], P6 ;  /* 0x033800008ed37fae */ /* 0x000fe2000b12185e */
[----:B----4-:R-:W-:Y:S01]  /*7bb0*/  ISETP.GT.AND P6, PT, R160, 0x3f, PT ;  /* 0x0000003fa000780c */ /* 0x010fe20003fc4270 */
[----:B------:R-:W-:Y:S01]  /*7bc0*/  IMAD.WIDE R8, R158, 0x4, R8 ;  /* 0x000000049e087825 */ /* 0x000fe200078e0208 */
[----:B-1----:R-:W-:Y:S02]  /*7bd0*/  SEL R139, RZ, 0x4, P3 ;  /* 0x00000004ff8b7807 */ /* 0x002fe40001800000 */
[----:B------:R-:W-:Y:S01]  /*7be0*/  LOP3.LUT P2, RZ, R252, 0x1, RZ, 0xc0, !PT ;  /* 0x00000001fcff7812 */ /* 0x000fe2000784c0ff */
[----:B------:R-:W-:Y:S01]  /*7bf0*/  IMAD.WIDE R136, R206, 0x4, R136 ;  /* 0x00000004ce887825 */ /* 0x000fe200078e0288 */
[----:B------:R-:W-:-:S03]  /*7c00*/  SEL R139, R139, RZ, P6 ;  /* 0x000000ff8b8b7207 */ /* 0x000fc60003000000 */
[----:B------:R-:W-:Y:S01]  /*7c10*/  IMAD.WIDE R8, R206, 0x4, R8 ;  /* 0x00000004ce087825 */ /* 0x000fe200078e0208 */
[----:B------:R-:W-:Y:S01]  /*7c20*/  ISETP.NE.U32.AND P6, PT, R139, RZ, PT ;  /* 0x000000ff8b00720c */ /* 0x000fe20003fc5070 */
[----:B------:R-:W-:Y:S04]  /*7c30*/  LDGSTS.E [R211+0x3700], desc[UR30][R136.64], P1 ;  /* 0x0370000088d37fae */ /* 0x000fe8000892185e */
[----:B------:R1:W-:Y:S04]  /*7c40*/  LDGSTS.E [R211+0x3780], desc[UR30][R8.64], P1 ;  /* 0x0378000008d37fae */ /* 0x0003e8000892185e */
[----:B------:R-:W-:Y:S04]  /*7c50*/  LDGSTS.E [R211+0x3b00], desc[UR30][R238.64], P2 ;  /* 0x03b00000eed37fae */ /* 0x000fe8000912185e */
[----:B------:R-:W-:Y:S01]  /*7c60*/  LDGSTS.E [R211+0x3b80], desc[UR30][R240.64], P2 ;  /* 0x03b80000f0d37fae */ /* 0x000fe2000912185e */
[----:B-1----:R-:W-:-:S03]  /*7c70*/  IMAD.SHL.U32 R8, R5, 0x20, RZ ;  /* 0x0000002005087824 */ /* 0x002fc600078e00ff */
[----:B------:R-:W-:Y:S01]  /*7c80*/  LDGSTS.E [R211+0x3f00], desc[UR30][R242.64], !P0 ;  /* 0x03f00000f2d37fae */ /* 0x000fe2000c12185e */
[----:B------:R-:W-:-:S03]  /*7c90*/  IMAD.WIDE R134, R8, 0x4, R134 ;  /* 0x0000000408867825 */ /* 0x000fc600078e0286 */
[----:B------:R-:W-:Y:S01]  /*7ca0*/  LDGSTS.E [R211+0x3f80], desc[UR30][R244.64], !P0 ;  /* 0x03f80000f4d37fae */ /* 0x000fe2000c12185e */
[----:B------:R-:W-:-:S03]  /*7cb0*/  IMAD.WIDE R128, R8, 0x4, R128 ;  /* 0x0000000408807825 */ /* 0x000fc600078e0280 */
[----:B------:R-:W0:Y:S01]  /*7cc0*/  LDGDEPBAR ;  /* 0x00000000000079af */ /* 0x000e220000000000 */
[----:B------:R-:W-:-:S03]  /*7cd0*/  IMAD.WIDE R132, R8, 0x4, R132 ;  /* 0x0000000408847825 */ /* 0x000fc600078e0284 */
[----:B------:R-:W-:Y:S01]  /*7ce0*/  LDGSTS.E [R205+0x6000], desc[UR30][R134.64], P6 ;  /* 0x0600000086cd7fae */ /* 0x000fe2000b12185e */
        /* <DEDUP_REMOVED lines=83> */
[----:B------:R1:W-:Y:S01]  /*8220*/  LDGSTS.E [R250+0x6a80], desc[UR30][R52.64], P6 ;  /* 0x06a8000034fa7fae */ /* 0x0003e2000b12185e */
[----:B------:R-:W-:-:S03]  /*8230*/  IMAD.WIDE R38, R8, 0x4, R38 ;  /* 0x0000000408267825 */ /* 0x000fc600078e0226 */
[----:B------:R2:W-:Y:S01]  /*8240*/  LDGSTS.E [R250+0x6e80], desc[UR30][R50.64], P6 ;  /* 0x06e8000032fa7fae */ /* 0x0005e2000b12185e */
[----:B------:R-:W-:-:S03]  /*8250*/  IMAD.WIDE R44, R8, 0x4, R44 ;  /* 0x00000004082c7825 */ /* 0x000fc600078e022c */
[----:B------:R-:W-:Y:S01]  /*8260*/  LDGSTS.E [R250+0x7280], desc[UR30][R46.64], P6 ;  /* 0x072800002efa7fae */ /* 0x000fe2000b12185e */
[----:B------:R-:W-:-:S03]  /*8270*/  IMAD.WIDE R42, R8, 0x4, R42 ;  /* 0x00000004082a7825 */ /* 0x000fc600078e022a */
[----:B------:R-:W-:Y:S01]  /*8280*/  LDGSTS.E [R250+0x7680], desc[UR30][R38.64], P6 ;  /* 0x0768000026fa7fae */ /* 0x000fe2000b12185e */
[----:B------:R-:W-:-:S03]  /*8290*/  IMAD.WIDE R40, R8, 0x4, R40 ;  /* 0x0000000408287825 */ /* 0x000fc600078e0228 */
[----:B------:R3:W-:Y:S01]  /*82a0*/  LDGSTS.E [R250+0x7a80], desc[UR30][R44.64], P6 ;  /* 0x07a800002cfa7fae */ /* 0x0007e2000b12185e */
        /* <DEDUP_REMOVED lines=12> */
[----:B------:R-:W-:Y:S01]  /*8370*/  ISETP.GE.AND P0, PT, R160, 0x20, PT ;  /* 0x00000020a000780c */ /* 0x000fe20003f06270 */
[C---:B------:R-:W-:Y:S02]  /*8380*/  IMAD.WIDE R18, R8.reuse, 0x4, R18 ;  /* 0x0000000408127825 */ /* 0x040fe400078e0212 */
[----:B------:R-:W-:Y:S02]  /*8390*/  LDGSTS.E [R211+0x7700], desc[UR30][R30.64], P6 ;  /* 0x077000001ed37fae */ /* 0x000fe4000b12185e */
[C---:B------:R-:W-:Y:S02]  /*83a0*/  IMAD.WIDE R24, R8.reuse, 0x4, R24 ;  /* 0x0000000408187825 */ /* 0x040fe400078e0218 */
[----:B------:R-:W-:Y:S02]  /*83b0*/  LDGSTS.E [R211+0x7b00], desc[UR30][R26.64], P6 ;  /* 0x07b000001ad37fae */ /* 0x000fe4000b12185e */
[----:B------:R-:W-:-:S02]  /*83c0*/  IMAD.WIDE R22, R8, 0x4, R22 ;  /* 0x0000000408167825 */ /* 0x000fc400078e0216 */
[----:B------:R-:W-:Y:S02]  /*83d0*/  LDGSTS.E [R211+0x7f00], desc[UR30][R18.64], P6 ;  /* 0x07f0000012d37fae */ /* 0x000fe4000b12185e */
[C---:B------:R-:W-:Y:S02]  /*83e0*/  IMAD.WIDE R20, R8.reuse, 0x4, R20 ;  /* 0x0000000408147825 */ /* 0x040fe400078e0214 */
[----:B------:R-:W-:Y:S02]  /*83f0*/  LDGSTS.E [R251+0x6380], desc[UR30][R24.64], P6 ;  /* 0x0638000018fb7fae */ /* 0x000fe4000b12185e */
[----:B------:R-:W-:Y:S02]  /*8400*/  IMAD.WIDE R16, R8, 0x4, R16 ;  /* 0x0000000408107825 */ /* 0x000fe400078e0210 */
[----:B------:R-:W-:Y:S02]  /*8410*/  LDGSTS.E [R251+0x6780], desc[UR30][R22.64], P6 ;  /* 0x0678000016fb7fae */ /* 0x000fe4000b12185e */
[----:B------:R-:W-:-:S02]  /*8420*/  VIADD R138, R10, 0x3 ;  /* 0x000000030a8a7836 */ /* 0x000fc40000000000 */
[----:B------:R-:W-:Y:S01]  /*8430*/  LDGSTS.E [R251+0x6b80], desc[UR30][R20.64], P6 ;  /* 0x06b8000014fb7fae */ /* 0x000fe2000b12185e */
[----:B------:R-:W-:-:S03]  /*8440*/  IMAD.WIDE R2, R8, 0x4, R2 ;  /* 0x0000000408027825 */ /* 0x000fc600078e0202 */
[----:B------:R4:W-:Y:S01]  /*8450*/  LDGSTS.E [R251+0x6f80], desc[UR30][R16.64], P6 ;  /* 0x06f8000010fb7fae */ /* 0x0009e2000b12185e */
[----:B------:R-:W-:Y:S01]  /*8460*/  IMAD.WIDE R14, R8, 0x4, R14 ;  /* 0x00000004080e7825 */ /* 0x000fe200078e020e */
[----:B------:R-:W-:Y:S02]  /*8470*/  ISETP.GE.AND P3, PT, R138, R209, PT ;  /* 0x000000d18a00720c */ /* 0x000fe40003f66270 */
[----:B------:R1:W-:Y:S01]  /*8480*/  LDGSTS.E [R251+0x7380], desc[UR30][R2.64], P6 ;  /* 0x0738000002fb7fae */ /* 0x0003e2000b12185e */
[----:B------:R-:W-:-:S03]  /*8490*/  IMAD.WIDE R12, R8, 0x4, R12 ;  /* 0x00000004080c7825 */ /* 0x000fc600078e020c */
[----:B------:R2:W-:Y:S01]  /*84a0*/  LDGSTS.E [R251+0x7780], desc[UR30][R14.64], P6 ;  /* 0x077800000efb7fae */ /* 0x0005e2000b12185e */
[----:B------:R-:W-:-:S03]  /*84b0*/  IMAD.WIDE R6, R8, 0x4, R6 ;  /* 0x0000000408067825 */ /* 0x000fc600078e0206 */
[----:B------:R2:W-:Y:S01]  /*84c0*/  LDGSTS.E [R251+0x7b80], desc[UR30][R12.64], P6 ;  /* 0x07b800000cfb7fae */ /* 0x0005e2000b12185e */
[----:B------:R-:W-:-:S03]  /*84d0*/  VIADD R138, R10, 0x4 ;  /* 0x000000040a8a7836 */ /* 0x000fc60000000000 */
[----:B------:R2:W-:Y:S01]  /*84e0*/  LDGSTS.E [R251+0x7f80], desc[UR30][R6.64], P6 ;  /* 0x07f8000006fb7fae */ /* 0x0005e2000b12185e */
[----:B-1----:R-:W-:Y:S02]  /*84f0*/  CS2R R52, SRZ ;  /* 0x0000000000347805 */ /* 0x002fe4000001ff00 */
[----:B------:R-:W-:Y:S01]  /*8500*/  ISETP.GE.AND P1, PT, R138, R209, PT ;  /* 0x000000d18a00720c */ /* 0x000fe20003f26270 */
[----:B------:R-:W0:Y:S01]  /*8510*/  LDGDEPBAR ;  /* 0x00000000000079af */ /* 0x000e220000000000 */
[----:B------:R-:W-:Y:S02]  /*8520*/  CS2R R54, SRZ ;  /* 0x0000000000367805 */ /* 0x000fe4000001ff00 */
[----:B------:R-:W-:Y:S02]  /*8530*/  CS2R R64, SRZ ;  /* 0x0000000000407805 */ /* 0x000fe4000001ff00 */
[----:B------:R-:W-:Y:S02]  /*8540*/  CS2R R66, SRZ ;  /* 0x0000000000427805 */ /* 0x000fe4000001ff00 */
[----:B------:R-:W-:-:S02]  /*8550*/  CS2R R76, SRZ ;  /* 0x00000000004c7805 */ /* 0x000fc4000001ff00 */
[----:B------:R-:W-:Y:S02]  /*8560*/  CS2R R78, SRZ ;  /* 0x00000000004e7805 */ /* 0x000fe4000001ff00 */
[----:B------:R-:W-:Y:S02]  /*8570*/  CS2R R92, SRZ ;  /* 0x00000000005c7805 */ /* 0x000fe4000001ff00 */
        /* <DEDUP_REMOVED lines=8> */
[----:B--2---:R-:W-:Y:S02]  /*8600*/  CS2R R50, SRZ ;  /* 0x0000000000327805 */ /* 0x004fe4000001ff00 */
        /* <DEDUP_REMOVED lines=14> */
[----:B---3--:R-:W-:Y:S02]  /*86f0*/  CS2R R44, SRZ ;  /* 0x00000000002c7805 */ /* 0x008fe4000001ff00 */
        /* <DEDUP_REMOVED lines=15> */
[----:B----4-:R-:W-:-:S02]  /*87f0*/  CS2R R16, SRZ ;  /* 0x0000000000107805 */ /* 0x010fc4000001ff00 */
        /* <DEDUP_REMOVED lines=8> */
[----:B------:R-:W-:Y:S01]  /*8880*/  CS2R R42, SRZ ;  /* 0x00000000002a7805 */ /* 0x000fe2000001ff00 */
[----:B------:R-:W-:Y:S06]  /*8890*/  @!P0 BRA `(.L_x_0) ;  /* 0x00000080003c8947 */ /* 0x000fec0003800000 */
[----:B------:R-:W2:Y:S04]  /*88a0*/  LDL.LU R233, [R1+0x4c] ;  /* 0x00004c0001e97983 */ /* 0x000ea80000300800 */
[----:B------:R-:W3:Y:S04]  /*88b0*/  LDL.LU R237, [R1+0x54] ;  /* 0x0000540001ed7983 */ /* 0x000ee80000300800 */
[----:B------:R-:W4:Y:S04]  /*88c0*/  LDL.LU R147, [R1+0x58] ;  /* 0x0000580001937983 */ /* 0x000f280000300800 */
[----:B------:R-:W4:Y:S04]  /*88d0*/  LDL.LU R161, [R1+0x5c] ;  /* 0x00005c0001a17983 */ /* 0x000f280000300800 */
[----:B------:R-:W4:Y:S04]  /*88e0*/  LDL.LU R156, [R1+0x64] ;  /* 0x00006400019c7983 */ /* 0x000f280000300800 */
[----:B------:R-:W4:Y:S04]  /*88f0*/  LDL.LU R157, [R1+0x68] ;  /* 0x00006800019d7983 */ /* 0x000f280000300800 */
[----:B------:R-:W4:Y:S04]  /*8900*/  LDL.LU R232, [R1+0x6c] ;  /* 0x00006c0001e87983 */ /* 0x000f280000300800 */
[----:B------:R-:W4:Y:S04]  /*8910*/  LDL.LU R236, [R1+0x74] ;  /* 0x0000740001ec7983 */ /* 0x000f280000300800 */
[----:B------:R-:W4:Y:S04]  /*8920*/  LDL.LU R159, [R1+0x50] ;  /* 0x00005000019f7983 */ /* 0x000f280000300800 */
[----:B------:R-:W4:Y:S01]  /*8930*/  LDL.LU R145, [R1+0x78] ;  /* 0x0000780001917983 */ /* 0x000f220000300800 */
[----:B------:R-:W-:Y:S01]  /*8940*/  IMAD.SHL.U32 R3, R8, 0x8, RZ ;  /* 0x0000000808037824 */ /* 0x000fe200078e00ff */
[----:B------:R-:W-:-:S04]  /*8950*/  SHF.R.S32.HI R7, RZ, 0x1f, R8 ;  /* 0x0000001fff077819 */ /* 0x000fc80000011408 */
[----:B------:R-:W-:Y:S02]  /*8960*/  SHF.L.U64.HI R5, R8, 0x3, R7 ;  /* 0x0000000308057819 */ /* 0x000fe40000010207 */
[----:B--2---:R-:W-:Y:S02]  /*8970*/  SHF.R.S32.HI R2, RZ, 0x1f, R233 ;  /* 0x0000001fff027819 */ /* 0x004fe400000114e9 */
[C---:B------:R-:W-:Y:S02]  /*8980*/  LEA R212, P0, R233.reuse, R3, 0x2 ;  /* 0x00000003e9d47211 */ /* 0x040fe400078010ff */
[----:B---3--:R-:W-:Y:S02]  /*8990*/  SHF.R.S32.HI R12, RZ, 0x1f, R237 ;  /* 0x0000001fff0c7819 */ /* 0x008fe400000114ed */
[----:B------:R-:W-:Y:S02]  /*89a0*/  LEA.HI.X R211, R233, R5, R2, 0x2, P0 ;  /* 0x00000005e9d37211 */ /* 0x000fe400000f1402 */
[----:B------:R-:W-:Y:S01]  /*89b0*/  LEA R214, P0, R237, R3, 0x2 ;  /* 0x00000003edd67211 */ /* 0x000fe200078010ff */
[----:B------:R-:W2:Y:S01]  /*89c0*/  LDL.LU R233, [R1+0x7c] ;  /* 0x00007c0001e97983 */ /* 0x000ea20000300800 */
[----:B----4-:R-:W-:-:S02]  /*89d0*/  SHF.R.S32.HI R6, RZ, 0x1f, R147 ;  /* 0x0000001fff067819 */ /* 0x010fc40000011493 */
[----:B------:R-:W-:Y:S02]  /*89e0*/  LEA R216, P2, R147, R3, 0x2 ;  /* 0x0000000393d87211 */ /* 0x000fe400078410ff */
[-C--:B------:R-:W-:Y:S02]  /*89f0*/  LEA.HI.X R213, R237, R5.reuse, R12, 0x2, P0 ;  /* 0x00000005edd57211 */ /* 0x080fe400000f140c */
[----:B------:R-:W-:Y:S01]  /*8a00*/  LEA.HI.X R215, R147, R5, R6, 0x2, P2 ;  /* 0x0000000593d77211 */ /* 0x000fe200010f1406 */
[----:B------:R-:W3:Y:S01]  /*8a10*/  LDL.LU R237, [R1+0x80] ;  /* 0x0000800001ed7983 */ /* 0x000ee20000300800 */
[----:B------:R-:W-:Y:S02]  /*8a20*/  SHF.R.S32.HI R2, RZ, 0x1f, R161 ;  /* 0x0000001fff027819 */ /* 0x000fe400000114a1 */
[----:B------:R-:W-:Y:S01]  /*8a30*/  LEA R218, P6, R161, R3, 0x2 ;  /* 0x00000003a1da7211 */ /* 0x000fe200078c10ff */
[----:B------:R-:W4:Y:S01]  /*8a40*/  LDL.LU R147, [R1+0x84] ;  /* 0x0000840001937983 */ /* 0x000f220000300800 */
[----:B------:R-:W-:-:S02]  /*8a50*/  SHF.R.S32.HI R12, RZ, 0x1f, R156 ;  /* 0x0000001fff0c7819 */ /* 0x000fc4000001149c */
[CC--:B------:R-:W-:Y:S02]  /*8a60*/  LEA R220, P0, R156.reuse, R3.reuse, 0x2 ;  /* 0x000000039cdc7211 */ /* 0x0c0fe400078010ff */
[----:B------:R-:W-:Y:S02]  /*8a70*/  SHF.R.S32.HI R6, RZ, 0x1f, R157 ;  /* 0x0000001fff067819 */ /* 0x000fe4000001149d */
[----:B------:R-:W-:Y:S02]  /*8a80*/  LEA R222, P2, R157, R3, 0x2 ;  /* 0x000000039dde7211 */ /* 0x000fe400078410ff */
[-C--:B------:R-:W-:Y:S02]  /*8a90*/  LEA.HI.X R217, R161, R5.reuse, R2, 0x2, P6 ;  /* 0x00000005a1d97211 */ /* 0x080fe400030f1402 */
[-C--:B------:R-:W-:Y:S01]  /*8aa0*/  LEA.HI.X R219, R156, R5.reuse, R12, 0x2, P0 ;  /* 0x000000059cdb7211 */ /* 0x080fe200000f140c */
[----:B------:R-:W3:Y:S01]  /*8ab0*/  LDL.LU R161, [R1+0x88] ;  /* 0x0000880001a17983 */ /* 0x000ee20000300800 */
[----:B------:R-:W-:-:S02]  /*8ac0*/  LEA.HI.X R221, R157, R5, R6, 0x2, P2 ;  /* 0x000000059ddd7211 */ /* 0x000fc400010f1406 */
[----:B------:R-:W-:Y:S01]  /*8ad0*/  SHF.R.S32.HI R2, RZ, 0x1f, R232 ;  /* 0x0000001fff027819 */ /* 0x000fe200000114e8 */
[----:B------:R-:W3:Y:S01]  /*8ae0*/  LDL.LU R156, [R1+0x8c] ;  /* 0x00008c00019c7983 */ /* 0x000ee20000300800 */
[----:B------:R-:W-:-:S03]  /*8af0*/  LEA R224, P6, R232, R3, 0x2 ;  /* 0x00000003e8e07211 */ /* 0x000fc600078c10ff */
[----:B------:R-:W3:Y:S01]  /*8b00*/  LDL.LU R157, [R1+0x90] ;  /* 0x00009000019d7983 */ /* 0x000ee20000300800 */
[----:B------:R-:W-:Y:S02]  /*8b10*/  LEA.HI.X R223, R232, R5, R2, 0x2, P6 ;  /* 0x00000005e8df7211 */ /* 0x000fe400030f1402 */
[----:B------:R-:W-:Y:S01]  /*8b20*/  SHF.R.S32.HI R6, RZ, 0x1f, R159 ;  /* 0x0000001fff067819 */ /* 0x000fe2000001149f */
[----:B------:R-:W3:Y:S01]  /*8b30*/  LDL.LU R173, [R1+0x60] ;  /* 0x0000600001ad7983 */ /* 0x000ee20000300800 */
[-C--:B------:R-:W-:Y:S02]  /*8b40*/  LEA R228, P2, R159, R3.reuse, 0x2 ;  /* 0x000000039fe47211 */ /* 0x080fe400078410ff */
[----:B------:R-:W-:Y:S01]  /*8b50*/  SHF.R.S32.HI R2, RZ, 0x1f, R145 ;  /* 0x0000001fff027819 */ /* 0x000fe20000011491 */
[----:B------:R-:W3:Y:S01]  /*8b60*/  LDL.LU R170, [R1+0x94] ;  /* 0x0000940001aa7983 */ /* 0x000ee20000300800 */
[----:B------:R-:W-:-:S03]  /*8b70*/  LEA R230, P6, R145, R3, 0x2 ;  /* 0x0000000391e67211 */ /* 0x000fc600078c10ff */
[----:B------:R-:W3:Y:S01]  /*8b80*/  LDL.LU R171, [R1+0x98] ;  /* 0x0000980001ab7983 */ /* 0x000ee20000300800 */
[-C--:B------:R-:W-:Y:S02]  /*8b90*/  LEA.HI.X R227, R159, R5.reuse, R6, 0x2, P2 ;  /* 0x000000059fe37211 */ /* 0x080fe400010f1406 */
[----:B------:R-:W-:Y:S01]  /*8ba0*/  LEA.HI.X R229, R145, R5, R2, 0x2, P6 ;  /* 0x0000000591e57211 */ /* 0x000fe200030f1402 */
[----:B------:R-:W3:Y:S04]  /*8bb0*/  LDL.LU R159, [R1+0x9c] ;  /* 0x00009c00019f7983 */ /* 0x000ee80000300800 */
[----:B------:R-:W3:Y:S01]  /*8bc0*/  LDL.LU R145, [R1+0xa0] ;  /* 0x0000a00001917983 */ /* 0x000ee20000300800 */
[----:B------:R-:W-:Y:S02]  /*8bd0*/  SHF.R.S32.HI R12, RZ, 0x1f, R236 ;  /* 0x0000001fff0c7819 */ /* 0x000fe400000114ec */
[C---:B------:R-:W-:Y:S01]  /*8be0*/  LEA R226, P0, R236.reuse, R3, 0x2 ;  /* 0x00000003ece27211 */ /* 0x040fe200078010ff */
[----:B------:R-:W3:Y:S03]  /*8bf0*/  LDL.LU R168, [R1+0xa4] ;  /* 0x0000a40001a87983 */ /* 0x000ee60000300800 */
[----:B------:R-:W-:Y:S01]  /*8c00*/  LEA.HI.X R225, R236, R5, R12, 0x2, P0 ;  /* 0x00000005ece17211 */ /* 0x000fe200000f140c */
[----:B------:R-:W3:Y:S01]  /*8c10*/  LDL.LU R162, [R1+0xa8] ;  /* 0x0000a80001a27983 */ /* 0x000ee20000300800 */
[----:B----4-:R-:W-:-:S02]  /*8c20*/  SHF.R.S32.HI R2, RZ, 0x1f, R147 ;  /* 0x0000001fff027819 */ /* 0x010fc40000011493 */
[----:B------:R-:W-:-:S04]  /*8c30*/  LEA R236, P6, R147, R3, 0x2 ;  /* 0x0000000393ec7211 */ /* 0x000fc800078c10ff */
[----:B------:R-:W-:Y:S02]  /*8c40*/  LEA.HI.X R235, R147, R5, R2, 0x2, P6 ;  /* 0x0000000593eb7211 */ /* 0x000fe400030f1402 */
[----:B------:R-:W4:Y:S01]  /*8c50*/  LDL.LU R147, [R1+0xac] ;  /* 0x0000ac0001937983 */ /* 0x000f220000300800 */
[----:B--2---:R-:W-:Y:S02]  /*8c60*/  SHF.R.S32.HI R12, RZ, 0x1f, R233 ;  /* 0x0000001fff0c7819 */ /* 0x004fe400000114e9 */
[-C--:B------:R-:W-:Y:S01]  /*8c70*/  LEA R232, P0, R233, R3.reuse, 0x2 ;  /* 0x00000003e9e87211 */ /* 0x080fe200078010ff */
[----:B------:R-:W2:Y:S01]  /*8c80*/  LDL.LU R163, [R1+0x70] ;  /* 0x0000700001a37983 */ /* 0x000ea20000300800 */
[----:B---3--:R-:W-:Y:S02]  /*8c90*/  SHF.R.S32.HI R6, RZ, 0x1f, R237 ;  /* 0x0000001fff067819 */ /* 0x008fe400000114ed */
[----:B------:R-:W-:Y:S02]  /*8ca0*/  LEA R234, P2, R237, R3, 0x2 ;  /* 0x00000003edea7211 */ /* 0x000fe400078410ff */
[----:B------:R-:W-:-:S02]  /*8cb0*/  LEA.HI.X R231, R233, R5, R12, 0x2, P0 ;  /* 0x00000005e9e77211 */ /* 0x000fc400000f140c */
[----:B------:R-:W-:Y:S02]  /*8cc0*/  LEA.HI.X R233, R237, R5, R6, 0x2, P2 ;  /* 0x00000005ede97211 */ /* 0x000fe400010f1406 */
[----:B------:R-:W-:Y:S02]  /*8cd0*/  SHF.R.S32.HI R12, RZ, 0x1f, R161 ;  /* 0x0000001fff0c7819 */ /* 0x000fe400000114a1 */
[----:B------:R-:W-:Y:S02]  /*8ce0*/  SHF.R.S32.HI R6, RZ, 0x1f, R156 ;  /* 0x0000001fff067819 */ /* 0x000fe4000001149c */
[-C--:B------:R-:W-:Y:S02]  /*8cf0*/  LEA R238, P0, R161, R3.reuse, 0x2 ;  /* 0x00000003a1ee7211 */ /* 0x080fe400078010ff */
[----:B------:R-:W-:Y:S02]  /*8d00*/  LEA R240, P2, R156, R3, 0x2 ;  /* 0x000000039cf07211 */ /* 0x000fe400078410ff */
[----:B------:R-:W-:-:S02]  /*8d10*/  SHF.R.S32.HI R2, RZ, 0x1f, R157 ;  /* 0x0000001fff027819 */ /* 0x000fc4000001149d */
[----:B------:R-:W-:Y:S02]  /*8d20*/  LEA R242, P6, R157, R3, 0x2 ;  /* 0x000000039df27211 */ /* 0x000fe400078c10ff */
[-C--:B------:R-:W-:Y:S02]  /*8d30*/  LEA.HI.X R237, R161, R5.reuse, R12, 0x2, P0 ;  /* 0x00000005a1ed7211 */ /* 0x080fe400000f140c */
[-C--:B------:R-:W-:Y:S01]  /*8d40*/  LEA.HI.X R239, R156, R5.reuse, R6, 0x2, P2 ;  /* 0x000000059cef7211 */ /* 0x080fe200010f1406 */
[----:B------:R-:W3:Y:S01]  /*8d50*/  LDL.LU R161, [R1+0xb0] ;  /* 0x0000b00001a17983 */ /* 0x000ee20000300800 */
[----:B------:R-:W-:Y:S02]  /*8d60*/  LEA.HI.X R241, R157, R5, R2, 0x2, P6 ;  /* 0x000000059df17211 */ /* 0x000fe400030f1402 */
[----:B------:R-:W-:Y:S01]  /*8d70*/  SHF.R.S32.HI R12, RZ, 0x1f, R173 ;  /* 0x0000001fff0c7819 */ /* 0x000fe200000114ad */
[----:B------:R-:W3:Y:S01]  /*8d80*/  LDL.LU R156, [R1+0xb4] ;  /* 0x0000b400019c7983 */ /* 0x000ee20000300800 */
[----:B------:R-:W-:-:S02]  /*8d90*/  SHF.R.S32.HI R6, RZ, 0x1f, R170 ;  /* 0x0000001fff067819 */ /* 0x000fc400000114aa */
[-C--:B------:R-:W-:Y:S01]  /*8da0*/  LEA R244, P0, R173, R3.reuse, 0x2 ;  /* 0x00000003adf47211 */ /* 0x080fe200078010ff */
[----:B------:R-:W3:Y:S01]  /*8db0*/  LDL.LU R157, [R1+0xb8] ;  /* 0x0000b800019d7983 */ /* 0x000ee20000300800 */
[CC--:B------:R-:W-:Y:S02]  /*8dc0*/  LEA R246, P2, R170.reuse, R3.reuse, 0x2 ;  /* 0x00000003aaf67211 */ /* 0x0c0fe400078410ff */
[----:B------:R-:W-:Y:S02]  /*8dd0*/  SHF.R.S32.HI R2, RZ, 0x1f, R171 ;  /* 0x0000001fff027819 */ /* 0x000fe400000114ab */
[----:B------:R-:W-:Y:S02]  /*8de0*/  LEA R248, P6, R171, R3, 0x2 ;  /* 0x00000003abf87211 */ /* 0x000fe400078c10ff */
[-C--:B------:R-:W-:Y:S02]  /*8df0*/  LEA.HI.X R243, R173, R5.reuse, R12, 0x2, P0 ;  /* 0x00000005adf37211 */ /* 0x080fe400000f140c */
[----:B------:R-:W-:-:S02]  /*8e00*/  LEA.HI.X R245, R170, R5, R6, 0x2, P2 ;  /* 0x00000005aaf57211 */ /* 0x000fc400010f1406 */
[----:B------:R-:W-:Y:S01]  /*8e10*/  LEA.HI.X R247, R171, R5, R2, 0x2, P6 ;  /* 0x00000005abf77211 */ /* 0x000fe200030f1402 */
[----:B------:R-:W3:Y:S01]  /*8e20*/  LDL.LU R170, [R1+0xbc] ;  /* 0x0000bc0001aa7983 */ /* 0x000ee20000300800 */
[----:B------:R-:W-:Y:S02]  /*8e30*/  SHF.R.S32.HI R6, RZ, 0x1f, R159 ;  /* 0x0000001fff067819 */ /* 0x000fe4000001149f */
[-C--:B------:R-:W-:Y:S02]  /*8e40*/  LEA R250, P0, R159, R3.reuse, 0x2 ;  /* 0x000000039ffa7211 */ /* 0x080fe400078010ff */
[----:B------:R-:W-:Y:S02]  /*8e50*/  SHF.R.S32.HI R2, RZ, 0x1f, R145 ;  /* 0x0000001fff027819 */ /* 0x000fe40000011491 */
[----:B------:R-:W-:Y:S02]  /*8e60*/  LEA R252, P2, R145, R3, 0x2 ;  /* 0x0000000391fc7211 */ /* 0x000fe400078410ff */
[----:B------:R-:W-:-:S02]  /*8e70*/  LEA.HI.X R249, R159, R5, R6, 0x2, P0 ;  /* 0x000000059ff97211 */ /* 0x000fc400000f1406 */
[----:B------:R-:W-:Y:S01]  /*8e80*/  LEA.HI.X R251, R145, R5, R2, 0x2, P2 ;  /* 0x0000000591fb7211 */ /* 0x000fe200010f1402 */
[----:B------:R-:W3:Y:S04]  /*8e90*/  LDL.LU R159, [R1+0xc0] ;  /* 0x0000c000019f7983 */ /* 0x000ee80000300800 */
[----:B------:R-:W3:Y:S01]  /*8ea0*/  LDL.LU R145, [R1+0xc4] ;  /* 0x0000c40001917983 */ /* 0x000ee20000300800 */
[----:B------:R-:W-:Y:S02]  /*8eb0*/  SHF.R.S32.HI R46, RZ, 0x1f, R168 ;  /* 0x0000001fff2e7819 */ /* 0x000fe400000114a8 */
[C---:B------:R-:W-:Y:S01]  /*8ec0*/  LEA R45, P6, R168.reuse, R3, 0x2 ;  /* 0x00000003a82d7211 */ /* 0x040fe200078c10ff */
[----:B------:R-:W3:Y:S03]  /*8ed0*/  LDL.LU R171, [R1+0xc8] ;  /* 0x0000c80001ab7983 */ /* 0x000ee60000300800 */
[----:B------:R-:W-:-:S02]  /*8ee0*/  LEA.HI.X R46, R168, R5, R46, 0x2, P6 ;  /* 0x00000005a82e7211 */ /* 0x000fc400030f142e */
[----:B------:R-:W3:Y:S01]  /*8ef0*/  LDL.LU R168, [R1+0xcc] ;  /* 0x0000cc0001a87983 */ /* 0x000ee20000300800 */
[----:B----4-:R-:W-:Y:S02]  /*8f00*/  SHF.R.S32.HI R2, RZ, 0x1f, R147 ;  /* 0x0000001fff027819 */ /* 0x010fe40000011493 */
[----:B------:R-:W-:-:S04]  /*8f10*/  LEA R43, P2, R147, R3, 0x2 ;  /* 0x00000003932b7211 */ /* 0x000fc800078410ff */
[----:B------:R-:W-:Y:S02]  /*8f20*/  LEA.HI.X R41, R147, R5, R2, 0x2, P2 ;  /* 0x0000000593297211 */ /* 0x000fe400010f1402 */
[----:B------:R-:W4:Y:S01]  /*8f30*/  LDL.LU R147, [R1+0xd0] ;  /* 0x0000d00001937983 */ /* 0x000f220000300800 */
[----:B------:R-:W-:Y:S02]  /*8f40*/  SHF.R.S32.HI R44, RZ, 0x1f, R162 ;  /* 0x0000001fff2c7819 */ /* 0x000fe400000114a2 */
[----:B--2---:R-:W-:Y:S01]  /*8f50*/  SHF.R.S32.HI R40, RZ, 0x1f, R163 ;  /* 0x0000001fff287819 */ /* 0x004fe200000114a3 */
[----:B------:R-:W2:Y:S01]  /*8f60*/  LDL.LU R173, [R1+0xd4] ;  /* 0x0000d40001ad7983 */ /* 0x000ea20000300800 */
[CC--:B------:R-:W-:Y:S02]  /*8f70*/  LEA R47, P0, R162.reuse, R3.reuse, 0x2 ;  /* 0x00000003a22f7211 */ /* 0x0c0fe400078010ff */
[----:B------:R-:W-:Y:S02]  /*8f80*/  LEA R39, P6, R163, R3, 0x2 ;  /* 0x00000003a3277211 */ /* 0x000fe400078c10ff */
[----:B------:R-:W-:-:S02]  /*8f90*/  LEA.HI.X R44, R162, R5, R44, 0x2, P0 ;  /* 0x00000005a22c7211 */ /* 0x000fc400000f142c */
[----:B------:R-:W-:Y:S01]  /*8fa0*/  LEA.HI.X R40, R163, R5, R40, 0x2, P6 ;  /* 0x00000005a3287211 */ /* 0x000fe200030f1428 */
[----:B------:R-:W2:Y:S04]  /*8fb0*/  LDL.LU R162, [R1+0xd8] ;  /* 0x0000d80001a27983 */ /* 0x000ea80000300800 */
[----:B------:R-:W2:Y:S01]  /*8fc0*/  LDL.LU R163, [R1+0xdc] ;  /* 0x0000dc0001a37983 */ /* 0x000ea20000300800 */
[----:B---3--:R-:W-:Y:S02]  /*8fd0*/  SHF.R.S32.HI R6, RZ, 0x1f, R161 ;  /* 0x0000001fff067819 */ /* 0x008fe400000114a1 */
[----:B------:R-:W-:Y:S02]  /*8fe0*/  LEA R42, P0, R161, R3, 0x2 ;  /* 0x00000003a12a7211 */ /* 0x000fe400078010ff */
[----:B------:R-:W-:-:S02]  /*8ff0*/  SHF.R.S32.HI R34, RZ, 0x1f, R156 ;  /* 0x0000001fff227819 */ /* 0x000fc4000001149c */
[----:B------:R-:W-:Y:S02]  /*9000*/  SHF.R.S32.HI R2, RZ, 0x1f, R157 ;  /* 0x0000001fff027819 */ /* 0x000fe4000001149d */
[-C--:B------:R-:W-:Y:S02]  /*9010*/  LEA R32, P6, R157, R3.reuse, 0x2 ;  /* 0x000000039d207211 */ /* 0x080fe400078c10ff */
[C---:B------:R-:W-:Y:S02]  /*9020*/  LEA R38, P2, R156.reuse, R3, 0x2 ;  /* 0x000000039c267211 */ /* 0x040fe400078410ff */
[-C--:B------:R-:W-:Y:S02]  /*9030*/  LEA.HI.X R37, R161, R5.reuse, R6, 0x2, P0 ;  /* 0x00000005a1257211 */ /* 0x080fe400000f1406 */
[-C--:B------:R-:W-:Y:S01]  /*9040*/  LEA.HI.X R33, R157, R5.reuse, R2, 0x2, P6 ;  /* 0x000000059d217211 */ /* 0x080fe200030f1402 */
[----:B------:R-:W3:Y:S01]  /*9050*/  LDL.LU R161, [R1+0xe0] ;  /* 0x0000e00001a17983 */ /* 0x000ee20000300800 */
[----:B------:R-:W-:-:S03]  /*9060*/  LEA.HI.X R34, R156, R5, R34, 0x2, P2 ;  /* 0x000000059c227211 */ /* 0x000fc600010f1422 */
[----:B------:R-:W3:Y:S04]  /*9070*/  LDL.LU R156, [R1+0xe4] ;  /* 0x0000e400019c7983 */ /* 0x000ee80000300800 */
[----:B------:R-:W3:Y:S01]  /*9080*/  LDL.LU R157, [R1+0xe8] ;  /* 0x0000e800019d7983 */ /* 0x000ee20000300800 */
[----:B------:R-:W-:Y:S02]  /*9090*/  SHF.R.S32.HI R22, RZ, 0x1f, R145 ;  /* 0x0000001fff167819 */ /* 0x000fe40000011491 */
[C---:B------:R-:W-:Y:S02]  /*90a0*/  LEA R23, P6, R145.reuse, R3, 0x2 ;  /* 0x0000000391177211 */ /* 0x040fe400078c10ff */
[----:B------:R-:W-:Y:S02]  /*90b0*/  SHF.R.S32.HI R26, RZ, 0x1f, R159 ;  /* 0x0000001fff1a7819 */ /* 0x000fe4000001149f */
[----:B------:R-:W-:-:S02]  /*90c0*/  LEA.HI.X R22, R145, R5, R22, 0x2, P6 ;  /* 0x0000000591167211 */ /* 0x000fc400030f1416 */
[----:B------:R-:W3:Y:S01]  /*90d0*/  LDL.LU R145, [R1+0xec] ;  /* 0x0000ec0001917983 */ /* 0x000ee20000300800 */
[----:B------:R-:W-:-:S04]  /*90e0*/  LEA R29, P2, R159, R3, 0x2 ;  /* 0x000000039f1d7211 */ /* 0x000fc800078410ff */
[----:B------:R-:W-:Y:S02]  /*90f0*/  LEA.HI.X R26, R159, R5, R26, 0x2, P2 ;  /* 0x000000059f1a7211 */ /* 0x000fe400010f141a */
[----:B------:R-:W3:Y:S01]  /*9100*/  LDL.LU R159, [R1+0xf0] ;  /* 0x0000f000019f7983 */ /* 0x000ee20000300800 */
[----:B------:R-:W-:Y:S02]  /*9110*/  SHF.R.S32.HI R2, RZ, 0x1f, R170 ;  /* 0x0000001fff027819 */ /* 0x000fe400000114aa */
[C---:B------:R-:W-:Y:S02]  /*9120*/  LEA R36, P0, R170.reuse, R3, 0x2 ;  /* 0x00000003aa247211 */ /* 0x040fe400078010ff */
[----:B------:R-:W-:Y:S02]  /*9130*/  SHF.R.S32.HI R20, RZ, 0x1f, R171 ;  /* 0x0000001fff147819 */ /* 0x000fe400000114ab */
[----:B------:R-:W-:Y:S02]  /*9140*/  LEA.HI.X R31, R170, R5, R2, 0x2, P0 ;  /* 0x00000005aa1f7211 */ /* 0x000fe400000f1402 */
[----:B------:R-:W-:Y:S01]  /*9150*/  LEA R27, P0, R171, R3, 0x2 ;  /* 0x00000003ab1b7211 */ /* 0x000fe200078010ff */
[----:B------:R-:W3:Y:S01]  /*9160*/  LDL.LU R170, [R1+0xf4] ;  /* 0x0000f40001aa7983 */ /* 0x000ee20000300800 */
[----:B------:R-:W-:-:S02]  /*9170*/  SHF.R.S32.HI R6, RZ, 0x1f, R168 ;  /* 0x0000001fff067819 */ /* 0x000fc400000114a8 */
[C---:B------:R-:W-:Y:S02]  /*9180*/  LEA R21, P2, R168.reuse, R3, 0x2 ;  /* 0x00000003a8157211 */ /* 0x040fe400078410ff */
[-C--:B------:R-:W-:Y:S02]  /*9190*/  LEA.HI.X R20, R171, R5.reuse, R20, 0x2, P0 ;  /* 0x00000005ab147211 */ /* 0x080fe400000f1414 */
[----:B------:R-:W-:Y:S01]  /*91a0*/  LEA.HI.X R19, R168, R5, R6, 0x2, P2 ;  /* 0x00000005a8137211 */ /* 0x000fe200010f1406 */
[----:B------:R-:W3:Y:S04]  /*91b0*/  LDL.LU R171, [R1+0xf8] ;  /* 0x0000f80001ab7983 */ /* 0x000ee80000300800 */
[----:B------:R-:W3:Y:S01]  /*91c0*/  LDL.LU R168, [R1+0xfc] ;  /* 0x0000fc0001a87983 */ /* 0x000ee20000300800 */
[----:B----4-:R-:W-:-:S02]  /*91d0*/  SHF.R.S32.HI R2, RZ, 0x1f, R147 ;  /* 0x0000001fff027819 */ /* 0x010fc40000011493 */
[----:B------:R-:W-:-:S04]  /*91e0*/  LEA R16, P6, R147, R3, 0x2 ;  /* 0x0000000393107211 */ /* 0x000fc800078c10ff */
[----:B------:R-:W-:Y:S02]  /*91f0*/  LEA.HI.X R17, R147, R5, R2, 0x2, P6 ;  /* 0x0000000593117211 */ /* 0x000fe400030f1402 */
[----:B------:R-:W4:Y:S01]  /*9200*/  LDL.LU R147, [R1+0x100] ;  /* 0x0001000001937983 */ /* 0x000f220000300800 */
[----:B--2---:R-:W-:Y:S02]  /*9210*/  SHF.R.S32.HI R24, RZ, 0x1f, R173 ;  /* 0x0000001fff187819 */ /* 0x004fe400000114ad */
[CC--:B------:R-:W-:Y:S02]  /*9220*/  LEA R18, P0, R173.reuse, R3.reuse, 0x2 ;  /* 0x00000003ad127211 */ /* 0x0c0fe400078010ff */
[----:B------:R-:W-:Y:S02]  /*9230*/  SHF.R.S32.HI R2, RZ, 0x1f, R162 ;  /* 0x0000001fff027819 */ /* 0x000fe400000114a2 */
[----:B------:R-:W-:Y:S02]  /*9240*/  LEA R14, P2, R162, R3, 0x2 ;  /* 0x00000003a20e7211 */ /* 0x000fe400078410ff */
[----:B------:R-:W-:-:S02]  /*9250*/  LEA.HI.X R15, R173, R5, R24, 0x2, P0 ;  /* 0x00000005ad0f7211 */ /* 0x000fc400000f1418 */
[----:B------:R-:W-:Y:S02]  /*9260*/  SHF.R.S32.HI R12, RZ, 0x1f, R163 ;  /* 0x0000001fff0c7819 */ /* 0x000fe400000114a3 */
[C---:B------:R-:W-:Y:S02]  /*9270*/  LEA R6, P6, R163.reuse, R3, 0x2 ;  /* 0x00000003a3067211 */ /* 0x040fe400078c10ff */
[-C--:B------:R-:W-:Y:S02]  /*9280*/  LEA.HI.X R13, R162, R5.reuse, R2, 0x2, P2 ;  /* 0x00000005a20d7211 */ /* 0x080fe400010f1402 */
[----:B------:R-:W-:Y:S01]  /*9290*/  LEA.HI.X R12, R163, R5, R12, 0x2, P6 ;  /* 0x00000005a30c7211 */ /* 0x000fe200030f140c */
[----:B------:R-:W2:Y:S04]  /*92a0*/  LDL.LU R162, [R1+0x104] ;  /* 0x0001040001a27983 */ /* 0x000ea80000300800 */
[----:B------:R-:W2:Y:S01]  /*92b0*/  LDL.LU R163, [R1+0x108] ;  /* 0x0001080001a37983 */ /* 0x000ea20000300800 */
[----:B---3--:R-:W-:-:S02]  /*92c0*/  SHF.R.S32.HI R28, RZ, 0x1f, R161 ;  /* 0x0000001fff1c7819 */ /* 0x008fc400000114a1 */
[CC--:B------:R-:W-:Y:S02]  /*92d0*/  LEA R100, P0, R161.reuse, R3.reuse, 0x2 ;  /* 0x00000003a1647211 */ /* 0x0c0fe400078010ff */
[----:B------:R-:W-:Y:S02]  /*92e0*/  SHF.R.S32.HI R24, RZ, 0x1f, R156 ;  /* 0x0000001fff187819 */ /* 0x000fe4000001149c */
[C---:B------:R-:W-:Y:S02]  /*92f0*/  LEA R99, P2, R156.reuse, R3, 0x2 ;  /* 0x000000039c637211 */ /* 0x040fe400078410ff */
[-C--:B------:R-:W-:Y:S02]  /*9300*/  LEA.HI.X R75, R161, R5.reuse, R28, 0x2, P0 ;  /* 0x00000005a14b7211 */ /* 0x080fe400000f141c */
[----:B------:R-:W3:Y:S01]  /*9310*/  LDL.LU R161, [R1+0x10c] ;  /* 0x00010c0001a17983 */ /* 0x000ee20000300800 */
[----:B------:R-:W-:Y:S02]  /*9320*/  LEA.HI.X R74, R156, R5, R24, 0x2, P2 ;  /* 0x000000059c4a7211 */ /* 0x000fe400010f1418 */
[----:B------:R-:W-:Y:S01]  /*9330*/  SHF.R.S32.HI R2, RZ, 0x1f, R157 ;  /* 0x0000001fff027819 */ /* 0x000fe2000001149d */
[----:B------:R-:W3:Y:S01]  /*9340*/  LDL.LU R156, [R1+0x114] ;  /* 0x00011400019c7983 */ /* 0x000ee20000300800 */
[----:B------:R-:W-:-:S02]  /*9350*/  LEA R98, P6, R157, R3, 0x2 ;  /* 0x000000039d627211 */ /* 0x000fc400078c10ff */
[----:B------:R-:W-:Y:S02]  /*9360*/  SHF.R.S32.HI R28, RZ, 0x1f, R145 ;  /* 0x0000001fff1c7819 */ /* 0x000fe40000011491 */
[----:B------:R-:W-:-:S04]  /*9370*/  LEA R97, P0, R145, R3, 0x2 ;  /* 0x0000000391617211 */ /* 0x000fc800078010ff */
[----:B------:R-:W-:Y:S02]  /*9380*/  LEA.HI.X R72, R145, R5, R28, 0x2, P0 ;  /* 0x0000000591487211 */ /* 0x000fe400000f141c */
[----:B------:R-:W3:Y:S01]  /*9390*/  LDL.LU R145, [R1+0x118] ;  /* 0x0001180001917983 */ /* 0x000ee20000300800 */
[----:B------:R-:W-:Y:S02]  /*93a0*/  SHF.R.S32.HI R24, RZ, 0x1f, R159 ;  /* 0x0000001fff187819 */ /* 0x000fe4000001149f */
[----:B------:R-:W-:Y:S02]  /*93b0*/  LEA R96, P2, R159, R3, 0x2 ;  /* 0x000000039f607211 */ /* 0x000fe400078410ff */
[-C--:B------:R-:W-:Y:S02]  /*93c0*/  LEA.HI.X R73, R157, R5.reuse, R2, 0x2, P6 ;  /* 0x000000059d497211 */ /* 0x080fe400030f1402 */
[----:B------:R-:W3:Y:S01]  /*93d0*/  LDL.LU R157, [R1+0x11c] ;  /* 0x00011c00019d7983 */ /* 0x000ee20000300800 */
[----:B------:R-:W-:-:S03]  /*93e0*/  LEA.HI.X R71, R159, R5, R24, 0x2, P2 ;  /* 0x000000059f477211 */ /* 0x000fc600010f1418 */
[----:B------:R-:W3:Y:S01]  /*93f0*/  LDL.LU R159, [R1+0x110] ;  /* 0x00011000019f7983 */ /* 0x000ee20000300800 */
[----:B------:R-:W-:Y:S02]  /*9400*/  SHF.R.S32.HI R2, RZ, 0x1f, R170 ;  /* 0x0000001fff027819 */ /* 0x000fe400000114aa */
[C---:B------:R-:W-:Y:S01]  /*9410*/  LEA R95, P6, R170.reuse, R3, 0x2 ;  /* 0x00000003aa5f7211 */ /* 0x040fe200078c10ff */
[----:B------:R-:W3:Y:S03]  /*9420*/  LDL.LU R172, [R1+0x120] ;  /* 0x0001200001ac7983 */ /* 0x000ee60000300800 */
[----:B------:R-:W-:Y:S02]  /*9430*/  LEA.HI.X R70, R170, R5, R2, 0x2, P6 ;  /* 0x00000005aa467211 */ /* 0x000fe400030f1402 */
[----:B----4-:R-:W-:Y:S02]  /*9440*/  SHF.R.S32.HI R2, RZ, 0x1f, R147 ;  /* 0x0000001fff027819 */ /* 0x010fe40000011493 */
[----:B------:R-:W-:-:S04]  /*9450*/  LEA R92, P6, R147, R3, 0x2 ;  /* 0x00000003935c7211 */ /* 0x000fc800078c10ff */
[----:B------:R-:W-:Y:S02]  /*9460*/  LEA.HI.X R67, R147, R5, R2, 0x2, P6 ;  /* 0x0000000593437211 */ /* 0x000fe400030f1402 */
[----:B------:R-:W4:Y:S01]  /*9470*/  LDL.LU R147, [R1+0x124] ;  /* 0x0001240001937983 */ /* 0x000f220000300800 */
[----:B------:R-:W-:Y:S02]  /*9480*/  SHF.R.S32.HI R28, RZ, 0x1f, R171 ;  /* 0x0000001fff1c7819 */ /* 0x000fe400000114ab */
[----:B------:R-:W-:Y:S01]  /*9490*/  SHF.R.S32.HI R24, RZ, 0x1f, R168 ;  /* 0x0000001fff187819 */ /* 0x000fe200000114a8 */
[----:B------:R-:W4:Y:S01]  /*94a0*/  LDL.LU R173, [R1+0x128] ;  /* 0x0001280001ad7983 */ /* 0x000f220000300800 */
[CC--:B------:R-:W-:Y:S02]  /*94b0*/  LEA R94, P0, R171.reuse, R3.reuse, 0x2 ;  /* 0x00000003ab5e7211 */ /* 0x0c0fe400078010ff */
[----:B------:R-:W-:Y:S01]  /*94c0*/  LEA R93, P2, R168, R3, 0x2 ;  /* 0x00000003a85d7211 */ /* 0x000fe200078410ff */
[----:B------:R-:W4:Y:S01]  /*94d0*/  LDL.LU R170, [R1+0x12c] ;  /* 0x00012c0001aa7983 */ /* 0x000f220000300800 */
[----:B------:R-:W-:-:S02]  /*94e0*/  LEA.HI.X R69, R171, R5, R28, 0x2, P0 ;  /* 0x00000005ab457211 */ /* 0x000fc400000f141c */
[----:B------:R-:W-:Y:S01]  /*94f0*/  LEA.HI.X R68, R168, R5, R24, 0x2, P2 ;  /* 0x00000005a8447211 */ /* 0x000fe200010f1418 */
[----:B------:R-:W4:Y:S01]  /*9500*/  LDL.LU R171, [R1+0x48] ;  /* 0x0000480001ab7983 */ /* 0x000f220000300800 */
[----:B--2---:R-:W-:Y:S02]  /*9510*/  SHF.R.S32.HI R28, RZ, 0x1f, R162 ;  /* 0x0000001fff1c7819 */ /* 0x004fe400000114a2 */
[----:B------:R-:W-:Y:S01]  /*9520*/  SHF.R.S32.HI R24, RZ, 0x1f, R163 ;  /* 0x0000001fff187819 */ /* 0x000fe200000114a3 */
        /* <DEDUP_REMOVED lines=8> */
[----:B------:R-:W-:-:S04]  /*95b0*/  LEA R89, P6, R161, R3, 0x2 ;  /* 0x00000003a1597211 */ /* 0x000fc800078c10ff */
[----:B------:R-:W-:Y:S02]  /*95c0*/  LEA.HI.X R64, R161, R5, R2, 0x2, P6 ;  /* 0x00000005a1407211 */ /* 0x000fe400030f1402 */
[----:B------:R-:W3:Y:S01]  /*95d0*/  LDL.LU R161, [R1+0x13c] ;  /* 0x00013c0001a17983 */ /* 0x000ee20000300800 */
[----:B------:R-:W-:Y:S02]  /*95e0*/  SHF.R.S32.HI R30, RZ, 0x1f, R156 ;  /* 0x0000001fff1e7819 */ /* 0x000fe4000001149c */
[-C--:B------:R-:W-:Y:S02]  /*95f0*/  LEA R88, P0, R156, R3.reuse, 0x2 ;  /* 0x000000039c587211 */ /* 0x080fe400078010ff */
[----:B------:R-:W-:Y:S02]  /*9600*/  SHF.R.S32.HI R28, RZ, 0x1f, R145 ;  /* 0x0000001fff1c7819 */ /* 0x000fe40000011491 */
[----:B------:R-:W-:-:S04]  /*9610*/  LEA R87, P2, R145, R3, 0x2 ;  /* 0x0000000391577211 */ /* 0x000fc800078410ff */
[-C--:B------:R-:W-:Y:S02]  /*9620*/  LEA.HI.X R62, R145, R5.reuse, R28, 0x2, P2 ;  /* 0x00000005913e7211 */ /* 0x080fe400010f141c */
[----:B------:R-:W3:Y:S01]  /*9630*/  LDL.LU R145, [R1+0x140] ;  /* 0x0001400001917983 */ /* 0x000ee20000300800 */
[----:B------:R-:W-:Y:S02]  /*9640*/  SHF.R.S32.HI R2, RZ, 0x1f, R159 ;  /* 0x0000001fff027819 */ /* 0x000fe4000001149f */
[----:B------:R-:W-:Y:S02]  /*9650*/  LEA.HI.X R63, R156, R5, R30, 0x2, P0 ;  /* 0x000000059c3f7211 */ /* 0x000fe400000f141e */
[----:B------:R-:W-:Y:S02]  /*9660*/  SHF.L.U64.HI R140, R159, 0x2, R2 ;  /* 0x000000029f8c7819 */ /* 0x000fe40000010202 */
[----:B------:R-:W3:Y:S01]  /*9670*/  LDL.LU R159, [R1+0x144] ;  /* 0x00014400019f7983 */ /* 0x000ee20000300800 */
[----:B------:R-:W-:-:S02]  /*9680*/  SHF.R.S32.HI R24, RZ, 0x1f, R157 ;  /* 0x0000001fff187819 */ /* 0x000fc4000001149d */
[C---:B------:R-:W-:Y:S01]  /*9690*/  LEA R86, P6, R157.reuse, R3, 0x2 ;  /* 0x000000039d567211 */ /* 0x040fe200078c10ff */
[----:B------:R-:W3:Y:S03]  /*96a0*/  LDL.LU R156, [R1+0x148] ;  /* 0x00014800019c7983 */ /* 0x000ee60000300800 */
[----:B------:R-:W-:Y:S02]  /*96b0*/  LEA.HI.X R61, R157, R5, R24, 0x2, P6 ;  /* 0x000000059d3d7211 */ /* 0x000fe400030f1418 */
[----:B------:R-:W3:Y:S04]  /*96c0*/  LDL.LU R157, [R1+0x14c] ;  /* 0x00014c00019d7983 */ /* 0x000ee80000300800 */
[----:B------:R-:W-:Y:S01]  /*96d0*/  STL [R1+0x90], R140 ;  /* 0x0000908c01007387 */ /* 0x000fe20000100800 */
[----:B----4-:R-:W-:-:S02]  /*96e0*/  SHF.R.S32.HI R30, RZ, 0x1f, R147 ;  /* 0x0000001fff1e7819 */ /* 0x010fc40000011493 */
[----:B------:R-:W-:-:S04]  /*96f0*/  LEA R85, P0, R147, R3, 0x2 ;  /* 0x0000000393557211 */ /* 0x000fc800078010ff */
[----:B------:R-:W-:Y:S02]  /*9700*/  LEA.HI.X R60, R147, R5, R30, 0x2, P0 ;  /* 0x00000005933c7211 */ /* 0x000fe400000f141e */
[----:B------:R-:W4:Y:S01]  /*9710*/  LDL.LU R147, [R1+0x150] ;  /* 0x0001500001937983 */ /* 0x000f220000300800 */
[----:B------:R-:W-:Y:S02]  /*9720*/  SHF.R.S32.HI R28, RZ, 0x1f, R173 ;  /* 0x0000001fff1c7819 */ /* 0x000fe400000114ad */
[----:B------:R-:W-:-:S04]  /*9730*/  LEA R84, P2, R173, R3, 0x2 ;  /* 0x00000003ad547211 */ /* 0x000fc800078410ff */
[----:B------:R-:W-:Y:S02]  /*9740*/  LEA.HI.X R59, R173, R5, R28, 0x2, P2 ;  /* 0x00000005ad3b7211 */ /* 0x000fe400010f141c */
[----:B--2---:R-:W-:Y:S02]  /*9750*/  SHF.R.S32.HI R30, RZ, 0x1f, R168 ;  /* 0x0000001fff1e7819 */ /* 0x004fe400000114a8 */
[-C--:B------:R-:W-:Y:S02]  /*9760*/  LEA R82, P0, R168, R3.reuse, 0x2 ;  /* 0x00000003a8527211 */ /* 0x080fe400078010ff */
[----:B------:R-:W-:Y:S02]  /*9770*/  SHF.R.S32.HI R28, RZ, 0x1f, R162 ;  /* 0x0000001fff1c7819 */ /* 0x000fe400000114a2 */
[----:B------:R-:W-:Y:S02]  /*9780*/  LEA R81, P2, R162, R3, 0x2 ;  /* 0x00000003a2517211 */ /* 0x000fe400078410ff */
[----:B------:R-:W-:-:S02]  /*9790*/  LEA.HI.X R57, R168, R5, R30, 0x2, P0 ;  /* 0x00000005a8397211 */ /* 0x000fc400000f141e */
[----:B------:R-:W-:Y:S02]  /*97a0*/  LEA.HI.X R56, R162, R5, R28, 0x2, P2 ;  /* 0x00000005a2387211 */ /* 0x000fe400010f141c */
[----:B---3--:R-:W-:Y:S02]  /*97b0*/  SHF.R.S32.HI R30, RZ, 0x1f, R161 ;  /* 0x0000001fff1e7819 */ /* 0x008fe400000114a1 */
[----:B------:R-:W-:-:S04]  /*97c0*/  LEA R79, P0, R161, R3, 0x2 ;  /* 0x00000003a14f7211 */ /* 0x000fc800078010ff */
[----:B------:R-:W-:Y:S02]  /*97d0*/  LEA.HI.X R54, R161, R5, R30, 0x2, P0 ;  /* 0x00000005a1367211 */ /* 0x000fe400000f141e */
[----:B------:R-:W-:Y:S02]  /*97e0*/  SHF.R.S32.HI R28, RZ, 0x1f, R145 ;  /* 0x0000001fff1c7819 */ /* 0x000fe40000011491 */
[----:B------:R-:W-:-:S04]  /*97f0*/  LEA R78, P2, R145, R3, 0x2 ;  /* 0x00000003914e7211 */ /* 0x000fc800078410ff */
[----:B------:R-:W-:Y:S02]  /*9800*/  LEA.HI.X R53, R145, R5, R28, 0x2, P2 ;  /* 0x0000000591357211 */ /* 0x000fe400010f141c */
[----:B------:R-:W1:Y:S01]  /*9810*/  S2R R145, SR_TID.X ;  /* 0x0000000000917919 */ /* 0x000e620000002100 */
[----:B------:R-:W-:Y:S02]  /*9820*/  SHF.R.S32.HI R50, RZ, 0x1f, R156 ;  /* 0x0000001fff327819 */ /* 0x000fe4000001149c */
[C---:B------:R-:W-:Y:S02]  /*9830*/  LEA R76, P0, R156.reuse, R3, 0x2 ;  /* 0x000000039c4c7211 */ /* 0x040fe400078010ff */
[----:B------:R-:W-:Y:S02]  /*9840*/  SHF.R.S32.HI R30, RZ, 0x1f, R157 ;  /* 0x0000001fff1e7819 */ /* 0x000fe4000001149d */
[----:B------:R-:W-:Y:S02]  /*9850*/  LEA.HI.X R51, R156, R5, R50, 0x2, P0 ;  /* 0x000000059c337211 */ /* 0x000fe400000f1432 */
[----:B------:R-:W-:Y:S01]  /*9860*/  LEA R48, P2, R157, R3, 0x2 ;  /* 0x000000039d307211 */ /* 0x000fe200078410ff */
[----:B------:R-:W2:Y:S01]  /*9870*/  LDC R156, c[0x0][0x230] ;  /* 0x00008c00ff9c7b82 */ /* 0x000ea20000000800 */
[----:B------:R-:W-:-:S02]  /*9880*/  IADD3 R212, P0, R212, UR32, RZ ;  /* 0x00000020d4d47c10 */ /* 0x000fc4000ff1e0ff */
[----:B------:R-:W-:Y:S02]  /*9890*/  LEA.HI.X R49, R157, R5, R30, 0x2, P2 ;  /* 0x000000059d317211 */ /* 0x000fe400010f141e */
[----:B------:R-:W-:Y:S02]  /*98a0*/  IADD3.X R211, R211, UR33, RZ, P0, !PT ;  /* 0x00000021d3d37c10 */ /* 0x000fe400087fe4ff */
[----:B------:R-:W-:Y:S02]  /*98b0*/  IADD3 R214, P2, R214, UR32, RZ ;  /* 0x00000020d6d67c10 */ /* 0x000fe4000ff5e0ff */
[----:B------:R-:W-:Y:S02]  /*98c0*/  IADD3 R218, P0, R218, UR32, RZ ;  /* 0x00000020dada7c10 */ /* 0x000fe4000ff1e0ff */
[----:B------:R-:W-:Y:S02]  /*98d0*/  SHF.R.S32.HI R24, RZ, 0x1f, R170 ;  /* 0x0000001fff187819 */ /* 0x000fe400000114aa */
[----:B------:R-:W-:-:S02]  /*98e0*/  LEA R83, P6, R170, R3, 0x2 ;  /* 0x00000003aa537211 */ /* 0x000fc400078c10ff */
[----:B------:R-:W-:Y:S02]  /*98f0*/  IADD3.X R213, R213, UR33, RZ, P2, !PT ;  /* 0x00000021d5d57c10 */ /* 0x000fe400097fe4ff */
[----:B------:R-:W-:Y:S02]  /*9900*/  IADD3.X R217, R217, UR33, RZ, P0, !PT ;  /* 0x00000021d9d97c10 */ /* 0x000fe400087fe4ff */
[----:B------:R-:W-:Y:S02]  /*9910*/  LEA.HI.X R58, R170, R5, R24, 0x2, P6 ;  /* 0x00000005aa3a7211 */ /* 0x000fe400030f1418 */
[----:B------:R-:W-:Y:S02]  /*9920*/  IADD3 R220, P2, R220, UR32, RZ ;  /* 0x00000020dcdc7c10 */ /* 0x000fe4000ff5e0ff */
[----:B------:R-:W-:Y:S02]  /*9930*/  IADD3 R224, P0, R224, UR32, RZ ;  /* 0x00000020e0e07c10 */ /* 0x000fe4000ff1e0ff */
[----:B------:R-:W-:-:S02]  /*9940*/  SHF.R.S32.HI R24, RZ, 0x1f, R163 ;  /* 0x0000001fff187819 */ /* 0x000fc400000114a3 */
[----:B------:R-:W-:Y:S02]  /*9950*/  LEA R80, P6, R163, R3, 0x2 ;  /* 0x00000003a3507211 */ /* 0x000fe400078c10ff */
[----:B------:R-:W-:Y:S02]  /*9960*/  IADD3.X R219, R219, UR33, RZ, P2, !PT ;  /* 0x00000021dbdb7c10 */ /* 0x000fe400097fe4ff */
[----:B------:R-:W-:Y:S02]  /*9970*/  IADD3.X R223, R223, UR33, RZ, P0, !PT ;  /* 0x00000021dfdf7c10 */ /* 0x000fe400087fe4ff */
[----:B------:R-:W-:Y:S02]  /*9980*/  LEA.HI.X R55, R163, R5, R24, 0x2, P6 ;  /* 0x00000005a3377211 */ /* 0x000fe400030f1418 */
[----:B------:R-:W-:Y:S02]  /*9990*/  IADD3 R226, P2, R226, UR32, RZ ;  /* 0x00000020e2e27c10 */ /* 0x000fe4000ff5e0ff */
[----:B------:R-:W-:-:S02]  /*99a0*/  IADD3 R230, P0, R230, UR32, RZ ;  /* 0x00000020e6e67c10 */ /* 0x000fc4000ff1e0ff */
[----:B------:R-:W-:Y:S02]  /*99b0*/  SHF.R.S32.HI R24, RZ, 0x1f, R159 ;  /* 0x0000001fff187819 */ /* 0x000fe4000001149f */
[----:B------:R-:W-:Y:S02]  /*99c0*/  LEA R77, P6, R159, R3, 0x2 ;  /* 0x000000039f4d7211 */ /* 0x000fe400078c10ff */
[----:B------:R-:W-:Y:S02]  /*99d0*/  IADD3.X R225, R225, UR33, RZ, P2, !PT ;  /* 0x00000021e1e17c10 */ /* 0x000fe400097fe4ff */
[----:B------:R-:W-:Y:S02]  /*99e0*/  IADD3.X R229, R229, UR33, RZ, P0, !PT ;  /* 0x00000021e5e57c10 */ /* 0x000fe400087fe4ff */
[----:B------:R-:W-:Y:S02]  /*99f0*/  LEA.HI.X R52, R159, R5, R24, 0x2, P6 ;  /* 0x000000059f347211 */ /* 0x000fe400030f1418 */
[----:B------:R-:W-:-:S02]  /*9a00*/  IADD3 R232, P2, R232, UR32, RZ ;  /* 0x00000020e8e87c10 */ /* 0x000fc4000ff5e0ff */
[----:B------:R-:W-:Y:S02]  /*9a10*/  IADD3 R234, P0, R234, UR32, RZ ;  /* 0x00000020eaea7c10 */ /* 0x000fe4000ff1e0ff */
[----:B------:R-:W-:Y:S02]  /*9a20*/  IADD3.X R231, R231, UR33, RZ, P2, !PT ;  /* 0x00000021e7e77c10 */ /* 0x000fe400097fe4ff */
[----:B------:R-:W-:Y:S02]  /*9a30*/  IADD3.X R233, R233, UR33, RZ, P0, !PT ;  /* 0x00000021e9e97c10 */ /* 0x000fe400087fe4ff */
[C---:B-1----:R-:W-:Y:S02]  /*9a40*/  LOP3.LUT R9, R145.reuse, 0x3, RZ, 0xc0, !PT ;  /* 0x0000000391097812 */ /* 0x042fe400078ec0ff */
[----:B------:R-:W-:Y:S02]  /*9a50*/  LOP3.LUT R24, R145, 0x1c, RZ, 0xc0, !PT ;  /* 0x0000001c91187812 */ /* 0x000fe400078ec0ff */
[----:B------:R-:W-:-:S02]  /*9a60*/  IADD3 R236, P2, R236, UR32, RZ ;  /* 0x00000020ecec7c10 */ /* 0x000fc4000ff5e0ff */
[----:B------:R-:W-:Y:S02]  /*9a70*/  IADD3 R238, P0, R238, UR32, RZ ;  /* 0x00000020eeee7c10 */ /* 0x000fe4000ff1e0ff */
[----:B------:R-:W-:Y:S02]  /*9a80*/  IADD3.X R235, R235, UR33, RZ, P2, !PT ;  /* 0x00000021ebeb7c10 */ /* 0x000fe400097fe4ff */
[----:B------:R-:W-:Y:S02]  /*9a90*/  IADD3.X R237, R237, UR33, RZ, P0, !PT ;  /* 0x00000021eded7c10 */ /* 0x000fe400087fe4ff */
[----:B------:R-:W-:Y:S02]  /*9aa0*/  IADD3 R240, P2, R240, UR32, RZ ;  /* 0x00000020f0f07c10 */ /* 0x000fe4000ff5e0ff */
[----:B------:R-:W-:Y:S02]  /*9ab0*/  IADD3 R242, P0, R242, UR32, RZ ;  /* 0x00000020f2f27c10 */ /* 0x000fe4000ff1e0ff */
[----:B------:R-:W-:-:S02]  /*9ac0*/  SHF.R.S32.HI R2, RZ, 0x1f, R172 ;  /* 0x0000001fff027819 */ /* 0x000fc400000114ac */
[----:B------:R-:W-:Y:S02]  /*9ad0*/  IADD3.X R239, R239, UR33, RZ, P2, !PT ;  /* 0x00000021efef7c10 */ /* 0x000fe400097fe4ff */
[----:B------:R-:W-:Y:S02]  /*9ae0*/  IADD3.X R241, R241, UR33, RZ, P0, !PT ;  /* 0x00000021f1f17c10 */ /* 0x000fe400087fe4ff */
[----:B------:R-:W-:Y:S02]  /*9af0*/  IADD3 R244, P2, R244, UR32, RZ ;  /* 0x00000020f4f47c10 */ /* 0x000fe4000ff5e0ff */
[----:B------:R-:W-:Y:S01]  /*9b00*/  IADD3 R246, P0, R246, UR32, RZ ;  /* 0x00000020f6f67c10 */ /* 0x000fe2000ff1e0ff */
[----:B------:R-:W-:Y:S01]  /*9b10*/  IMAD.SHL.U32 R30, R4, 0x2, RZ ;  /* 0x00000002041e7824 */ /* 0x000fe200078e00ff */
[----:B------:R-:W-:Y:S02]  /*9b20*/  SHF.L.U64.HI R141, R172, 0x2, R2 ;  /* 0x00000002ac8d7819 */ /* 0x000fe40000010202 */
[----:B------:R-:W-:-:S02]  /*9b30*/  IADD3.X R243, R243, UR33, RZ, P2, !PT ;  /* 0x00000021f3f37c10 */ /* 0x000fc400097fe4ff */
[----:B------:R-:W-:Y:S02]  /*9b40*/  IADD3.X R245, R245, UR33, RZ, P0, !PT ;  /* 0x00000021f5f57c10 */ /* 0x000fe400087fe4ff */
[----:B------:R-:W-:Y:S02]  /*9b50*/  IADD3 R248, P2, R248, UR32, RZ ;  /* 0x00000020f8f87c10 */ /* 0x000fe4000ff5e0ff */
[----:B------:R-:W-:Y:S01]  /*9b60*/  IADD3 R250, P0, R250, UR32, RZ ;  /* 0x00000020fafa7c10 */ /* 0x000fe2000ff1e0ff */
[----:B------:R-:W-:Y:S01]  /*9b70*/  STL [R1+0x94], R141 ;  /* 0x0000948d01007387 */ /* 0x000fe20000100800 */
[----:B------:R-:W-:Y:S02]  /*9b80*/  IADD3.X R247, R247, UR33, RZ, P2, !PT ;  /* 0x00000021f7f77c10 */ /* 0x000fe400097fe4ff */
[----:B------:R-:W-:Y:S02]  /*9b90*/  IADD3.X R249, R249, UR33, RZ, P0, !PT ;  /* 0x00000021f9f97c10 */ /* 0x000fe400087fe4ff */
[----:B------:R-:W-:-:S02]  /*9ba0*/  IADD3 R252, P2, R252, UR32, RZ ;  /* 0x00000020fcfc7c10 */ /* 0x000fc4000ff5e0ff */
[----:B------:R-:W-:Y:S02]  /*9bb0*/  IADD3 R45, P0, R45, UR32, RZ ;  /* 0x000000202d2d7c10 */ /* 0x000fe4000ff1e0ff */
[----:B------:R-:W-:Y:S02]  /*9bc0*/  IADD3.X R251, R251, UR33, RZ, P2, !PT ;  /* 0x00000021fbfb7c10 */ /* 0x000fe400097fe4ff */
[----:B------:R-:W-:-:S04]  /*9bd0*/  IADD3 R47, P2, R47, UR32, RZ ;  /* 0x000000202f2f7c10 */ /* 0x000fc8000ff5e0ff */
[----:B------:R-:W-:Y:S02]  /*9be0*/  IADD3.X R44, R44, UR33, RZ, P2, !PT ;  /* 0x000000212c2c7c10 */ /* 0x000fe400097fe4ff */
[----:B------:R-:W-:-:S04]  /*9bf0*/  SHF.R.S32.HI R25, RZ, 0x1f, R160 ;  /* 0x0000001fff197819 */ /* 0x000fc800000114a0 */
[----:B------:R-:W-:Y:S02]  /*9c00*/  LEA.HI R25, R25, R160, RZ, 0x5 ;  /* 0x000000a019197211 */ /* 0x000fe400078f28ff */
[----:B----4-:R-:W-:Y:S02]  /*9c10*/  SHF.R.S32.HI R28, RZ, 0x1f, R147 ;  /* 0x0000001fff1c7819 */ /* 0x010fe40000011493 */
[----:B------:R-:W-:-:S04]  /*9c20*/  LEA R35, P6, R147, R3, 0x2 ;  /* 0x0000000393237211 */ /* 0x000fc800078c10ff */
[----:B------:R-:W-:Y:S02]  /*9c30*/  LEA.HI.X R50, R147, R5, R28, 0x2, P6 ;  /* 0x0000000593327211 */ /* 0x000fe400030f141c */
[----:B------:R-:W-:Y:S01]  /*9c40*/  LOP3.LUT R5, R145, 0x7, RZ, 0xc0, !PT ;  /* 0x0000000791057812 */ /* 0x000fe200078ec0ff */
[----:B------:R-:W-:Y:S02]  /*9c50*/  IMAD R3, R9, 0x120, R24 ;  /* 0x0000012009037824 */ /* 0x000fe400078e0218 */
[----:B------:R-:W-:Y:S02]  /*9c60*/  IMAD.SHL.U32 R9, R145, 0x2, RZ ;  /* 0x0000000291097824 */ /* 0x000fe400078e00ff */
[----:B------:R-:W-:Y:S01]  /*9c70*/  IMAD R24, R5, 0x90, RZ ;  /* 0x0000009005187824 */ /* 0x000fe200078e02ff */
[----:B------:R-:W-:Y:S01]  /*9c80*/  SHF.R.S32.HI R5, RZ, 0x1f, R4 ;  /* 0x0000001fff057819 */ /* 0x000fe20000011404 */
[----:B------:R-:W-:-:S03]  /*9c90*/  IMAD R28, R4, 0x3, RZ ;  /* 0x00000003041c7824 */ /* 0x000fc600078e02ff */
[----:B------:R-:W-:Y:S02]  /*9ca0*/  LOP3.LUT R9, R24, 0x30, R9, 0x78, !PT ;  /* 0x0000003018097812 */ /* 0x000fe400078e7809 */
[----:B------:R-:W-:Y:S02]  /*9cb0*/  SHF.L.U64.HI R24, R4, 0x2, R5 ;  /* 0x0000000204187819 */ /* 0x000fe40000010205 */
[----:B------:R-:W-:-:S05]  /*9cc0*/  IADD3 R4, P6, R35, UR32, RZ ;  /* 0x0000002023047c10 */ /* 0x000fca000ffde0ff */
[----:B------:R1:W-:Y:S02]  /*9cd0*/  STL [R1+0x8c], R4 ;  /* 0x00008c0401007387 */ /* 0x0003e40000100800 */
[----:B-1----:R-:W-:-:S05]  /*9ce0*/  IADD3.X R4, R50, UR33, RZ, P6, !PT ;  /* 0x0000002132047c10 */ /* 0x002fca000b7fe4ff */
[----:B------:R-:W-:Y:S04]  /*9cf0*/  STL [R1+0x88], R4 ;  /* 0x0000880401007387 */ /* 0x000fe80000100800 */
[----:B------:R1:W-:Y:S04]  /*9d00*/  STL [R1+0x4], R45 ;  /* 0x0000042d01007387 */ /* 0x0003e80000100800 */
[----:B------:R-:W-:Y:S01]  /*9d10*/  STL [R1+0xc], R47 ;  /* 0x00000c2f01007387 */ /* 0x000fe20000100800 */
[----:B-1----:R-:W-:Y:S02]  /*9d20*/  IADD3.X R45, R46, UR33, RZ, P0, !PT ;  /* 0x000000212e2d7c10 */ /* 0x002fe400087fe4ff */
[----:B------:R-:W-:-:S03]  /*9d30*/  IADD3 R43, P0, R43, UR32, RZ ;  /* 0x000000202b2b7c10 */ /* 0x000fc6000ff1e0ff */
[----:B------:R-:W-:Y:S04]  /*9d40*/  STL [R1], R45 ;  /* 0x0000002d01007387 */ /* 0x000fe80000100800 */
[----:B------:R1:W-:Y:S04]  /*9d50*/  STL [R1+0x14], R43 ;  /* 0x0000142b01007387 */ /* 0x0003e80000100800 */
[----:B------:R-:W-:Y:S01]  /*9d60*/  STL [R1+0x8], R44 ;  /* 0x0000082c01007387 */ /* 0x000fe20000100800 */
[----:B-1----:R-:W-:Y:S02]  /*9d70*/  IADD3 R43, P2, R39, UR32, RZ ;  /* 0x00000020272b7c10 */ /* 0x002fe4000ff5e0ff */
[----:B------:R-:W-:-:S02]  /*9d80*/  IADD3.X R39, R41, UR33, RZ, P0, !PT ;  /* 0x0000002129277c10 */ /* 0x000fc400087fe4ff */
[----:B------:R-:W-:Y:S01]  /*9d90*/  IADD3 R41, P0, R42, UR32, RZ ;  /* 0x000000202a297c10 */ /* 0x000fe2000ff1e0ff */
[----:B------:R-:W-:Y:S04]  /*9da0*/  STL [R1+0x1c], R43 ;  /* 0x00001c2b01007387 */ /* 0x000fe80000100800 */
[----:B------:R1:W-:Y:S01]  /*9db0*/  STL [R1+0x10], R39 ;  /* 0x0000102701007387 */ /* 0x0003e20000100800 */
[----:B------:R-:W-:Y:S02]  /*9dc0*/  IADD3.X R37, R37, UR33, RZ, P0, !PT ;  /* 0x0000002125257c10 */ /* 0x000fe400087fe4ff */
[----:B------:R-:W-:Y:S01]  /*9dd0*/  IADD3 R32, P0, R32, UR32, RZ ;  /* 0x0000002020207c10 */ /* 0x000fe2000ff1e0ff */
[----:B------:R-:W-:Y:S01]  /*9de0*/  STL [R1+0x24], R41 ;  /* 0x0000242901007387 */ /* 0x000fe20000100800 */
[----:B-1----:R-:W-:-:S02]  /*9df0*/  IADD3.X R39, R40, UR33, RZ, P2, !PT ;  /* 0x0000002128277c10 */ /* 0x002fc400097fe4ff */
[----:B------:R-:W-:-:S03]  /*9e00*/  IADD3 R38, P2, R38, UR32, RZ ;  /* 0x0000002026267c10 */ /* 0x000fc6000ff5e0ff */
[----:B------:R-:W-:Y:S01]  /*9e10*/  STL [R1+0x18], R39 ;  /* 0x0000182701007387 */ /* 0x000fe20000100800 */
[----:B------:R-:W-:-:S03]  /*9e20*/  IADD3.X R34, R34, UR33, RZ, P2, !PT ;  /* 0x0000002122227c10 */ /* 0x000fc600097fe4ff */
[----:B------:R-:W-:Y:S04]  /*9e30*/  STL [R1+0x2c], R38 ;  /* 0x00002c2601007387 */ /* 0x000fe80000100800 */
[----:B------:R-:W-:Y:S04]  /*9e40*/  STL [R1+0x20], R37 ;  /* 0x0000202501007387 */ /* 0x000fe80000100800 */
[----:B------:R1:W-:Y:S01]  /*9e50*/  STL [R1+0x34], R32 ;  /* 0x0000342001007387 */ /* 0x0003e20000100800 */
[----:B------:R-:W-:-:S03]  /*9e60*/  IADD3.X R33, R33, UR33, RZ, P0, !PT ;  /* 0x0000002121217c10 */ /* 0x000fc600087fe4ff */
[----:B------:R-:W-:Y:S01]  /*9e70*/  STL [R1+0x28], R34 ;  /* 0x0000282201007387 */ /* 0x000fe20000100800 */
[----:B-1----:R-:W-:-:S05]  /*9e80*/  IADD3 R32, P2, R36, UR32, RZ ;  /* 0x0000002024207c10 */ /* 0x002fca000ff5e0ff */
[----:B------:R1:W-:Y:S04]  /*9e90*/  STL [R1+0x3c], R32 ;  /* 0x00003c2001007387 */ /* 0x0003e80000100800 */
[----:B------:R-:W-:Y:S01]  /*9ea0*/  STL [R1+0x30], R33 ;  /* 0x0000302101007387 */ /* 0x000fe20000100800 */
[----:B-1----:R-:W-:Y:S02]  /*9eb0*/  IADD3 R32, P0, R29, UR32, RZ ;  /* 0x000000201d207c10 */ /* 0x002fe4000ff1e0ff */
[----:B------:R-:W-:Y:S02]  /*9ec0*/  IADD3.X R29, R31, UR33, RZ, P2, !PT ;  /* 0x000000211f1d7c10 */ /* 0x000fe400097fe4ff */
[----:B------:R-:W-:Y:S01]  /*9ed0*/  IADD3 R23, P2, R23, UR32, RZ ;  /* 0x0000002017177c10 */ /* 0x000fe2000ff5e0ff */
[----:B------:R-:W-:Y:S01]  /*9ee0*/  STL [R1+0x44], R32 ;  /* 0x0000442001007387 */ /* 0x000fe20000100800 */
[----:B------:R-:W-:-:S03]  /*9ef0*/  IADD3.X R26, R26, UR33, RZ, P0, !PT ;  /* 0x000000211a1a7c10 */ /* 0x000fc600087fe4ff */
[----:B------:R-:W-:Y:S01]  /*9f00*/  STL [R1+0x38], R29 ;  /* 0x0000381d01007387 */ /* 0x000fe20000100800 */
[----:B------:R-:W-:-:S03]  /*9f10*/  IADD3.X R22, R22, UR33, RZ, P2, !PT ;  /* 0x0000002116167c10 */ /* 0x000fc600097fe4ff */
[----:B------:R1:W-:Y:S01]  /*9f20*/  STL [R1+0x4c], R23 ;  /* 0x00004c1701007387 */ /* 0x0003e20000100800 */
[----:B------:R-:W-:-:S03]  /*9f30*/  IADD3 R21, P2, R21, UR32, RZ ;  /* 0x0000002015157c10 */ /* 0x000fc6000ff5e0ff */
[----:B------:R-:W-:Y:S01]  /*9f40*/  STL [R1+0x40], R26 ;  /* 0x0000401a01007387 */ /* 0x000fe20000100800 */
[----:B-1----:R-:W-:-:S04]  /*9f50*/  IADD3 R23, P0, R27, UR32, RZ ;  /* 0x000000201b177c10 */ /* 0x002fc8000ff1e0ff */
[----:B------:R-:W-:Y:S01]  /*9f60*/  IADD3.X R20, R20, UR33, RZ, P0, !PT ;  /* 0x0000002114147c10 */ /* 0x000fe200087fe4ff */
[----:B------:R-:W-:Y:S01]  /*9f70*/  STL [R1+0x54], R23 ;  /* 0x0000541701007387 */ /* 0x000fe20000100800 */
[----:B------:R-:W-:-:S03]  /*9f80*/  IADD3 R16, P0, R16, UR32, RZ ;  /* 0x0000002010107c10 */ /* 0x000fc6000ff1e0ff */
[----:B------:R-:W-:Y:S04]  /*9f90*/  STL [R1+0x48], R22 ;  /* 0x0000481601007387 */ /* 0x000fe80000100800 */
[----:B------:R-:W-:Y:S04]  /*9fa0*/  STL [R1+0x5c], R21 ;  /* 0x00005c1501007387 */ /* 0x000fe80000100800 */
[----:B------:R-:W-:Y:S04]  /*9fb0*/  STL [R1+0x50], R20 ;  /* 0x0000501401007387 */ /* 0x000fe80000100800 */
[----:B------:R-:W3:Y:S04]  /*9fc0*/  LDL.LU R168, [R1+0x160] ;  /* 0x0001600001a87983 */ /* 0x000ee80000300800 */
[----:B------:R1:W-:Y:S04]  /*9fd0*/  STL [R1+0x64], R16 ;  /* 0x0000641001007387 */ /* 0x0003e80000100800 */
[----:B------:R-:W4:Y:S01]  /*9fe0*/  LDL.LU R157, [R1+0x168] ;  /* 0x00016800019d7983 */ /* 0x000f220000300800 */
[----:B-1----:R-:W-:-:S05]  /*9ff0*/  IADD3.X R16, R19, UR33, RZ, P2, !PT ;  /* 0x0000002113107c10 */ /* 0x002fca00097fe4ff */
[----:B------:R1:W-:Y:S04]  /*a000*/  STL [R1+0x58], R16 ;  /* 0x0000581001007387 */ /* 0x0003e80000100800 */
[----:B------:R-:W4:Y:S01]  /*a010*/  LDL.LU R162, [R1+0x16c] ;  /* 0x00016c0001a27983 */ /* 0x000f220000300800 */
[----:B-1----:R-:W-:-:S05]  /*a020*/  IADD3 R16, P2, R18, UR32, RZ ;  /* 0x0000002012107c10 */ /* 0x002fca000ff5e0ff */
[----:B------:R1:W-:Y:S02]  /*a030*/  STL [R1+0x6c], R16 ;  /* 0x00006c1001007387 */ /* 0x0003e40000100800 */
[----:B-1----:R-:W-:Y:S02]  /*a040*/  IADD3.X R16, R17, UR33, RZ, P0, !PT ;  /* 0x0000002111107c10 */ /* 0x002fe400087fe4ff */
[----:B------:R-:W-:-:S03]  /*a050*/  IADD3 R14, P0, R14, UR32, RZ ;  /* 0x000000200e0e7c10 */ /* 0x000fc6000ff1e0ff */
[----:B------:R-:W-:Y:S04]  /*a060*/  STL [R1+0x60], R16 ;  /* 0x0000601001007387 */ /* 0x000fe80000100800 */
[----:B------:R-:W4:Y:S04]  /*a070*/  LDL.LU R147, [R1+0x170] ;  /* 0x0001700001937983 */ /* 0x000f280000300800 */
[----:B------:R1:W-:Y:S01]  /*a080*/  STL [R1+0x74], R14 ;  /* 0x0000740e01007387 */ /* 0x0003e20000100800 */
[----:B------:R-:W-:-:S03]  /*a090*/  IADD3.X R13, R13, UR33, RZ, P0, !PT ;  /* 0x000000210d0d7c10 */ /* 0x000fc600087fe4ff */
[----:B------:R-:W4:Y:S01]  /*a0a0*/  LDL.LU R163, [R1+0x164] ;  /* 0x0001640001a37983 */ /* 0x000f220000300800 */
[----:B-1----:R-:W-:Y:S02]  /*a0b0*/  IADD3.X R14, R15, UR33, RZ, P2, !PT ;  /* 0x000000210f0e7c10 */ /* 0x002fe400097fe4ff */
[----:B------:R-:W-:-:S03]  /*a0c0*/  IADD3 R6, P2, R6, UR32, RZ ;  /* 0x0000002006067c10 */ /* 0x000fc6000ff5e0ff */
[----:B------:R-:W-:Y:S04]  /*a0d0*/  STL [R1+0x68], R14 ;  /* 0x0000680e01007387 */ /* 0x000fe80000100800 */
[----:B------:R-:W4:Y:S04]  /*a0e0*/  LDL.LU R160, [R1+0x174] ;  /* 0x0001740001a07983 */ /* 0x000f280000300800 */
[----:B------:R1:W-:Y:S04]  /*a0f0*/  STL [R1+0x7c], R6 ;  /* 0x00007c0601007387 */ /* 0x0003e80000100800 */
[----:B------:R-:W-:Y:S04]  /*a100*/  STL [R1+0x70], R13 ;  /* 0x0000700d01007387 */ /* 0x000fe80000100800 */
[----:B------:R-:W4:Y:S01]  /*a110*/  LDL.LU R145, [R1+0x178] ;  /* 0x0001780001917983 */ /* 0x000f220000300800 */
[----:B-1----:R-:W-:-:S02]  /*a120*/  IADD3 R6, P0, R48, UR32, RZ ;  /* 0x0000002030067c10 */ /* 0x002fc4000ff1e0ff */
[----:B------:R-:W-:-:S03]  /*a130*/  R2UR UR42, R72 ;  /* 0x00000000482a72ca */ /* 0x000fc600000e0000 */
[----:B------:R1:W-:Y:S01]  /*a140*/  STL [R1+0x84], R6 ;  /* 0x0000840601007387 */ /* 0x0003e20000100800 */
[----:B------:R-:W-:-:S03]  /*a150*/  R2UR UR17, R68 ;  /* 0x00000000441172ca */ /* 0x000fc600000e0000 */
[----:B------:R-:W4:Y:S01]  /*a160*/  LDL.LU R161, [R1+0x17c] ;  /* 0x00017c0001a17983 */ /* 0x000f220000300800 */
[----:B-1----:R-:W-:Y:S02]  /*a170*/  IADD3.X R6, R12, UR33, RZ, P2, !PT ;  /* 0x000000210c067c10 */ /* 0x002fe400097fe4ff */
[----:B------:R-:W-:-:S03]  /*a180*/  IADD3.X R12, R49, UR33, RZ, P0, !PT ;  /* 0x00000021310c7c10 */ /* 0x000fc600087fe4ff */
[----:B------:R1:W-:Y:S01]  /*a190*/  STL [R1+0x78], R6 ;  /* 0x0000780601007387 */ /* 0x0003e20000100800 */
[----:B--2---:R-:W-:-:S03]  /*a1a0*/  VIADD R156, R156, 0xffffffc0 ;  /* 0xffffffc09c9c7836 */ /* 0x004fc60000000000 */
[----:B------:R4:W-:Y:S01]  /*a1b0*/  STL [R1+0x80], R12 ;  /* 0x0000800c01007387 */ /* 0x0009e20000100800 */
[----:B------:R-:W-:Y:S02]  /*a1c0*/  R2UR UR58, R70 ;  /* 0x00000000463a72ca */ /* 0x000fe400000e0000 */
[----:B------:R-:W-:Y:S01]  /*a1d0*/  R2UR UR21, R64 ;  /* 0x00000000401572ca */ /* 0x000fe200000e0000 */
[----:B------:R-:W2:Y:S01]  /*a1e0*/  LDL.LU R159, [R1+0x180] ;  /* 0x00018000019f7983 */ /* 0x000ea20000300800 */
[----:B------:R-:W-:Y:S01]  /*a1f0*/  R2UR UR56, R69 ;  /* 0x00000000453872ca */ /* 0x000fe200000e0000 */
[----:B-1----:R-:W-:Y:S01]  /*a200*/  IMAD.MOV.U32 R6, RZ, RZ, R156 ;  /* 0x000000ffff067224 */ /* 0x002fe200078e009c */
[----:B------:R-:W-:Y:S01]  /*a210*/  R2UR UR19, R66 ;  /* 0x00000000421372ca */ /* 0x000fe200000e0000 */
[----:B------:R-:W2:Y:S01]  /*a220*/  LDL.LU R156, [R1+0x184] ;  /* 0x00018400019c7983 */ /* 0x000ea20000300800 */
[----:B------:R-:W-:Y:S02]  /*a230*/  R2UR UR20, R65 ;  /* 0x00000000411472ca */ /* 0x000fe400000e0000 */
[----:B------:R-:W-:-:S02]  /*a240*/  R2UR UR60, R71 ;  /* 0x00000000473c72ca */ /* 0x000fc400000e0000 */
[----:B------:R-:W-:Y:S02]  /*a250*/  R2UR UR25, R60 ;  /* 0x000000003c1972ca */ /* 0x000fe400000e0000 */
[----:B------:R-:W-:Y:S02]  /*a260*/  R2UR UR26, R59 ;  /* 0x000000003b1a72ca */ /* 0x000fe400000e0000 */
[----:B---3--:R-:W-:-:S04]  /*a270*/  SHF.R.S32.HI R13, RZ, 0x1f, R168 ;  /* 0x0000001fff0d7819 */ /* 0x008fc800000114a8 */
[----:B------:R-:W-:Y:S02]  /*a280*/  SHF.L.U64.HI R72, R168, 0x2, R13 ;  /* 0x00000002a8487819 */ /* 0x000fe4000001020d */
[----:B----4-:R-:W-:-:S04]  /*a290*/  SHF.R.S32.HI R12, RZ, 0x1f, R157 ;  /* 0x0000001fff0c7819 */ /* 0x010fc8000001149d */
[----:B------:R-:W-:Y:S02]  /*a2a0*/  SHF.L.U64.HI R70, R157, 0x2, R12 ;  /* 0x000000029d467819 */ /* 0x000fe4000001020c */
[----:B------:R-:W-:-:S04]  /*a2b0*/  SHF.R.S32.HI R13, RZ, 0x1f, R162 ;  /* 0x0000001fff0d7819 */ /* 0x000fc800000114a2 */
[----:B------:R-:W-:Y:S01]  /*a2c0*/  SHF.L.U64.HI R68, R162, 0x2, R13 ;  /* 0x00000002a2447819 */ /* 0x000fe2000001020d */
[----:B------:R-:W-:Y:S02]  /*a2d0*/  IMAD.SHL.U32 R69, R157, 0x4, RZ ;  /* 0x000000049d457824 */ /* 0x000fe400078e00ff */
[----:B------:R-:W3:Y:S01]  /*a2e0*/  LDL.LU R157, [R1+0x188] ;  /* 0x00018800019d7983 */ /* 0x000ee20000300800 */
[----:B------:R-:W-:Y:S01]  /*a2f0*/  IMAD.SHL.U32 R71, R168, 0x4, RZ ;  /* 0x00000004a8477824 */ /* 0x000fe200078e00ff */
[----:B------:R-:W-:Y:S01]  /*a300*/  SHF.R.S32.HI R12, RZ, 0x1f, R147 ;  /* 0x0000001fff0c7819 */ /* 0x000fe20000011493 */
[----:B------:R-:W-:Y:S01]  /*a310*/  IMAD.SHL.U32 R65, R147, 0x4, RZ ;  /* 0x0000000493417824 */ /* 0x000fe200078e00ff */
[----:B------:R-:W-:-:S04]  /*a320*/  SHF.R.S32.HI R13, RZ, 0x1f, R163 ;  /* 0x0000001fff0d7819 */ /* 0x000fc800000114a3 */
[----:B------:R-:W-:Y:S02]  /*a330*/  SHF.L.U64.HI R64, R163, 0x2, R13 ;  /* 0x00000002a3407819 */ /* 0x000fe4000001020d */
[----:B------:R-:W-:Y:S02]  /*a340*/  SHF.L.U64.HI R66, R147, 0x2, R12 ;  /* 0x0000000293427819 */ /* 0x000fe4000001020c */
[----:B------:R-:W4:Y:S04]  /*a350*/  LDL.LU R147, [R1+0x18c] ;  /* 0x00018c0001937983 */ /* 0x000f280000300800 */
[----:B------:R-:W4:Y:S01]  /*a360*/  LDL.LU R168, [R1+0x190] ;  /* 0x0001900001a87983 */ /* 0x000f220000300800 */
[----:B------:R-:W-:Y:S01]  /*a370*/  SHF.R.S32.HI R13, RZ, 0x1f, R145 ;  /* 0x0000001fff0d7819 */ /* 0x000fe20000011491 */
[----:B------:R-:W-:-:S03]  /*a380*/  IMAD.SHL.U32 R59, R145, 0x4, RZ ;  /* 0x00000004913b7824 */ /* 0x000fc600078e00ff */
[----:B------:R-:W-:Y:S02]  /*a390*/  SHF.L.U64.HI R60, R145, 0x2, R13 ;  /* 0x00000002913c7819 */ /* 0x000fe4000001020d */
[----:B------:R-:W4:Y:S01]  /*a3a0*/  LDL.LU R145, [R1+0x194] ;  /* 0x0001940001917983 */ /* 0x000f220000300800 */
[----:B------:R-:W-:Y:S02]  /*a3b0*/  SHF.R.S32.HI R12, RZ, 0x1f, R160 ;  /* 0x0000001fff0c7819 */ /* 0x000fe400000114a0 */
[----:B------:R-:W-:Y:S02]  /*a3c0*/  R2UR UR23, R62 ;  /* 0x000000003e1772ca */ /* 0x000fe400000e0000 */
[----:B------:R-:W-:Y:S02]  /*a3d0*/  SHF.L.U64.HI R62, R160, 0x2, R12 ;  /* 0x00000002a03e7819 */ /* 0x000fe4000001020c */
[----:B------:R-:W-:Y:S02]  /*a3e0*/  SHF.R.S32.HI R12, RZ, 0x1f, R161 ;  /* 0x0000001fff0c7819 */ /* 0x000fe400000114a1 */
[----:B------:R-:W-:Y:S01]  /*a3f0*/  R2UR UR18, R67 ;  /* 0x00000000431272ca */ /* 0x000fe200000e0000 */
[----:B------:R-:W-:Y:S01]  /*a400*/  IMAD.SHL.U32 R67, R162, 0x4, RZ ;  /* 0x00000004a2437824 */ /* 0x000fe200078e00ff */
[----:B------:R-:W-:Y:S01]  /*a410*/  R2UR UR27, R58 ;  /* 0x000000003a1b72ca */ /* 0x000fe200000e0000 */
[----:B------:R-:W4:Y:S01]  /*a420*/  LDL.LU R162, [R1+0x198] ;  /* 0x0001980001a27983 */ /* 0x000f220000300800 */
[----:B------:R-:W-:Y:S01]  /*a430*/  R2UR UR22, R63 ;  /* 0x000000003f1672ca */ /* 0x000fe200000e0000 */
[----:B------:R-:W-:Y:S01]  /*a440*/  IMAD.SHL.U32 R63, R163, 0x4, RZ ;  /* 0x00000004a33f7824 */ /* 0x000fe200078e00ff */
[----:B------:R-:W-:Y:S01]  /*a450*/  SHF.R.S32.HI R13, RZ, 0x1f, R158 ;  /* 0x0000001fff0d7819 */ /* 0x000fe2000001149e */
[----:B------:R-:W4:Y:S01]  /*a460*/  LDL.LU R163, [R1+0x19c] ;  /* 0x00019c0001a37983 */ /* 0x000f220000300800 */
[----:B------:R-:W-:-:S02]  /*a470*/  SHF.L.U64.HI R58, R161, 0x2, R12 ;  /* 0x00000002a13a7819 */ /* 0x000fc4000001020c */
[----:B------:R-:W-:Y:S01]  /*a480*/  R2UR UR24, R61 ;  /* 0x000000003d1872ca */ /* 0x000fe200000e0000 */
[----:B------:R-:W-:Y:S01]  /*a490*/  IMAD.SHL.U32 R61, R160, 0x4, RZ ;  /* 0x00000004a03d7824 */ /* 0x000fe200078e00ff */
[----:B------:R-:W-:Y:S01]  /*a4a0*/  R2UR UR40, R51 ;  /* 0x00000000332872ca */ /* 0x000fe200000e0000 */
[----:B------:R-:W4:Y:S01]  /*a4b0*/  LDL.LU R160, [R1+0x1a0] ;  /* 0x0001a00001a07983 */ /* 0x000f220000300800 */
[----:B------:R-:W-:Y:S02]  /*a4c0*/  R2UR UR28, R57 ;  /* 0x00000000391c72ca */ /* 0x000fe400000e0000 */
[----:B--2---:R-:W-:Y:S01]  /*a4d0*/  SHF.R.S32.HI R12, RZ, 0x1f, R159 ;  /* 0x0000001fff0c7819 */ /* 0x004fe2000001149f */
[----:B------:R-:W-:Y:S01]  /*a4e0*/  IMAD.SHL.U32 R57, R161, 0x4, RZ ;  /* 0x00000004a1397824 */ /* 0x000fe200078e00ff */
[----:B------:R-:W-:Y:S01]  /*a4f0*/  R2UR UR29, R56 ;  /* 0x00000000381d72ca */ /* 0x000fe200000e0000 */
[----:B------:R-:W2:Y:S01]  /*a500*/  LDL.LU R161, [R1+0x1a4] ;  /* 0x0001a40001a17983 */ /* 0x000ea20000300800 */
[----:B------:R-:W-:-:S02]  /*a510*/  SHF.R.S32.HI R51, RZ, 0x1f, R156 ;  /* 0x0000001fff337819 */ /* 0x000fc4000001149c */
[----:B------:R-:W-:Y:S01]  /*a520*/  R2UR UR36, R55 ;  /* 0x00000000372472ca */ /* 0x000fe200000e0000 */
[----:B------:R-:W-:Y:S01]  /*a530*/  IMAD.SHL.U32 R55, R158, 0x4, RZ ;  /* 0x000000049e377824 */ /* 0x000fe200078e00ff */
[----:B------:R-:W-:Y:S02]  /*a540*/  R2UR UR37, R54 ;  /* 0x00000000362572ca */ /* 0x000fe400000e0000 */
[----:B------:R-:W-:Y:S01]  /*a550*/  R2UR UR38, R53 ;  /* 0x00000000352672ca */ /* 0x000fe200000e0000 */
[C---:B------:R-:W-:Y:S01]  /*a560*/  IMAD.SHL.U32 R53, R159.reuse, 0x4, RZ ;  /* 0x000000049f357824 */ /* 0x040fe200078e00ff */
[----:B------:R-:W-:Y:S02]  /*a570*/  SHF.L.U64.HI R56, R158, 0x2, R13 ;  /* 0x000000029e387819 */ /* 0x000fe4000001020d */
[----:B------:R-:W-:Y:S01]  /*a580*/  SHF.R.S32.HI R47, RZ, 0x1f, R146 ;  /* 0x0000001fff2f7819 */ /* 0x000fe20000011492 */
[----:B------:R-:W2:Y:S01]  /*a590*/  LDL.LU R158, [R1+0x1a8] ;  /* 0x0001a800019e7983 */ /* 0x000ea20000300800 */
[----:B------:R-:W-:Y:S01]  /*a5a0*/  R2UR UR39, R52 ;  /* 0x00000000342772ca */ /* 0x000fe200000e0000 */
[----:B------:R-:W-:Y:S01]  /*a5b0*/  IMAD.SHL.U32 R52, R156, 0x4, RZ ;  /* 0x000000049c347824 */ /* 0x000fe200078e00ff */
[----:B------:R-:W-:-:S02]  /*a5c0*/  SHF.L.U64.HI R54, R159, 0x2, R12 ;  /* 0x000000029f367819 */ /* 0x000fc4000001020c */
[----:B------:R-:W-:Y:S01]  /*a5d0*/  SHF.L.U64.HI R51, R156, 0x2, R51 ;  /* 0x000000029c337819 */ /* 0x000fe20000010233 */
[----:B------:R-:W2:Y:S01]  /*a5e0*/  LDL.LU R159, [R1+0x1ac] ;  /* 0x0001ac00019f7983 */ /* 0x000ea20000300800 */
[C---:B------:R-:W-:Y:S01]  /*a5f0*/  SHF.L.U64.HI R47, R146.reuse, 0x2, R47 ;  /* 0x00000002922f7819 */ /* 0x040fe2000001022f */
[----:B------:R-:W-:Y:S02]  /*a600*/  IMAD.SHL.U32 R48, R146, 0x4, RZ ;  /* 0x0000000492307824 */ /* 0x000fe400078e00ff */
[----:B------:R-:W2:Y:S01]  /*a610*/  LDL.LU R156, [R1+0x1b0] ;  /* 0x0001b000019c7983 */ /* 0x000ea20000300800 */
[----:B---3--:R-:W-:Y:S01]  /*a620*/  SHF.R.S32.HI R49, RZ, 0x1f, R157 ;  /* 0x0000001fff317819 */ /* 0x008fe2000001149d */
[----:B------:R-:W-:-:S03]  /*a630*/  IMAD.SHL.U32 R50, R157, 0x4, RZ ;  /* 0x000000049d327824 */ /* 0x000fc600078e00ff */
[----:B------:R-:W-:Y:S02]  /*a640*/  SHF.L.U64.HI R49, R157, 0x2, R49 ;  /* 0x000000029d317819 */ /* 0x000fe40000010231 */
[----:B------:R-:W3:Y:S04]  /*a650*/  LDL.LU R157, [R1+0x1b4] ;  /* 0x0001b400019d7983 */ /* 0x000ee80000300800 */
[----:B------:R-:W3:Y:S01]  /*a660*/  LDL.LU R146, [R1+0x1b8] ;  /* 0x0001b80001927983 */ /* 0x000ee20000300800 */
[----:B----4-:R-:W-:Y:S01]  /*a670*/  SHF.R.S32.HI R45, RZ, 0x1f, R147 ;  /* 0x0000001fff2d7819 */ /* 0x010fe20000011493 */
[----:B------:R-:W-:-:S03]  /*a680*/  IMAD.SHL.U32 R46, R147, 0x4, RZ ;  /* 0x00000004932e7824 */ /* 0x000fc600078e00ff */
[----:B------:R-:W-:Y:S02]  /*a690*/  SHF.L.U64.HI R45, R147, 0x2, R45 ;  /* 0x00000002932d7819 */ /* 0x000fe4000001022d */
[----:B------:R-:W4:Y:S01]  /*a6a0*/  LDL.LU R147, [R1+0x1bc] ;  /* 0x0001bc0001937983 */ /* 0x000f220000300800 */
[----:B------:R-:W-:Y:S01]  /*a6b0*/  SHF.R.S32.HI R41, RZ, 0x1f, R145 ;  /* 0x0000001fff297819 */ /* 0x000fe20000011491 */
[----:B------:R-:W-:-:S03]  /*a6c0*/  IMAD.SHL.U32 R42, R145, 0x4, RZ ;  /* 0x00000004912a7824 */ /* 0x000fc600078e00ff */
[----:B------:R-:W-:Y:S02]  /*a6d0*/  SHF.L.U64.HI R41, R145, 0x2, R41 ;  /* 0x0000000291297819 */ /* 0x000fe40000010229 */
[----:B------:R-:W2:Y:S01]  /*a6e0*/  LDL.LU R145, [R1+0x1c0] ;  /* 0x0001c00001917983 */ /* 0x000ea20000300800 */
[----:B------:R-:W-:-:S04]  /*a6f0*/  IADD3 R216, P6, R216, UR32, RZ ;  /* 0x00000020d8d87c10 */ /* 0x000fc8000ffde0ff */
[----:B------:R-:W-:Y:S02]  /*a700*/  IADD3.X R215, R215, UR33, RZ, P6, !PT ;  /* 0x00000021d7d77c10 */ /* 0x000fe4000b7fe4ff */
[----:B------:R-:W-:-:S04]  /*a710*/  IADD3 R222, P6, R222, UR32, RZ ;  /* 0x00000020dede7c10 */ /* 0x000fc8000ffde0ff */
[----:B------:R-:W-:Y:S02]  /*a720*/  IADD3.X R221, R221, UR33, RZ, P6, !PT ;  /* 0x00000021dddd7c10 */ /* 0x000fe4000b7fe4ff */
[----:B------:R-:W-:Y:S02]  /*a730*/  IADD3 R228, P6, R228, UR32, RZ ;  /* 0x00000020e4e47c10 */ /* 0x000fe4000ffde0ff */
[----:B------:R-:W-:Y:S02]  /*a740*/  SHF.R.S32.HI R35, RZ, 0x1f, R206 ;  /* 0x0000001fff237819 */ /* 0x000fe400000114ce */
[----:B------:R-:W-:Y:S02]  /*a750*/  IADD3.X R227, R227, UR33, RZ, P6, !PT ;  /* 0x00000021e3e37c10 */ /* 0x000fe4000b7fe4ff */
[----:B------:R-:W-:Y:S02]  /*a760*/  LEA R4, P6, R206, UR34, 0x3 ;  /* 0x00000022ce047c11 */ /* 0x000fe4000f8c18ff */
[----:B------:R-:W-:-:S02]  /*a770*/  R2UR UR46, R74 ;  /* 0x000000004a2e72ca */ /* 0x000fc400000e0000 */
[----:B------:R-:W-:Y:S02]  /*a780*/  R2UR UR44, R73 ;  /* 0x00000000492c72ca */ /* 0x000fe400000e0000 */
[----:B------:R-:W-:Y:S02]  /*a790*/  LEA.HI.X R5, R206, UR35, R35, 0x3, P6 ;  /* 0x00000023ce057c11 */ /* 0x000fe4000b0f1c23 */
[----:B------:R-:W-:Y:S02]  /*a7a0*/  IADD3 R74, P0, R71, R207, RZ ;  /* 0x000000cf474a7210 */ /* 0x000fe40007f1e0ff */
[----:B------:R-:W-:Y:S02]  /*a7b0*/  IADD3 R73, P6, R210, R71, RZ ;  /* 0x00000047d2497210 */ /* 0x000fe40007fde0ff */
[C---:B------:R-:W-:Y:S01]  /*a7c0*/  IADD3 R71, P2, R69.reuse, R207, RZ ;  /* 0x000000cf45477210 */ /* 0x040fe20007f5e0ff */
[----:B------:R1:W-:Y:S04]  /*a7d0*/  STL [R1+0x288], R74 ;  /* 0x0002884a01007387 */ /* 0x0003e80000100800 */
[----:B------:R1:W-:Y:S04]  /*a7e0*/  STL [R1+0x280], R73 ;  /* 0x0002804901007387 */ /* 0x0003e80000100800 */
[----:B------:R1:W-:Y:S02]  /*a7f0*/  STL [R1+0x278], R71 ;  /* 0x0002784701007387 */ /* 0x0003e40000100800 */
[----:B-1----:R-:W-:Y:S01]  /*a800*/  IMAD.X R74, R72, 0x1, R141, P0 ;  /* 0x00000001484a7824 */ /* 0x002fe200000e068d */
[----:B------:R-:W-:-:S04]  /*a810*/  IADD3 R73, P0, R69, R210, RZ ;  /* 0x000000d245497210 */ /* 0x000fc80007f1e0ff */
[----:B------:R-:W-:Y:S01]  /*a820*/  STL [R1+0x284], R74 ;  /* 0x0002844a01007387 */ /* 0x000fe20000100800 */
[----:B------:R-:W-:Y:S01]  /*a830*/  IMAD.X R71, R140, 0x1, R72, P6 ;  /* 0x000000018c477824 */ /* 0x000fe200030e0648 */
[----:B------:R-:W-:Y:S02]  /*a840*/  IADD3 R69, P6, R67, R207, RZ ;  /* 0x000000cf43457210 */ /* 0x000fe40007fde0ff */
[----:B------:R-:W-:Y:S01]  /*a850*/  STL [R1+0x270], R73 ;  /* 0x0002704901007387 */ /* 0x000fe20000100800 */
[----:B------:R-:W-:-:S03]  /*a860*/  IMAD.X R72, R70, 0x1, R141, P2 ;  /* 0x0000000146487824 */ /* 0x000fc600010e068d */
[----:B------:R1:W-:Y:S04]  /*a870*/  STL [R1+0x27c], R71 ;  /* 0x00027c4701007387 */ /* 0x0003e80000100800 */
[----:B------:R1:W-:Y:S02]  /*a880*/  STL [R1+0x268], R69 ;  /* 0x0002684501007387 */ /* 0x0003e40000100800 */
[----:B-1----:R-:W-:Y:S02]  /*a890*/  IADD3 R71, P2, R67, R210, RZ ;  /* 0x000000d243477210 */ /* 0x002fe40007f5e0ff */
[----:B------:R-:W-:Y:S01]  /*a8a0*/  STL [R1+0x274], R72 ;  /* 0x0002744801007387 */ /* 0x000fe20000100800 */
[----:B------:R-:W-:Y:S01]  /*a8b0*/  IMAD.X R69, R70, 0x1, R140, P0 ;  /* 0x0000000146457824 */ /* 0x000fe200000e068c */
[----:B------:R-:W-:-:S02]  /*a8c0*/  IADD3 R67, P0, R65, R207, RZ ;  /* 0x000000cf41437210 */ /* 0x000fc40007f1e0ff */
        /* <DEDUP_REMOVED lines=46> */
[----:B------:R-:W-:-:S03]  /*abb0*/  IMAD.X R57, R58, 0x1, R140, P0 ;  /* 0x000000013a397824 */ /* 0x000fc600000e068c */
[----:B------:R-:W-:Y:S01]  /*abc0*/  STL [R1+0x200], R59 ;  /* 0x0002003b01007387 */ /* 0x000fe20000100800 */
[----:B------:R-:W-:-:S03]  /*abd0*/  IMAD.X R58, R56, 0x1, R141, P6 ;  /* 0x00000001383a7824 */ /* 0x000fc600030e068d */
[----:B------:R1:W-:Y:S02]  /*abe0*/  STL [R1+0x20c], R57 ;  /* 0x00020c3901007387 */ /* 0x0003e40000100800 */
[----:B-1----:R-:W-:Y:S01]  /*abf0*/  IADD3 R57, P6, R53, R207, RZ ;  /* 0x000000cf35397210 */ /* 0x002fe20007fde0ff */
[----:B------:R-:W-:Y:S01]  /*ac00*/  IMAD.SHL.U32 R44, R168, 0x4, RZ ;  /* 0x00000004a82c7824 */ /* 0x000fe200078e00ff */
[----:B------:R-:W-:-:S04]  /*ac10*/  SHF.R.S32.HI R43, RZ, 0x1f, R168 ;  /* 0x0000001fff2b7819 */ /* 0x000fc800000114a8 */
[----:B------:R-:W-:Y:S02]  /*ac20*/  SHF.L.U64.HI R43, R168, 0x2, R43 ;  /* 0x00000002a82b7819 */ /* 0x000fe4000001022b */
[----:B--2---:R-:W-:-:S05]  /*ac30*/  IADD3 R55, P0, R145, R207, RZ ;  /* 0x000000cf91377210 */ /* 0x004fca0007f1e0ff */
[----:B------:R1:W-:Y:S04]  /*ac40*/  STL [R1+0xa8], R55 ;  /* 0x0000a83701007387 */ /* 0x0003e80000100800 */
[----:B------:R-:W-:Y:S01]  /*ac50*/  STL [R1+0x204], R58 ;  /* 0x0002043a01007387 */ /* 0x000fe20000100800 */
[----:B-1----:R-:W-:Y:S01]  /*ac60*/  IMAD.X R55, R56, 0x1, R140, P2 ;  /* 0x0000000138377824 */ /* 0x002fe200010e068c */
[-C--:B------:R-:W-:Y:S02]  /*ac70*/  IADD3 R53, P2, R53, R210.reuse, RZ ;  /* 0x000000d235357210 */ /* 0x080fe40007f5e0ff */
[----:B------:R-:W-:Y:S04]  /*ac80*/  STL [R1+0x1f8], R57 ;  /* 0x0001f83901007387 */ /* 0x000fe80000100800 */
[----:B------:R1:W-:Y:S04]  /*ac90*/  STL [R1+0x1fc], R55 ;  /* 0x0001fc3701007387 */ /* 0x0003e80000100800 */
[----:B------:R2:W-:Y:S01]  /*aca0*/  STL [R1+0x1f0], R53 ;  /* 0x0001f03501007387 */ /* 0x0005e20000100800 */
[----:B-1----:R-:W-:Y:S01]  /*acb0*/  IMAD.X R55, R54, 0x1, R141, P6 ;  /* 0x0000000136377824 */ /* 0x002fe200030e068d */
[----:B--2---:R-:W-:-:S04]  /*acc0*/  IADD3 R53, P6, R145, R210, RZ ;  /* 0x000000d291357210 */ /* 0x004fc80007fde0ff */
[----:B------:R-:W-:Y:S01]  /*acd0*/  STL [R1+0x1f4], R55 ;  /* 0x0001f43701007387 */ /* 0x000fe20000100800 */
[----:B------:R-:W-:-:S03]  /*ace0*/  IMAD.X R54, R54, 0x1, R140, P2 ;  /* 0x0000000136367824 */ /* 0x000fc600010e068c */
[----:B------:R1:W-:Y:S04]  /*acf0*/  STL [R1+0xa0], R53 ;  /* 0x0000a03501007387 */ /* 0x0003e80000100800 */
[----:B------:R-:W-:Y:S01]  /*ad00*/  STL [R1+0x1ec], R54 ;  /* 0x0001ec3601007387 */ /* 0x000fe20000100800 */
[----:B-1----:R-:W-:-:S05]  /*ad10*/  IADD3 R53, P2, R52, R207, RZ ;  /* 0x000000cf34357210 */ /* 0x002fca0007f5e0ff */
[----:B------:R1:W-:Y:S02]  /*ad20*/  STL [R1+0x1e8], R53 ;  /* 0x0001e83501007387 */ /* 0x0003e40000100800 */
[----:B-1----:R-:W-:Y:S01]  /*ad30*/  IMAD.X R53, R51, 0x1, R141, P2 ;  /* 0x0000000133357824 */ /* 0x002fe200010e068d */
[----:B------:R-:W-:-:S05]  /*ad40*/  IADD3 R52, P2, R52, R210, RZ ;  /* 0x000000d234347210 */ /* 0x000fca0007f5e0ff */
[----:B------:R-:W-:Y:S01]  /*ad50*/  IMAD.X R54, R51, 0x1, R140, P2 ;  /* 0x0000000133367824 */ /* 0x000fe200010e068c */
[C---:B------:R-:W-:Y:S01]  /*ad60*/  IADD3 R51, P2, R50.reuse, R207, RZ ;  /* 0x000000cf32337210 */ /* 0x040fe20007f5e0ff */
[----:B------:R-:W-:Y:S04]  /*ad70*/  STL [R1+0x1e4], R53 ;  /* 0x0001e43501007387 */ /* 0x000fe80000100800 */
[----:B------:R-:W-:Y:S04]  /*ad80*/  STL [R1+0x1e0], R52 ;  /* 0x0001e03401007387 */ /* 0x000fe80000100800 */
[----:B------:R-:W-:Y:S04]  /*ad90*/  STL [R1+0x1dc], R54 ;  /* 0x0001dc3601007387 */ /* 0x000fe80000100800 */
[----:B------:R1:W-:Y:S02]  /*ada0*/  STL [R1+0x1d8], R51 ;  /* 0x0001d83301007387 */ /* 0x0003e40000100800 */
[----:B-1----:R-:W-:Y:S01]  /*adb0*/  IMAD.X R51, R49, 0x1, R141, P2 ;  /* 0x0000000131337824 */ /* 0x002fe200010e068d */
[----:B------:R-:W-:-:S04]  /*adc0*/  IADD3 R50, P2, R50, R210, RZ ;  /* 0x000000d232327210 */ /* 0x000fc80007f5e0ff */
        /* <DEDUP_REMOVED lines=29> */
[----:B------:R1:W-:Y:S01]  /*afa0*/  STL [R1+0x198], R43 ;  /* 0x0001982b01007387 */ /* 0x0003e20000100800 */
[----:B------:R-:W-:Y:S01]  /*afb0*/  IMAD.SHL.U32 R40, R169, 0x4, RZ ;  /* 0x00000004a9287824 */ /* 0x000fe200078e00ff */
[----:B------:R-:W-:Y:S01]  /*afc0*/  SHF.R.S32.HI R39, RZ, 0x1f, R169 ;  /* 0x0000001fff277819 */ /* 0x000fe200000114a9 */
[----:B-1----:R-:W-:Y:S01]  /*afd0*/  IMAD.X R43, R41, 0x1, R141, P2 ;  /* 0x00000001292b7824 */ /* 0x002fe200010e068d */
[----:B------:R-:W-:-:S04]  /*afe0*/  IADD3 R42, P2, R42, R210, RZ ;  /* 0x000000d22a2a7210 */ /* 0x000fc80007f5e0ff */
[----:B------:R-:W-:Y:S01]  /*aff0*/  STL [R1+0x194], R43 ;  /* 0x0001942b01007387 */ /* 0x000fe20000100800 */
[----:B------:R-:W-:-:S03]  /*b000*/  SHF.L.U64.HI R39, R169, 0x2, R39 ;  /* 0x00000002a9277819 */ /* 0x000fc60000010227 */
        /* <DEDUP_REMOVED lines=55> */
[----:B------:R1:W-:Y:S01]  /*b380*/  STL [R1+0x140], R19 ;  /* 0x0001401301007387 */ /* 0x0003e20000100800 */
[----:B------:R-:W-:Y:S02]  /*b390*/  IMAD.SHL.U32 R23, R159, 0x4, RZ ;  /* 0x000000049f177824 */ /* 0x000fe400078e00ff */
[----:B-1----:R-:W-:Y:S01]  /*b3a0*/  IMAD.X R19, R14, 0x1, R140, P2 ;  /* 0x000000010e137824 */ /* 0x002fe200010e068c */
[----:B------:R-:W-:-:S04]  /*b3b0*/  IADD3 R14, P2, R22, R207, RZ ;  /* 0x000000cf160e7210 */ /* 0x000fc80007f5e0ff */
[----:B------:R1:W-:Y:S04]  /*b3c0*/  STL [R1+0x13c], R19 ;  /* 0x00013c1301007387 */ /* 0x0003e80000100800 */
[----:B------:R2:W-:Y:S01]  /*b3d0*/  STL [R1+0x138], R14 ;  /* 0x0001380e01007387 */ /* 0x0005e20000100800 */
[----:B------:R-:W-:Y:S01]  /*b3e0*/  SHF.R.S32.HI R13, RZ, 0x1f, R159 ;  /* 0x0000001fff0d7819 */ /* 0x000fe2000001149f */
[----:B-1----:R-:W-:Y:S01]  /*b3f0*/  IMAD.X R19, R12, 0x1, R141, P2 ;  /* 0x000000010c137824 */ /* 0x002fe200010e068d */
[----:B--2---:R-:W-:-:S04]  /*b400*/  IADD3 R14, P2, R22, R210, RZ ;  /* 0x000000d2160e7210 */ /* 0x004fc80007f5e0ff */
[----:B------:R-:W-:Y:S01]  /*b410*/  STL [R1+0x134], R19 ;  /* 0x0001341301007387 */ /* 0x000fe20000100800 */
[----:B------:R-:W-:-:S03]  /*b420*/  SHF.L.U64.HI R13, R159, 0x2, R13 ;  /* 0x000000029f0d7819 */ /* 0x000fc6000001020d */
[----:B------:R1:W-:Y:S01]  /*b430*/  STL [R1+0x130], R14 ;  /* 0x0001300e01007387 */ /* 0x0003e20000100800 */
[----:B------:R-:W-:Y:S02]  /*b440*/  IMAD.SHL.U32 R26, R156, 0x4, RZ ;  /* 0x000000049c1a7824 */ /* 0x000fe400078e00ff */
[----:B-1----:R-:W-:Y:S01]  /*b450*/  IMAD.X R14, R12, 0x1, R140, P2 ;  /* 0x000000010c0e7824 */ /* 0x002fe200010e068c */
[----:B------:R-:W-:-:S04]  /*b460*/  IADD3 R12, P2, R23, R207, RZ ;  /* 0x000000cf170c7210 */ /* 0x000fc80007f5e0ff */
[----:B------:R1:W-:Y:S01]  /*b470*/  STL [R1+0x12c], R14 ;  /* 0x00012c0e01007387 */ /* 0x0003e20000100800 */
[----:B------:R-:W-:-:S03]  /*b480*/  SHF.R.S32.HI R15, RZ, 0x1f, R156 ;  /* 0x0000001fff0f7819 */ /* 0x000fc6000001149c */
[----:B------:R2:W-:Y:S01]  /*b490*/  STL [R1+0x128], R12 ;  /* 0x0001280c01007387 */ /* 0x0005e20000100800 */
[----:B-1----:R-:W-:Y:S01]  /*b4a0*/  IMAD.X R14, R13, 0x1, R141, P2 ;  /* 0x000000010d0e7824 */ /* 0x002fe200010e068d */
[----:B--2---:R-:W-:-:S04]  /*b4b0*/  IADD3 R12, P2, R23, R210, RZ ;  /* 0x000000d2170c7210 */ /* 0x004fc80007f5e0ff */
[----:B------:R-:W-:Y:S01]  /*b4c0*/  STL [R1+0x124], R14 ;  /* 0x0001240e01007387 */ /* 0x000fe20000100800 */
[----:B------:R-:W-:-:S03]  /*b4d0*/  SHF.L.U64.HI R15, R156, 0x2, R15 ;  /* 0x000000029c0f7819 */ /* 0x000fc6000001020f */
[----:B------:R1:W-:Y:S01]  /*b4e0*/  STL [R1+0x120], R12 ;  /* 0x0001200c01007387 */ /* 0x0003e20000100800 */
[----:B------:R-:W-:Y:S01]  /*b4f0*/  IMAD.X R13, R13, 0x1, R140, P2 ;  /* 0x000000010d0d7824 */ /* 0x000fe200010e068c */
[----:B---3--:R-:W-:Y:S01]  /*b500*/  SHF.R.S32.HI R16, RZ, 0x1f, R157 ;  /* 0x0000001fff107819 */ /* 0x008fe2000001149d */
[----:B------:R-:W-:-:S03]  /*b510*/  IMAD.SHL.U32 R29, R157, 0x4, RZ ;  /* 0x000000049d1d7824 */ /* 0x000fc600078e00ff */
[----:B------:R2:W-:Y:S01]  /*b520*/  STL [R1+0x11c], R13 ;  /* 0x00011c0d01007387 */ /* 0x0005e20000100800 */
[----:B-1----:R-:W-:-:S05]  /*b530*/  IADD3 R12, P2, R26, R207, RZ ;  /* 0x000000cf1a0c7210 */ /* 0x002fca0007f5e0ff */
[----:B------:R1:W-:Y:S01]  /*b540*/  STL [R1+0x118], R12 ;  /* 0x0001180c01007387 */ /* 0x0003e20000100800 */
[----:B--2---:R-:W-:Y:S01]  /*b550*/  IMAD.X R13, R15, 0x1, R141, P2 ;  /* 0x000000010f0d7824 */ /* 0x004fe200010e068d */
[----:B------:R-:W-:-:S04]  /*b560*/  SHF.L.U64.HI R16, R157, 0x2, R16 ;  /* 0x000000029d107819 */ /* 0x000fc80000010210 */
[----:B------:R2:W-:Y:S01]  /*b570*/  STL [R1+0x114], R13 ;  /* 0x0001140d01007387 */ /* 0x0005e20000100800 */
[----:B-1----:R-:W-:-:S05]  /*b580*/  IADD3 R12, P2, R26, R210, RZ ;  /* 0x000000d21a0c7210 */ /* 0x002fca0007f5e0ff */
[----:B------:R1:W-:Y:S01]  /*b590*/  STL [R1+0x110], R12 ;  /* 0x0001100c01007387 */ /* 0x0003e20000100800 */
[----:B--2---:R-:W-:Y:S01]  /*b5a0*/  IMAD.X R13, R15, 0x1, R140, P2 ;  /* 0x000000010f0d7824 */ /* 0x004fe200010e068c */
[----:B------:R-:W-:Y:S01]  /*b5b0*/  SHF.R.S32.HI R17, RZ, 0x1f, R146 ;  /* 0x0000001fff117819 */ /* 0x000fe20000011492 */
        /* <DEDUP_REMOVED lines=10> */
[----:B----4-:R-:W-:Y:S01]  /*b660*/  SHF.R.S32.HI R18, RZ, 0x1f, R147 ;  /* 0x0000001fff127819 */ /* 0x010fe20000011493 */
        /* <DEDUP_REMOVED lines=9> */
[----:B--2---:R-:W-:Y:S02]  /*b700*/  IMAD.X R13, R17, 0x1, R140, P2 ;  /* 0x00000001110d7824 */ /* 0x004fe400010e068c */
[----:B------:R-:W-:-:S03]  /*b710*/  IMAD.SHL.U32 R34, R145, 0x4, RZ ;  /* 0x0000000491227824 */ /* 0x000fc600078e00ff */
[----:B------:R2:W-:Y:S01]  /*b720*/  STL [R1+0xec], R13 ;  /* 0x0000ec0d01007387 */ /* 0x0005e20000100800 */
[----:B-1----:R-:W-:-:S05]  /*b730*/  IADD3 R12, P2, R32, R207, RZ ;  /* 0x000000cf200c7210 */ /* 0x002fca0007f5e0ff */
[----:B------:R1:W-:Y:S01]  /*b740*/  STL [R1+0xe8], R12 ;  /* 0x0000e80c01007387 */ /* 0x0003e20000100800 */
[----:B--2---:R-:W-:Y:S01]  /*b750*/  IMAD.X R13, R18, 0x1, R141, P2 ;  /* 0x00000001120d7824 */ /* 0x004fe200010e068d */
[----:B------:R-:W-:-:S04]  /*b760*/  SHF.R.S32.HI R21, RZ, 0x1f, R145 ;  /* 0x0000001fff157819 */ /* 0x000fc80000011491 */
[----:B------:R2:W-:Y:S01]  /*b770*/  STL [R1+0xe4], R13 ;  /* 0x0000e40d01007387 */ /* 0x0005e20000100800 */
[----:B-1----:R-:W-:Y:S02]  /*b780*/  IADD3 R12, P2, R32, R210, RZ ;  /* 0x000000d2200c7210 */ /* 0x002fe40007f5e0ff */
[----:B------:R-:W-:-:S03]  /*b790*/  SHF.L.U64.HI R21, R145, 0x2, R21 ;  /* 0x0000000291157819 */ /* 0x000fc60000010215 */
[----:B------:R1:W-:Y:S01]  /*b7a0*/  STL [R1+0xe0], R12 ;  /* 0x0000e00c01007387 */ /* 0x0003e20000100800 */
[----:B--2---:R-:W-:-:S05]  /*b7b0*/  IMAD.X R13, R18, 0x1, R140, P2 ;  /* 0x00000001120d7824 */ /* 0x004fca00010e068c */
[----:B------:R2:W-:Y:S01]  /*b7c0*/  STL [R1+0xdc], R13 ;  /* 0x0000dc0d01007387 */ /* 0x0005e20000100800 */
[----:B-1----:R-:W-:-:S05]  /*b7d0*/  IADD3 R12, P2, R34, R207, RZ ;  /* 0x000000cf220c7210 */ /* 0x002fca0007f5e0ff */
[----:B------:R1:W-:Y:S01]  /*b7e0*/  STL [R1+0xd8], R12 ;  /* 0x0000d80c01007387 */ /* 0x0003e20000100800 */
[----:B--2---:R-:W-:Y:S01]  /*b7f0*/  SHF.R.S32.HI R13, RZ, 0x1f, R28 ;  /* 0x0000001fff0d7819 */ /* 0x004fe2000001141c */
[----:B-1----:R-:W-:Y:S01]  /*b800*/  IMAD.X R12, R21, 0x1, R141, P2 ;  /* 0x00000001150c7824 */ /* 0x002fe200010e068d */
[----:B------:R-:W-:-:S04]  /*b810*/  IADD3 R14, P2, R34, R210, RZ ;  /* 0x000000d2220e7210 */ /* 0x000fc80007f5e0ff */
[----:B------:R1:W-:Y:S01]  /*b820*/  STL [R1+0xd4], R12 ;  /* 0x0000d40c01007387 */ /* 0x0003e20000100800 */
[----:B------:R-:W-:-:S03]  /*b830*/  SHF.L.U64.HI R13, R28, 0x2, R13 ;  /* 0x000000021c0d7819 */ /* 0x000fc6000001020d */
[----:B------:R2:W-:Y:S01]  /*b840*/  STL [R1+0xd0], R14 ;  /* 0x0000d00e01007387 */ /* 0x0005e20000100800 */
[----:B-1----:R-:W-:Y:S02]  /*b850*/  IMAD.SHL.U32 R12, R28, 0x4, RZ ;  /* 0x000000041c0c7824 */ /* 0x002fe400078e00ff */
[----:B--2---:R-:W-:-:S03]  /*b860*/  IMAD.X R14, R21, 0x1, R140, P2 ;  /* 0x00000001150e7824 */ /* 0x004fc600010e068c */
[C---:B------:R-:W-:Y:S02]  /*b870*/  IADD3 R15, P2, R12.reuse, R207, RZ ;  /* 0x000000cf0c0f7210 */ /* 0x040fe40007f5e0ff */
[----:B------:R-:W-:Y:S03]  /*b880*/  STL [R1+0xcc], R14 ;  /* 0x0000cc0e01007387 */ /* 0x000fe60000100800 */
[----:B------:R-:W-:Y:S01]  /*b890*/  IMAD.X R23, R13, 0x1, R141, P2 ;  /* 0x000000010d177824 */ /* 0x000fe200010e068d */
[----:B------:R1:W-:Y:S04]  /*b8a0*/  STL [R1+0xc8], R15 ;  /* 0x0000c80f01007387 */ /* 0x0003e80000100800 */
[----:B------:R-:W-:Y:S01]  /*b8b0*/  STL [R1+0xc4], R23 ;  /* 0x0000c41701007387 */ /* 0x000fe20000100800 */
[----:B-1----:R-:W-:Y:S01]  /*b8c0*/  IADD3 R15, P2, R12, R210, RZ ;  /* 0x000000d20c0f7210 */ /* 0x002fe20007f5e0ff */
[----:B------:R-:W-:Y:S01]  /*b8d0*/  IMAD.SHL.U32 R12, R30, 0x4, RZ ;  /* 0x000000041e0c7824 */ /* 0x000fe200078e00ff */
[----:B------:R-:W-:-:S03]  /*b8e0*/  SHF.R.S32.HI R14, RZ, 0x1f, R30 ;  /* 0x0000001fff0e7819 */ /* 0x000fc6000001141e */
[----:B------:R-:W-:Y:S01]  /*b8f0*/  IMAD.X R26, R13, 0x1, R140, P2 ;  /* 0x000000010d1a7824 */ /* 0x000fe200010e068c */
[----:B------:R-:W-:Y:S01]  /*b900*/  IADD3 R13, P2, R12, R207, RZ ;  /* 0x000000cf0c0d7210 */ /* 0x000fe20007f5e0ff */
[----:B------:R1:W-:Y:S01]  /*b910*/  STL [R1+0xc0], R15 ;  /* 0x0000c00f01007387 */ /* 0x0003e20000100800 */
[----:B------:R-:W-:-:S03]  /*b920*/  SHF.L.U64.HI R14, R30, 0x2, R14 ;  /* 0x000000021e0e7819 */ /* 0x000fc6000001020e */
[----:B------:R-:W-:Y:S01]  /*b930*/  STL [R1+0xbc], R26 ;  /* 0x0000bc1a01007387 */ /* 0x000fe20000100800 */
[----:B------:R-:W-:Y:S02]  /*b940*/  R2UR UR55, R100 ;  /* 0x00000000643772ca */ /* 0x000fe400000e0000 */
[----:B-1----:R-:W-:Y:S01]  /*b950*/  SHF.L.U64.HI R15, R206, 0x2, R35 ;  /* 0x00000002ce0f7819 */ /* 0x002fe20000010223 */
[----:B------:R-:W-:Y:S01]  /*b960*/  IMAD.X R15, R24, 0x1, R141, P0 ;  /* 0x00000001180f7824 */ /* 0x000fe200000e068d */
[----:B------:R-:W-:Y:S01]  /*b970*/  IADD3 R12, P0, R12, R210, RZ ;  /* 0x000000d20c0c7210 */ /* 0x000fe20007f1e0ff */
[----:B------:R1:W-:Y:S01]  /*b980*/  STL [R1+0xb8], R13 ;  /* 0x0000b80d01007387 */ /* 0x0003e20000100800 */
[----:B------:R-:W-:Y:S01]  /*b990*/  IMAD.X R24, R24, 0x1, R140, P6 ;  /* 0x0000000118187824 */ /* 0x000fe200030e068c */
[----:B------:R-:W-:Y:S02]  /*b9a0*/  R2UR UR54, R99 ;  /* 0x00000000633672ca */ /* 0x000fe400000e0000 */
[----:B------:R-:W-:Y:S01]  /*b9b0*/  R2UR UR53, R98 ;  /* 0x00000000623572ca */ /* 0x000fe200000e0000 */
[----:B------:R2:W-:Y:S01]  /*b9c0*/  STL [R1+0xa4], R15 ;  /* 0x0000a40f01007387 */ /* 0x0005e20000100800 */
[----:B------:R-:W-:-:S02]  /*b9d0*/  R2UR UR52, R97 ;  /* 0x00000000613472ca */ /* 0x000fc400000e0000 */
[----:B-1----:R-:W-:Y:S01]  /*b9e0*/  SHF.R.S32.HI R13, RZ, 0x5, R25 ;  /* 0x00000005ff0d7819 */ /* 0x002fe20000011419 */
[----:B------:R1:W-:Y:S01]  /*b9f0*/  STL [R1+0xb0], R12 ;  /* 0x0000b00c01007387 */ /* 0x0003e20000100800 */
[----:B------:R-:W-:Y:S02]  /*ba00*/  R2UR UR48, R75 ;  /* 0x000000004b3072ca */ /* 0x000fe400000e0000 */
[----:B------:R-:W-:Y:S01]  /*ba10*/  R2UR UR51, R96 ;  /* 0x00000000603372ca */ /* 0x000fe200000e0000 */
[----:B--2---:R-:W-:Y:S01]  /*ba20*/  IMAD.X R15, R14, 0x1, R141, P2 ;  /* 0x000000010e0f7824 */ /* 0x004fe200010e068d */
[----:B------:R-:W-:Y:S01]  /*ba30*/  STL [R1+0x9c], R24 ;  /* 0x00009c1801007387 */ /* 0x000fe20000100800 */
[----:B------:R-:W-:Y:S02]  /*ba40*/  R2UR UR50, R95 ;  /* 0x000000005f3272ca */ /* 0x000fe400000e0000 */
[----:B------:R-:W-:Y:S01]  /*ba50*/  R2UR UR49, R94 ;  /* 0x000000005e3172ca */ /* 0x000fe200000e0000 */
[----:B------:R2:W-:Y:S01]  /*ba60*/  STL [R1+0x98], R13 ;  /* 0x0000980d01007387 */ /* 0x0005e20000100800 */
[----:B------:R-:W-:Y:S01]  /*ba70*/  R2UR UR47, R93 ;  /* 0x000000005d2f72ca */ /* 0x000fe200000e0000 */
[----:B-1----:R-:W-:Y:S01]  /*ba80*/  IMAD.X R12, R14, 0x1, R140, P0 ;  /* 0x000000010e0c7824 */ /* 0x002fe200000e068c */
[----:B------:R-:W-:-:S02]  /*ba90*/  R2UR UR45, R92 ;  /* 0x000000005c2d72ca */ /* 0x000fc400000e0000 */
[----:B------:R-:W-:Y:S02]  /*baa0*/  R2UR UR43, R91 ;  /* 0x000000005b2b72ca */ /* 0x000fe400000e0000 */
[----:B------:R-:W-:Y:S01]  /*bab0*/  R2UR UR41, R90 ;  /* 0x000000005a2972ca */ /* 0x000fe200000e0000 */
[----:B--2---:R-:W-:Y:S01]  /*bac0*/  VIADD R13, R13, 0xfffffffe ;  /* 0xfffffffe0d0d7836 */ /* 0x004fe20000000000 */
[----:B------:R-:W-:Y:S01]  /*bad0*/  STL [R1+0xb4], R15 ;  /* 0x0000b40f01007387 */ /* 0x000fe20000100800 */
[----:B------:R-:W-:Y:S02]  /*bae0*/  R2UR UR59, R89 ;  /* 0x00000000593b72ca */ /* 0x000fe400000e0000 */
[----:B------:R-:W-:Y:S01]  /*baf0*/  R2UR UR57, R88 ;  /* 0x00000000583972ca */ /* 0x000fe200000e0000 */
[----:B------:R1:W-:Y:S01]  /*bb00*/  STL [R1+0xac], R12 ;  /* 0x0000ac0c01007387 */ /* 0x0003e20000100800 */
[----:B------:R-:W-:Y:S02]  /*bb10*/  R2UR UR5, R87 ;  /* 0x00000000570572ca */ /* 0x000fe400000e0000 */
[----:B------:R-:W-:Y:S01]  /*bb20*/  R2UR UR6, R86 ;  /* 0x00000000560672ca */ /* 0x000fe200000e0000 */
[----:B------:R2:W-:Y:S01]  /*bb30*/  STL [R1+0x28c], R13 ;  /* 0x00028c0d01007387 */ /* 0x0005e20000100800 */
[----:B------:R-:W-:-:S02]  /*bb40*/  R2UR UR7, R85 ;  /* 0x00000000550772ca */ /* 0x000fc400000e0000 */
[----:B------:R-:W-:Y:S02]  /*bb50*/  R2UR UR8, R84 ;  /* 0x00000000540872ca */ /* 0x000fe400000e0000 */
[----:B------:R-:W-:Y:S01]  /*bb60*/  R2UR UR9, R83 ;  /* 0x00000000530972ca */ /* 0x000fe200000e0000 */
[----:B------:R-:W-:Y:S02]  /*bb70*/  UIADD3 UR55, UP5, UR55, UR32, URZ ;  /* 0x0000002037377290 */ /* 0x000fe4000ffbe03f */
[----:B------:R-:W-:Y:S02]  /*bb80*/  UIADD3 UR54, UP6, UR54, UR32, URZ ;  /* 0x0000002036367290 */ /* 0x000fe4000ffde03f */
[----:B------:R-:W-:Y:S01]  /*bb90*/  UIADD3 UR53, UP0, UR53, UR32, URZ ;  /* 0x0000002035357290 */ /* 0x000fe2000ff1e03f */
[----:B------:R-:W-:Y:S01]  /*bba0*/  R2UR UR10, R82 ;  /* 0x00000000520a72ca */ /* 0x000fe200000e0000 */
[----:B------:R-:W-:Y:S01]  /*bbb0*/  UIADD3 UR52, UP1, UR52, UR32, URZ ;  /* 0x0000002034347290 */ /* 0x000fe2000ff3e03f */
[----:B------:R-:W-:-:S02]  /*bbc0*/  R2UR UR11, R81 ;  /* 0x00000000510b72ca */ /* 0x000fc400000e0000 */
[----:B------:R-:W-:Y:S02]  /*bbd0*/  R2UR UR12, R80 ;  /* 0x00000000500c72ca */ /* 0x000fe400000e0000 */
[----:B------:R-:W-:Y:S02]  /*bbe0*/  R2UR UR13, R79 ;  /* 0x000000004f0d72ca */ /* 0x000fe400000e0000 */
[----:B------:R-:W-:Y:S02]  /*bbf0*/  R2UR UR14, R78 ;  /* 0x000000004e0e72ca */ /* 0x000fe400000e0000 */
[----:B------:R-:W-:Y:S01]  /*bc00*/  R2UR UR15, R77 ;  /* 0x000000004d0f72ca */ /* 0x000fe200000e0000 */
[----:B------:R-:W-:Y:S01]  /*bc10*/  UIADD3.X UR48, UR48, UR33, URZ, UP5, !UPT ;  /* 0x0000002130307290 */ /* 0x000fe2000affe43f */
[----:B------:R-:W-:Y:S01]  /*bc20*/  R2UR UR16, R76 ;  /* 0x000000004c1072ca */ /* 0x000fe200000e0000 */
[----:B------:R-:W-:Y:S02]  /*bc30*/  UIADD3.X UR46, UR46, UR33, URZ, UP6, !UPT ;  /* 0x000000212e2e7290 */ /* 0x000fe4000b7fe43f */
[----:B------:R-:W-:-:S02]  /*bc40*/  UIADD3.X UR44, UR44, UR33, URZ, UP0, !UPT ;  /* 0x000000212c2c7290 */ /* 0x000fc400087fe43f */
[----:B------:R-:W-:Y:S02]  /*bc50*/  UIADD3 UR51, UP2, UR51, UR32, URZ ;  /* 0x0000002033337290 */ /* 0x000fe4000ff5e03f */
[----:B------:R-:W-:Y:S02]  /*bc60*/  UIADD3 UR50, UP3, UR50, UR32, URZ ;  /* 0x0000002032327290 */ /* 0x000fe4000ff7e03f */
[----:B------:R-:W-:Y:S02]  /*bc70*/  UIADD3 UR49, UP4, UR49, UR32, URZ ;  /* 0x0000002031317290 */ /* 0x000fe4000ff9e03f */
[----:B------:R-:W-:Y:S02]  /*bc80*/  UIADD3 UR47, UP5, UR47, UR32, URZ ;  /* 0x000000202f2f7290 */ /* 0x000fe4000ffbe03f */
[----:B------:R-:W-:Y:S02]  /*bc90*/  UIADD3 UR45, UP6, UR45, UR32, URZ ;  /* 0x000000202d2d7290 */ /* 0x000fe4000ffde03f */
[----:B------:R-:W-:-:S02]  /*bca0*/  UIADD3 UR43, UP0, UR43, UR32, URZ ;  /* 0x000000202b2b7290 */ /* 0x000fc4000ff1e03f */
[----:B------:R-:W-:Y:S02]  /*bcb0*/  UIADD3.X UR42, UR42, UR33, URZ, UP1, !UPT ;  /* 0x000000212a2a7290 */ /* 0x000fe40008ffe43f */
[----:B------:R-:W-:Y:S02]  /*bcc0*/  UIADD3 UR41, UP1, UR41, UR32, URZ ;  /* 0x0000002029297290 */ /* 0x000fe4000ff3e03f */
[----:B------:R-:W-:Y:S02]  /*bcd0*/  UIADD3.X UR35, UR60, UR33, URZ, UP2, !UPT ;  /* 0x000000213c237290 */ /* 0x000fe400097fe43f */
[----:B------:R-:W-:Y:S02]  /*bce0*/  UIADD3.X UR58, UR58, UR33, URZ, UP3, !UPT ;  /* 0x000000213a3a7290 */ /* 0x000fe40009ffe43f */
[----:B------:R-:W-:Y:S02]  /*bcf0*/  UIADD3.X UR56, UR56, UR33, URZ, UP4, !UPT ;  /* 0x0000002138387290 */ /* 0x000fe4000a7fe43f */
[----:B------:R-:W-:-:S02]  /*bd00*/  UIADD3.X UR17, UR17, UR33, URZ, UP5, !UPT ;  /* 0x0000002111117290 */ /* 0x000fc4000affe43f */
[----:B------:R-:W-:Y:S02]  /*bd10*/  UIADD3.X UR18, UR18, UR33, URZ, UP6, !UPT ;  /* 0x0000002112127290 */ /* 0x000fe4000b7fe43f */
[----:B------:R-:W-:Y:S02]  /*bd20*/  UIADD3.X UR19, UR19, UR33, URZ, UP0, !UPT ;  /* 0x0000002113137290 */ /* 0x000fe400087fe43f */
[----:B------:R-:W-:Y:S02]  /*bd30*/  UIADD3 UR34, UP2, UR59, UR32, URZ ;  /* 0x000000203b227290 */ /* 0x000fe4000ff5e03f */
[----:B------:R-:W-:Y:S02]  /*bd40*/  UIADD3 UR57, UP3, UR57, UR32, URZ ;  /* 0x0000002039397290 */ /* 0x000fe4000ff7e03f */
[----:B------:R-:W-:Y:S02]  /*bd50*/  UIADD3 UR5, UP4, UR5, UR32, URZ ;  /* 0x0000002005057290 */ /* 0x000fe4000ff9e03f */
[----:B------:R-:W-:-:S02]  /*bd60*/  UIADD3 UR6, UP5, UR6, UR32, URZ ;  /* 0x0000002006067290 */ /* 0x000fc4000ffbe03f */
[----:B------:R-:W-:Y:S02]  /*bd70*/  UIADD3 UR7, UP6, UR7, UR32, URZ ;  /* 0x0000002007077290 */ /* 0x000fe4000ffde03f */
[----:B------:R-:W-:Y:S02]  /*bd80*/  UIADD3 UR8, UP0, UR8, UR32, URZ ;  /* 0x0000002008087290 */ /* 0x000fe4000ff1e03f */
[----:B------:R-:W-:Y:S02]  /*bd90*/  UIADD3.X UR20, UR20, UR33, URZ, UP1, !UPT ;  /* 0x0000002114147290 */ /* 0x000fe40008ffe43f */
[----:B------:R-:W-:Y:S01]  /*bda0*/  UIADD3 UR9, UP1, UR9, UR32, URZ ;  /* 0x0000002009097290 */ /* 0x000fe2000ff3e03f */
[----:B------:R-:W-:Y:S01]  /*bdb0*/  SHF.R.S32.HI R2, RZ, 0x1f, R171 ;  /* 0x0000001fff027819 */ /* 0x000fe200000114ab */
[----:B------:R-:W-:Y:S02]  /*bdc0*/  UIADD3.X UR21, UR21, UR33, URZ, UP2, !UPT ;  /* 0x0000002115157290 */ /* 0x000fe400097fe43f */
[----:B------:R-:W-:-:S02]  /*bdd0*/  UIADD3.X UR22, UR22, UR33, URZ, UP3, !UPT ;  /* 0x0000002116167290 */ /* 0x000fc40009ffe43f */
[----:B------:R-:W-:Y:S02]  /*bde0*/  UIADD3.X UR23, UR23, UR33, URZ, UP4, !UPT ;  /* 0x0000002117177290 */ /* 0x000fe4000a7fe43f */
[----:B------:R-:W-:Y:S02]  /*bdf0*/  UIADD3.X UR24, UR24, UR33, URZ, UP5, !UPT ;  /* 0x0000002118187290 */ /* 0x000fe4000affe43f */
[----:B------:R-:W-:Y:S02]  /*be00*/  UIADD3.X UR25, UR25, UR33, URZ, UP6, !UPT ;  /* 0x0000002119197290 */ /* 0x000fe4000b7fe43f */
[----:B------:R-:W-:Y:S02]  /*be10*/  UIADD3.X UR26, UR26, UR33, URZ, UP0, !UPT ;  /* 0x000000211a1a7290 */ /* 0x000fe400087fe43f */
[----:B------:R-:W-:Y:S02]  /*be20*/  UIADD3 UR10, UP2, UR10, UR32, URZ ;  /* 0x000000200a0a7290 */ /* 0x000fe4000ff5e03f */
[----:B------:R-:W-:-:S02]  /*be30*/  UIADD3 UR11, UP3, UR11, UR32, URZ ;  /* 0x000000200b0b7290 */ /* 0x000fc4000ff7e03f */
[----:B------:R-:W-:Y:S02]  /*be40*/  UIADD3 UR12, UP4, UR12, UR32, URZ ;  /* 0x000000200c0c7290 */ /* 0x000fe4000ff9e03f */
[----:B------:R-:W-:Y:S02]  /*be50*/  UIADD3 UR13, UP5, UR13, UR32, URZ ;  /* 0x000000200d0d7290 */ /* 0x000fe4000ffbe03f */
[----:B------:R-:W-:Y:S02]  /*be60*/  UIADD3 UR14, UP6, UR14, UR32, URZ ;  /* 0x000000200e0e7290 */ /* 0x000fe4000ffde03f */
[----:B------:R-:W-:Y:S02]  /*be70*/  UIADD3 UR15, UP0, UR15, UR32, URZ ;  /* 0x000000200f0f7290 */ /* 0x000fe4000ff1e03f */
[----:B------:R-:W-:Y:S01]  /*be80*/  UIADD3.X UR27, UR27, UR33, URZ, UP1, !UPT ;  /* 0x000000211b1b7290 */ /* 0x000fe20008ffe43f */
[C---:B------:R-:W-:Y:S01]  /*be90*/  SHF.L.U64.HI R7, R8.reuse, 0x2, R7 ;  /* 0x0000000208077819 */ /* 0x040fe20000010207 */
[----:B------:R-:W-:Y:S01]  /*bea0*/  UIADD3 UR16, UP1, UR16, UR32, URZ ;  /* 0x0000002010107290 */ /* 0x000fe2000ff3e03f */
[----:B-1----:R-:W-:Y:S01]  /*beb0*/  LOP3.LUT R12, R3, 0x40, RZ, 0x3c, !PT ;  /* 0x00000040030c7812 */ /* 0x002fe200078e3cff */
[----:B------:R-:W-:Y:S01]  /*bec0*/  IMAD.SHL.U32 R8, R8, 0x4, RZ ;  /* 0x0000000408087824 */ /* 0x000fe200078e00ff */
[----:B------:R-:W-:Y:S01]  /*bed0*/  SHF.L.U64.HI R2, R171, 0x2, R2 ;  /* 0x00000002ab027819 */ /* 0x000fe20000010202 */
[----:B------:R-:W-:Y:S01]  /*bee0*/  IMAD.MOV.U32 R205, RZ, RZ, RZ ;  /* 0x000000ffffcd7224 */ /* 0x000fe200078e00ff */
        /* <DEDUP_REMOVED lines=64> */
[C---:B------:R-:W-:Y:S01]  /*c2f0*/  LOP3.LUT R15, R3.reuse, 0x20, RZ, 0x3c, !PT ;  /* 0x00000020030f7812 */ /* 0x040fe200078e3cff */
[----:B------:R-:W-:Y:S01]  /*c300*/  UIADD3.X UR28, UR28, UR33, URZ, UP2, !UPT ;  /* 0x000000211c1c7290 */ /* 0x000fe200097fe43f */
[----:B------:R-:W-:Y:S01]  /*c310*/  LOP3.LUT R14, R3, 0x60, RZ, 0x3c, !PT ;  /* 0x00000060030e7812 */ /* 0x000fe200078e3cff */
[----:B------:R-:W-:Y:S01]  /*c320*/  UIADD3.X UR29, UR29, UR33, URZ, UP3, !UPT ;  /* 0x000000211d1d7290 */ /* 0x000fe20009ffe43f */
[----:B------:R-:W-:Y:S01]  /*c330*/  LOP3.LUT R12, R9, 0x40, RZ, 0x3c, !PT ;  /* 0x00000040090c7812 */ /* 0x000fe200078e3cff */
[----:B------:R-:W-:-:S02]  /*c340*/  UIADD3.X UR36, UR36, UR33, URZ, UP4, !UPT ;  /* 0x0000002124247290 */ /* 0x000fc4000a7fe43f */
[----:B------:R-:W-:Y:S02]  /*c350*/  UIADD3.X UR37, UR37, UR33, URZ, UP5, !UPT ;  /* 0x0000002125257290 */ /* 0x000fe4000affe43f */
[----:B------:R-:W-:Y:S02]  /*c360*/  UIADD3.X UR38, UR38, UR33, URZ, UP6, !UPT ;  /* 0x0000002126267290 */ /* 0x000fe4000b7fe43f */
[----:B------:R-:W-:Y:S02]  /*c370*/  UIADD3.X UR39, UR39, UR33, URZ, UP0, !UPT ;  /* 0x0000002127277290 */ /* 0x000fe400087fe43f */
[----:B------:R-:W-:Y:S01]  /*c380*/  UIADD3.X UR33, UR40, UR33, URZ, UP1, !UPT ;  /* 0x0000002128217290 */ /* 0x000fe20008ffe43f */
[----:B------:R-:W-:Y:S02]  /*c390*/  UMOV UR32, 0xffffffff ;  /* 0xffffffff00207882 */ /* 0x000fe40000000000 */
[----:B--2---:R-:W-:-:S09]  /*c3a0*/  UMOV UR40, 0x1 ;  /* 0x0000000100287882 */ /* 0x004fd20000000000 */
.L_x_1:
[----:B------:R-:W-:-:S04]  /*c3b0*/  DEPBAR.LE SB0, 0x2 ;  /* 0x000080800000791a */ /* 0x000fc80000000000 */
[----:B------:R-:W-:Y:S01]  /*c3c0*/  UIADD3 UR32, UR32, 0x1, URZ ;  /* 0x0000000120207890 */ /* 0x000fe2000fffe03f */
[C---:B------:R-:W-:Y:S02]  /*c3d0*/  LOP3.LUT R193, R3.reuse, 0x40, RZ, 0x3c, !PT ;  /* 0x0000004003c17812 */ /* 0x040fe400078e3cff */
[C---:B------:R-:W-:Y:S01]  /*c3e0*/  LOP3.LUT R192, R3.reuse, 0x60, RZ, 0x3c, !PT ;  /* 0x0000006003c07812 */ /* 0x040fe200078e3cff */
[----:B------:R-:W-:Y:S01]  /*c3f0*/  UISETP.GT.AND UP0, UPT, UR32, 0x1, UPT ;  /* 0x000000012000788c */ /* 0x000fe2000bf04270 */
[----:B------:R-:W-:-:S03]  /*c400*/  LOP3.LUT R194, R3, 0x20, RZ, 0x3c, !PT ;  /* 0x0000002003c27812 */ /* 0x000fc600078e3cff */
[----:B------:R-:W-:-:S04]  /*c410*/  USEL UR32, UR32, URZ, !UP0 ;  /* 0x0000003f20207287 */ /* 0x000fc8000c000000 */
[----:B------:R-:W-:Y:S01]  /*c420*/  ULEA UR59, UR32, UR4, 0xd ;  /* 0x00000004203b7291 */ /* 0x000fe2000f8e683f */
[----:B------:R-:W-:Y:S08]  /*c430*/  BAR.SYNC.DEFER_BLOCKING 0x0 ;  /* 0x0000000000007b1d */ /* 0x000ff00000010000 */
[----:B------:R-:W-:Y:S04]  /*c440*/  LDS R140, [R193+UR59+0x80] ;  /* 0x0000803bc18c7984 */ /* 0x000fe80008000800 */
[----:B------:R-:W-:Y:S04]  /*c450*/  LDS R142, [R193+UR59+0x480] ;  /* 0x0004803bc18e7984 */ /* 0x000fe80008000800 */
[----:B------:R-:W-:Y:S04]  /*c460*/  LDS R141, [R192+UR59+0x80] ;  /* 0x0000803bc08d7984 */ /* 0x000fe80008000800 */
[----:B------:R-:W-:Y:S04]  /*c470*/  LDS R143, [R192+UR59+0x480] ;  /* 0x0004803bc08f7984 */ /* 0x000fe80008000800 */
[----:B------:R-:W1:Y:S04]  /*c480*/  LDSM.16.M88.4 R12, [R9+UR59+0x4000] ;  /* 0x0040003b090c783b */ /* 0x000e680008000200 */
[----:B------:R-:W2:Y:S04]  /*c490*/  LDSM.16.M88.4 R24, [R9+UR59+0x4400] ;  /* 0x0044003b0918783b */ /* 0x000ea80008000200 */
[----:B------:R-:W3:Y:S04]  /*c4a0*/  LDSM.16.M88.4 R32, [R9+UR59+0x4800] ;  /* 0x0048003b0920783b */ /* 0x000ee80008000200 */
[----:B------:R-:W-:Y:S04]  /*c4b0*/  LDS R160, [R193+UR59] ;  /* 0x0000003bc1a07984 */ /* 0x000fe80008000800 */
[----:B------:R-:W-:Y:S04]  /*c4c0*/  LDS R162, [R193+UR59+0x400] ;  /* 0x0004003bc1a27984 */ /* 0x000fe80008000800 */
[----:B------:R-:W-:Y:S04]  /*c4d0*/  LDS R161, [R192+UR59] ;  /* 0x0000003bc0a17984 */ /* 0x000fe80008000800 */
[----:B------:R-:W4:Y:S04]  /*c4e0*/  LDS R163, [R192+UR59+0x400] ;  /* 0x0004003bc0a37984 */ /* 0x000f280008000800 */
[----:B------:R-:W4:Y:S04]  /*c4f0*/  LDSM.16.M88.4 R168, [R9+UR59+0x5c00] ;  /* 0x005c003b09a8783b */ /* 0x000f280008000200 */
[----:B------:R-:W-:Y:S04]  /*c500*/  LDS R144, [R3+UR59+0x80] ;  /* 0x0000803b03907984 */ /* 0x000fe80008000800 */
[----:B------:R-:W-:Y:S01]  /*c510*/  LDS R146, [R3+UR59+0x480] ;  /* 0x0004803b03927984 */ /* 0x000fe20008000800 */
[C---:B-1----:R-:W-:Y:S03]  /*c520*/  HMMA.1688.F32.TF32 R200, R140.reuse, R12, R176 ;  /* 0x0000000c8cc8723c */ /* 0x042fe600000810b0 */
[----:B------:R-:W-:Y:S04]  /*c530*/  LDS R145, [R194+UR59+0x80] ;  /* 0x0000803bc2917984 */ /* 0x000fe80008000800 */
[----:B------:R-:W1:Y:S01]  /*c540*/  LDS R147, [R194+UR59+0x480] ;  /* 0x0004803bc2937984 */ /* 0x000e620008000800 */
[C---:B--2---:R-:W-:Y:S03]  /*c550*/  HMMA.1688.F32.TF32 R184, R140.reuse, R24, R16 ;  /* 0x000000188cb8723c */ /* 0x044fe60000081010 */
[----:B------:R-:W2:Y:S03]  /*c560*/  LDSM.16.M88.4 R28, [R9+UR59+0x4c00] ;  /* 0x004c003b091c783b */ /* 0x000ea60008000200 */
[----:B---3--:R-:W-:Y:S01]  /*c570*/  HMMA.1688.F32.TF32 R176, R140, R32, R20 ;  /* 0x000000208cb0723c */ /* 0x008fe20000081014 */
[----:B------:R-:W3:Y:S04]  /*c580*/  LDSM.16.M88.4 R20, [R9+UR59+0x5000] ;  /* 0x0050003b0914783b */ /* 0x000ee80008000200 */
[----:B------:R-:W3:Y:S04]  /*c590*/  LDSM.16.M88.4 R16, [R9+UR59+0x5400] ;  /* 0x0054003b0910783b */ /* 0x000ee80008000200 */
[----:B------:R-:W3:Y:S01]  /*c5a0*/  LDSM.16.M88.4 R156, [R9+UR59+0x5800] ;  /* 0x0058003b099c783b */ /* 0x000ee20008000200 */
[----:B----4-:R-:W-:Y:S03]  /*c5b0*/  HMMA.1688.F32.TF32 R180, R160, R12, R48 ;  /* 0x0000000ca0b4723c */ /* 0x010fe60000081030 */
[----:B------:R-:W-:Y:S04]  /*c5c0*/  LDS R172, [R3+UR59] ;  /* 0x0000003b03ac7984 */ /* 0x000fe80008000800 */
[----:B------:R-:W-:Y:S01]  /*c5d0*/  LDS R174, [R3+UR59+0x400] ;  /* 0x0004003b03ae7984 */ /* 0x000fe20008000800 */
[----:B------:R-:W-:Y:S03]  /*c5e0*/  HMMA.1688.F32.TF32 R48, R140, R168, R40 ;  /* 0x000000a88c30723c */ /* 0x000fe60000081028 */
[----:B------:R-:W-:Y:S03]  /*c5f0*/  LDS R173, [R194+UR59] ;  /* 0x0000003bc2ad7984 */ /* 0x000fe60008000800 */
[C---:B------:R-:W-:Y:S01]  /*c600*/  HMMA.1688.F32.TF32 R60, R160.reuse, R24, R60 ;  /* 0x00000018a03c723c */ /* 0x040fe2000008103c */
[----:B------:R-:W4:Y:S04]  /*c610*/  LDS R175, [R194+UR59+0x400] ;  /* 0x0004003bc2af7984 */ /* 0x000f280008000800 */
[----:B------:R-:W-:Y:S01]  /*c620*/  LDS R188, [R3+UR59+0x800] ;  /* 0x0008003b03bc7984 */ /* 0x000fe20008000800 */
[----:B------:R-:W-:Y:S03]  /*c630*/  HMMA.1688.F32.TF32 R72, R160, R32, R72 ;  /* 0x00000020a048723c */ /* 0x000fe60000081048 */
[----:B------:R-:W-:Y:S03]  /*c640*/  LDS R190, [R3+UR59+0xc00] ;  /* 0x000c003b03be7984 */ /* 0x000fe60008000800 */
[C---:B-1----:R-:W-:Y:S01]  /*c650*/  HMMA.1688.F32.TF32 R44, R144.reuse, R12, R44 ;  /* 0x0000000c902c723c */ /* 0x042fe2000008102c */
[----:B------:R-:W-:Y:S04]  /*c660*/  LDS R189, [R194+UR59+0x800] ;  /* 0x0008003bc2bd7984 */ /* 0x000fe80008000800 */
[----:B------:R-:W1:Y:S01]  /*c670*/  LDS R191, [R194+UR59+0xc00] ;  /* 0x000c003bc2bf7984 */ /* 0x000e620008000800 */
[C---:B------:R-:W-:Y:S03]  /*c680*/  HMMA.1688.F32.TF32 R56, R144.reuse, R24, R56 ;  /* 0x000000189038723c */ /* 0x040fe60000081038 */
[----:B------:R-:W-:Y:S03]  /*c690*/  LDS R40, [R193+UR59+0x880] ;  /* 0x0008803bc1287984 */ /* 0x000fe60008000800 */
[C---:B------:R-:W-:Y:S01]  /*c6a0*/  HMMA.1688.F32.TF32 R68, R144.reuse, R32, R68 ;  /* 0x000000209044723c */ /* 0x040fe20000081044 */
[----:B------:R-:W-:Y:S04]  /*c6b0*/  LDS R42, [R193+UR59+0xc80] ;  /* 0x000c803bc12a7984 */ /* 0x000fe80008000800 */
[----:B------:R-:W-:Y:S01]  /*c6c0*/  LDS R41, [R192+UR59+0x880] ;  /* 0x0008803bc0297984 */ /* 0x000fe20008000800 */
[-C--:B--2---:R-:W-:Y:S03]  /*c6d0*/  HMMA.1688.F32.TF32 R80, R144, R28.reuse, R80 ;  /* 0x0000001c9050723c */ /* 0x084fe60000081050 */
[----:B------:R-:W2:Y:S03]  /*c6e0*/  LDS R43, [R192+UR59+0xc80] ;  /* 0x000c803bc02b7984 */ /* 0x000ea60008000800 */
[----:B------:R-:W-:Y:S06]  /*c6f0*/  HMMA.1688.F32.TF32 R88, R140, R28, R88 ;  /* 0x0000001c8c58723c */ /* 0x000fec0000081058 */
[C---:B---3--:R-:W-:Y:S06]  /*c700*/  HMMA.1688.F32.TF32 R124, R144.reuse, R20, R124 ;  /* 0x00000014907c723c */ /* 0x048fec000008107c */
[C---:B------:R-:W-:Y:S06]  /*c710*/  HMMA.1688.F32.TF32 R128, R144.reuse, R16, R128 ;  /* 0x000000109080723c */ /* 0x040fec0000081080 */
[C---:B------:R-:W-:Y:S06]  /*c720*/  HMMA.1688.F32.TF32 R132, R144.reuse, R156, R132 ;  /* 0x0000009c9084723c */ /* 0x040fec0000081084 */
[----:B------:R-:W-:Y:S01]  /*c730*/  HMMA.1688.F32.TF32 R136, R144, R168, R136 ;  /* 0x000000a89088723c */ /* 0x000fe20000081088 */
[----:B------:R-:W-:Y:S04]  /*c740*/  LDS R144, [R3+UR59+0x880] ;  /* 0x0008803b03907984 */ /* 0x000fe80008000800 */
[----:B------:R-:W-:Y:S01]  /*c750*/  LDS R146, [R3+UR59+0xc80] ;  /* 0x000c803b03927984 */ /* 0x000fe20008000800 */
[C---:B------:R-:W-:Y:S03]  /*c760*/  HMMA.1688.F32.TF32 R148, R140.reuse, R20, R148 ;  /* 0x000000148c94723c */ /* 0x040fe60000081094 */
[----:B------:R-:W-:Y:S03]  /*c770*/  LDS R145, [R194+UR59+0x880] ;  /* 0x0008803bc2917984 */ /* 0x000fe60008000800 */
[C---:B------:R-:W-:Y:S01]  /*c780*/  HMMA.1688.F32.TF32 R152, R140.reuse, R16, R152 ;  /* 0x000000108c98723c */ /* 0x040fe20000081098 */
[----:B------:R-:W3:Y:S05]  /*c790*/  LDS R147, [R194+UR59+0xc80] ;  /* 0x000c803bc2937984 */ /* 0x000eea0008000800 */
[----:B------:R-:W-:Y:S01]  /*c7a0*/  HMMA.1688.F32.TF32 R36, R140, R156, R36 ;  /* 0x0000009c8c24723c */ /* 0x000fe20000081024 */
[----:B------:R-:W-:Y:S04]  /*c7b0*/  LDS R140, [R193+UR59+0x800] ;  /* 0x0008003bc18c7984 */ /* 0x000fe80008000800 */
[----:B------:R-:W-:Y:S01]  /*c7c0*/  LDS R142, [R193+UR59+0xc00] ;  /* 0x000c003bc18e7984 */ /* 0x000fe20008000800 */
[C---:B----4-:R-:W-:Y:S03]  /*c7d0*/  HMMA.1688.F32.TF32 R96, R172.reuse, R16, R96 ;  /* 0x00000010ac60723c */ /* 0x050fe60000081060 */
[----:B------:R-:W-:Y:S03]  /*c7e0*/  LDS R141, [R192+UR59+0x800] ;  /* 0x0008003bc08d7984 */ /* 0x000fe60008000800 */
[C---:B------:R-:W-:Y:S01]  /*c7f0*/  HMMA.1688.F32.TF32 R164, R172.reuse, R12, R164 ;  /* 0x0000000caca4723c */ /* 0x040fe200000810a4 */
[----:B------:R1:W4:Y:S05]  /*c800*/  LDS R143, [R192+UR59+0xc00] ;  /* 0x000c003bc08f7984 */ /* 0x00032a0008000800 */
[C---:B------:R-:W-:Y:S06]  /*c810*/  HMMA.1688.F32.TF32 R52, R172.reuse, R24, R52 ;  /* 0x00000018ac34723c */ /* 0x040fec0000081034 */
[C---:B------:R-:W-:Y:S06]  /*c820*/  HMMA.1688.F32.TF32 R64, R172.reuse, R32, R64 ;  /* 0x00000020ac40723c */ /* 0x040fec0000081040 */
[C---:B------:R-:W-:Y:S06]  /*c830*/  HMMA.1688.F32.TF32 R76, R172.reuse, R28, R76 ;  /* 0x0000001cac4c723c */ /* 0x040fec000008104c */
[C---:B------:R-:W-:Y:S06]  /*c840*/  HMMA.1688.F32.TF32 R92, R172.reuse, R20, R92 ;  /* 0x00000014ac5c723c */ /* 0x040fec000008105c */
[----:B------:R-:W-:Y:S06]  /*c850*/  HMMA.1688.F32.TF32 R100, R172, R156, R100 ;  /* 0x0000009cac64723c */ /* 0x000fec0000081064 */
[----:B------:R-:W-:Y:S06]  /*c860*/  HMMA.1688.F32.TF32 R84, R160, R28, R84 ;  /* 0x0000001ca054723c */ /* 0x000fec0000081054 */
[----:B------:R-:W-:Y:S06]  /*c870*/  HMMA.1688.F32.TF32 R104, R172, R168, R104 ;  /* 0x000000a8ac68723c */ /* 0x000fec0000081068 */
[C---:B------:R-:W-:Y:S06]  /*c880*/  HMMA.1688.F32.TF32 R108, R160.reuse, R20, R108 ;  /* 0x00000014a06c723c */ /* 0x040fec000008106c */
[C---:B------:R-:W-:Y:S06]  /*c890*/  HMMA.1688.F32.TF32 R112, R160.reuse, R16, R112 ;  /* 0x00000010a070723c */ /* 0x040fec0000081070 */
[C---:B------:R-:W-:Y:S06]  /*c8a0*/  HMMA.1688.F32.TF32 R116, R160.reuse, R156, R116 ;  /* 0x0000009ca074723c */ /* 0x040fec0000081074 */
[----:B------:R-:W-:Y:S06]  /*c8b0*/  HMMA.1688.F32.TF32 R120, R160, R168, R120 ;  /* 0x000000a8a078723c */ /* 0x000fec0000081078 */
[----:B-1----:R-:W-:Y:S06]  /*c8c0*/  HMMA.1688.F32.TF32 R192, R188, R18, R96 ;  /* 0x00000012bcc0723c */ /* 0x002fec0000081060 */
[-C--:B--2---:R-:W-:Y:S06]  /*c8d0*/  HMMA.1688.F32.TF32 R96, R40, R14.reuse, R200 ;  /* 0x0000000e2860723c */ /* 0x084fec00000810c8 */
[----:B------:R-:W-:Y:S01]  /*c8e0*/  HMMA.1688.F32.TF32 R164, R188, R14, R164 ;  /* 0x0000000ebca4723c */ /* 0x000fe200000810a4 */
[----:B------:R-:W-:-:S02]  /*c8f0*/  LOP3.LUT R201, R3, 0x20, RZ, 0x3c, !PT ;  /* 0x0000002003c97812 */ /* 0x000fc400078e3cff */
[C---:B------:R-:W-:Y:S02]  /*c900*/  LOP3.LUT R202, R3.reuse, 0x40, RZ, 0x3c, !PT ;  /* 0x0000004003ca7812 */ /* 0x040fe400078e3cff */
[----:B------:R-:W-:Y:S01]  /*c910*/  LOP3.LUT R203, R3, 0x60, RZ, 0x3c, !PT ;  /* 0x0000006003cb7812 */ /* 0x000fe200078e3cff */
[C---:B------:R-:W-:Y:S01]  /*c920*/  HMMA.1688.F32.TF32 R52, R188.reuse, R26, R52 ;  /* 0x0000001abc34723c */ /* 0x040fe20000081034 */
[----:B------:R-:W-:Y:S01]  /*c930*/  LOP3.LUT R200, R9, 0x40, RZ, 0x3c, !PT ;  /* 0x0000004009c87812 */ /* 0x000fe200078e3cff */
[----:B------:R-:W-:Y:S04]  /*c940*/  LDS R160, [R202+UR59+0x1080] ;  /* 0x0010803bcaa07984 */ /* 0x000fe80008000800 */
[C---:B------:R-:W-:Y:S01]  /*c950*/  HMMA.1688.F32.TF32 R64, R188.reuse, R34, R64 ;  /* 0x00000022bc40723c */ /* 0x040fe20000081040 */
[----:B------:R-:W-:Y:S04]  /*c960*/  LDS R162, [R202+UR59+0x1480] ;  /* 0x0014803bcaa27984 */ /* 0x000fe80008000800 */
[----:B------:R-:W-:Y:S01]  /*c970*/  LDS R161, [R203+UR59+0x1080] ;  /* 0x0010803bcba17984 */ /* 0x000fe20008000800 */
[C---:B------:R-:W-:Y:S03]  /*c980*/  HMMA.1688.F32.TF32 R76, R188.reuse, R30, R76 ;  /* 0x0000001ebc4c723c */ /* 0x040fe6000008104c */
[----:B------:R-:W-:Y:S03]  /*c990*/  LDS R163, [R203+UR59+0x1480] ;  /* 0x0014803bcba37984 */ /* 0x000fe60008000800 */
[C---:B------:R-:W-:Y:S06]  /*c9a0*/  HMMA.1688.F32.TF32 R196, R188.reuse, R22, R92 ;  /* 0x00000016bcc4723c */ /* 0x040fec000008105c */
[C---:B------:R-:W-:Y:S06]  /*c9b0*/  HMMA.1688.F32.TF32 R100, R188.reuse, R158, R100 ;  /* 0x0000009ebc64723c */ /* 0x040fec0000081064 */
[----:B------:R-:W-:Y:S01]  /*c9c0*/  HMMA.1688.F32.TF32 R188, R188, R170, R104 ;  /* 0x000000aabcbc723c */ /* 0x000fe20000081068 */
[----:B------:R-:W-:Y:S04]  /*c9d0*/  LDS R104, [R3+UR59+0x1000] ;  /* 0x0010003b03687984 */ /* 0x000fe80008000800 */
[----:B------:R-:W-:Y:S01]  /*c9e0*/  LDS R106, [R3+UR59+0x1400] ;  /* 0x0014003b036a7984 */ /* 0x000fe20008000800 */
[C---:B---3--:R-:W-:Y:S03]  /*c9f0*/  HMMA.1688.F32.TF32 R44, R144.reuse, R14, R44 ;  /* 0x0000000e902c723c */ /* 0x048fe6000008102c */
[----:B------:R-:W-:Y:S03]  /*ca00*/  LDS R105, [R201+UR59+0x1000] ;  /* 0x0010003bc9697984 */ /* 0x000fe60008000800 */
[C---:B------:R-:W-:Y:S01]  /*ca10*/  HMMA.1688.F32.TF32 R56, R144.reuse, R26, R56 ;  /* 0x0000001a9038723c */ /* 0x040fe20000081038 */
[----:B------:R-:W-:Y:S05]  /*ca20*/  LDS R107, [R201+UR59+0x1400] ;  /* 0x0014003bc96b7984 */ /* 0x000fea0008000800 */
[C---:B------:R-:W-:Y:S06]  /*ca30*/  HMMA.1688.F32.TF32 R68, R144.reuse, R34, R68 ;  /* 0x000000229044723c */ /* 0x040fec0000081044 */
[C---:B------:R-:W-:Y:S06]  /*ca40*/  HMMA.1688.F32.TF32 R80, R144.reuse, R30, R80 ;  /* 0x0000001e9050723c */ /* 0x040fec0000081050 */
[C---:B------:R-:W-:Y:S06]  /*ca50*/  HMMA.1688.F32.TF32 R124, R144.reuse, R22, R124 ;  /* 0x00000016907c723c */ /* 0x040fec000008107c */
[C---:B------:R-:W-:Y:S06]  /*ca60*/  HMMA.1688.F32.TF32 R128, R144.reuse, R18, R128 ;  /* 0x000000129080723c */ /* 0x040fec0000081080 */
[C---:B------:R-:W-:Y:S06]  /*ca70*/  HMMA.1688.F32.TF32 R132, R144.reuse, R158, R132 ;  /* 0x0000009e9084723c */ /* 0x040fec0000081084 */
[----:B------:R-:W-:Y:S01]  /*ca80*/  HMMA.1688.F32.TF32 R136, R144, R170, R136 ;  /* 0x000000aa9088723c */ /* 0x000fe20000081088 */
[----:B------:R-:W-:Y:S04]  /*ca90*/  LDS R144, [R202+UR59+0x1000] ;  /* 0x0010003bca907984 */ /* 0x000fe80008000800 */
[----:B------:R-:W-:Y:S01]  /*caa0*/  LDS R146, [R202+UR59+0x1400] ;  /* 0x0014003bca927984 */ /* 0x000fe20008000800 */
[C---:B----4-:R-:W-:Y:S03]  /*cab0*/  HMMA.1688.F32.TF32 R92, R140.reuse, R14, R180 ;  /* 0x0000000e8c5c723c */ /* 0x050fe600000810b4 */
[----:B------:R-:W-:Y:S03]  /*cac0*/  LDS R145, [R203+UR59+0x1000] ;  /* 0x0010003bcb917984 */ /* 0x000fe60008000800 */
[C---:B------:R-:W-:Y:S01]  /*cad0*/  HMMA.1688.F32.TF32 R60, R140.reuse, R26, R60 ;  /* 0x0000001a8c3c723c */ /* 0x040fe2000008103c */
[----:B------:R-:W-:Y:S04]  /*cae0*/  LDS R147, [R203+UR59+0x1400] ;  /* 0x0014003bcb937984 */ /* 0x000fe80008000800 */
[----:B------:R-:W1:Y:S01]  /*caf0*/  LDSM.16.M88.4 R12, [R200+UR59+0x4000] ;  /* 0x0040003bc80c783b */ /* 0x000e620008000200 */
        /* <DEDUP_REMOVED lines=11> */
[----:B------:R-:W2:Y:S04]  /*cbb0*/  LDS R143, [R201+UR59+0x1480] ;  /* 0x0014803bc98f7984 */ /* 0x000ea80008000800 */
[----:B------:R-:W3:Y:S01]  /*cbc0*/  LDSM.16.M88.4 R16, [R200+UR59+0x4400] ;  /* 0x0044003bc810783b */ /* 0x000ee20008000200 */
[C---:B------:R-:W-:Y:S03]  /*cbd0*/  HMMA.1688.F32.TF32 R172, R40.reuse, R34, R176 ;  /* 0x0000002228ac723c */ /* 0x040fe600000810b0 */
[----:B------:R-:W-:Y:S03]  /*cbe0*/  LDSM.16.M88.4 R24, [R200+UR59+0x4c00] ;  /* 0x004c003bc818783b */ /* 0x000fe60008000200 */
[C---:B------:R-:W-:Y:S01]  /*cbf0*/  HMMA.1688.F32.TF32 R88, R40.reuse, R30, R88 ;  /* 0x0000001e2858723c */ /* 0x040fe20000081058 */
[----:B------:R-:W-:Y:S04]  /*cc00*/  LDSM.16.M88.4 R28, [R200+UR59+0x5000] ;  /* 0x0050003bc81c783b */ /* 0x000fe80008000200 */
[----:B------:R-:W-:Y:S01]  /*cc10*/  LDSM.16.M88.4 R32, [R200+UR59+0x5400] ;  /* 0x0054003bc820783b */ /* 0x000fe20008000200 */
[C---:B------:R-:W-:Y:S03]  /*cc20*/  HMMA.1688.F32.TF32 R148, R40.reuse, R22, R148 ;  /* 0x000000162894723c */ /* 0x040fe60000081094 */
[----:B------:R-:W4:Y:S03]  /*cc30*/  LDSM.16.M88.4 R20, [R200+UR59+0x4800] ;  /* 0x0048003bc814783b */ /* 0x000f260008000200 */
[----:B------:R-:W-:Y:S01]  /*cc40*/  HMMA.1688.F32.TF32 R156, R40, R158, R36 ;  /* 0x0000009e289c723c */ /* 0x000fe20000081024 */
[----:B------:R-:W4:Y:S01]  /*cc50*/  LDSM.16.M88.4 R36, [R200+UR59+0x5800] ;  /* 0x0058003bc824783b */ /* 0x000f220008000200 */
[----:B------:R-:W-:Y:S01]  /*cc60*/  ISETP.GT.AND P2, PT, R6, RZ, PT ;  /* 0x000000ff0600720c */ /* 0x000fe20003f44270 */
[----:B------:R-:W-:-:S02]  /*cc70*/  UIADD3 UR40, UR40, 0x1, URZ ;  /* 0x0000000128287890 */ /* 0x000fc4000fffe03f */
[----:B------:R-:W-:Y:S01]  /*cc80*/  LDS R176, [R3+UR59+0x1800] ;  /* 0x0018003b03b07984 */ /* 0x000fe20008000800 */
[----:B------:R-:W-:Y:S03]  /*cc90*/  HMMA.1688.F32.TF32 R168, R40, R170, R48 ;  /* 0x000000aa28a8723c */ /* 0x000fe60000081030 */
[----:B------:R-:W4:Y:S03]  /*cca0*/  LDSM.16.M88.4 R40, [R200+UR59+0x5c00] ;  /* 0x005c003bc828783b */ /* 0x000f260008000200 */
[-C--:B-1----:R-:W-:Y:S01]  /*ccb0*/  HMMA.1688.F32.TF32 R164, R104, R12.reuse, R164 ;  /* 0x0000000c68a4723c */ /* 0x082fe200000810a4 */
[----:B------:R-:W-:Y:S04]  /*ccc0*/  LDS R178, [R3+UR59+0x1c00] ;  /* 0x001c003b03b27984 */ /* 0x000fe80008000800 */
[----:B------:R-:W-:Y:S01]  /*ccd0*/  LDS R177, [R201+UR59+0x1800] ;  /* 0x0018003bc9b17984 */ /* 0x000fe20008000800 */
[-C--:B--2---:R-:W-:Y:S03]  /*cce0*/  HMMA.1688.F32.TF32 R44, R140, R12.reuse, R44 ;  /* 0x0000000c8c2c723c */ /* 0x084fe6000008102c */
[----:B------:R-:W-:Y:S03]  /*ccf0*/  LDS R179, [R201+UR59+0x1c00] ;  /* 0x001c003bc9b37984 */ /* 0x000fe60008000800 */
[-C--:B------:R-:W-:Y:S06]  /*cd00*/  HMMA.1688.F32.TF32 R48, R144, R12.reuse, R92 ;  /* 0x0000000c9030723c */ /* 0x080fec000008105c */
[----:B------:R-:W-:Y:S01]  /*cd10*/  HMMA.1688.F32.TF32 R184, R160, R12, R96 ;  /* 0x0000000ca0b8723c */ /* 0x000fe20000081060 */
[----:B------:R-:W2:Y:S05]  /*cd20*/  LDL R12, [R1+0x28c] ;  /* 0x00028c00010c7983 */ /* 0x000eaa0000100800 */
[-C--:B---3--:R-:W-:Y:S06]  /*cd30*/  HMMA.1688.F32.TF32 R52, R104, R16.reuse, R52 ;  /* 0x000000106834723c */ /* 0x088fec0000081034 */
[-C--:B------:R-:W-:Y:S06]  /*cd40*/  HMMA.1688.F32.TF32 R56, R140, R16.reuse, R56 ;  /* 0x000000108c38723c */ /* 0x080fec0000081038 */
[-C--:B------:R-:W-:Y:S06]  /*cd50*/  HMMA.1688.F32.TF32 R60, R144, R16.reuse, R60 ;  /* 0x00000010903c723c */ /* 0x080fec000008103c */
[----:B------:R-:W-:Y:S01]  /*cd60*/  HMMA.1688.F32.TF32 R180, R160, R16, R180 ;  /* 0x00000010a0b4723c */ /* 0x000fe200000810b4 */
[----:B------:R-:W3:Y:S04]  /*cd70*/  LDL R17, [R1+0x90] ;  /* 0x0000900001117983 */ /* 0x000ee80000100800 */
[----:B------:R-:W3:Y:S01]  /*cd80*/  LDL R16, [R1+0x94] ;  /* 0x0000940001107983 */ /* 0x000ee20000100800 */
[C---:B----4-:R-:W-:Y:S06]  /*cd90*/  HMMA.1688.F32.TF32 R72, R144.reuse, R20, R72 ;  /* 0x000000149048723c */ /* 0x050fec0000081048 */
[C---:B------:R-:W-:Y:S06]  /*cda0*/  HMMA.1688.F32.TF32 R84, R144.reuse, R24, R84 ;  /* 0x000000189054723c */ /* 0x040fec0000081054 */
[C---:B------:R-:W-:Y:S06]  /*cdb0*/  HMMA.1688.F32.TF32 R108, R144.reuse, R28, R108 ;  /* 0x0000001c906c723c */ /* 0x040fec000008106c */
[C---:B------:R-:W-:Y:S06]  /*cdc0*/  HMMA.1688.F32.TF32 R112, R144.reuse, R32, R112 ;  /* 0x000000209070723c */ /* 0x040fec0000081070 */
[C---:B------:R-:W-:Y:S06]  /*cdd0*/  HMMA.1688.F32.TF32 R116, R144.reuse, R36, R116 ;  /* 0x000000249074723c */ /* 0x040fec0000081074 */
[----:B------:R-:W-:Y:S01]  /*cde0*/  HMMA.1688.F32.TF32 R120, R144, R40, R120 ;  /* 0x000000289078723c */ /* 0x000fe20000081078 */
[----:B------:R-:W-:Y:S04]  /*cdf0*/  LDS R144, [R202+UR59+0x1800] ;  /* 0x0018003bca907984 */ /* 0x000fe80008000800 */
[----:B------:R-:W-:Y:S01]  /*ce00*/  LDS R146, [R202+UR59+0x1c00] ;  /* 0x001c003bca927984 */ /* 0x000fe20008000800 */
[-C--:B------:R-:W-:Y:S03]  /*ce10*/  HMMA.1688.F32.TF32 R100, R104, R36.reuse, R100 ;  /* 0x000000246864723c */ /* 0x080fe60000081064 */
[----:B------:R-:W-:Y:S03]  /*ce20*/  LDS R145, [R203+UR59+0x1800] ;  /* 0x0018003bcb917984 */ /* 0x000fe60008000800 */
[-C--:B------:R-:W-:Y:S01]  /*ce30*/  HMMA.1688.F32.TF32 R132, R140, R36.reuse, R132 ;  /* 0x000000248c84723c */ /* 0x080fe20000081084 */
[----:B------:R-:W1:Y:S05]  /*ce40*/  LDS R147, [R203+UR59+0x1c00] ;  /* 0x001c003bcb937984 */ /* 0x000e6a0008000800 */
[----:B------:R-:W-:Y:S01]  /*ce50*/  HMMA.1688.F32.TF32 R156, R160, R36, R156 ;  /* 0x00000024a09c723c */ /* 0x000fe2000008109c */
[----:B------:R-:W4:Y:S05]  /*ce60*/  LDL R37, [R1+0xd0] ;  /* 0x0000d00001257983 */ /* 0x000f2a0000100800 */
[-C--:B------:R-:W-:Y:S06]  /*ce70*/  HMMA.1688.F32.TF32 R128, R140, R32.reuse, R128 ;  /* 0x000000208c80723c */ /* 0x080fec0000081080 */
[----:B------:R-:W-:Y:S06]  /*ce80*/  HMMA.1688.F32.TF32 R152, R160, R32, R152 ;  /* 0x00000020a098723c */ /* 0x000fec0000081098 */
[-C--:B------:R-:W-:Y:S06]  /*ce90*/  HMMA.1688.F32.TF32 R124, R140, R28.reuse, R124 ;  /* 0x0000001c8c7c723c */ /* 0x080fec000008107c */
[----:B------:R-:W-:Y:S06]  /*cea0*/  HMMA.1688.F32.TF32 R148, R160, R28, R148 ;  /* 0x0000001ca094723c */ /* 0x000fec0000081094 */
[C---:B------:R-:W-:Y:S06]  /*ceb0*/  HMMA.1688.F32.TF32 R68, R140.reuse, R20, R68 ;  /* 0x000000148c44723c */ /* 0x040fec0000081044 */
[----:B------:R-:W-:Y:S01]  /*cec0*/  HMMA.1688.F32.TF32 R80, R140, R24, R80 ;  /* 0x000000188c50723c */ /* 0x000fe20000081050 */
[----:B------:R-:W-:Y:S01]  /*ced0*/  UISETP.GT.AND UP0, UPT, UR40, 0x1, UPT ;  /* 0x000000012800788c */ /* 0x000fe2000bf04270 */
[----:B------:R-:W4:Y:S04]  /*cee0*/  LDL R36, [R1+0x150] ;  /* 0x0001500001247983 */ /* 0x000f280000100800 */
[----:B------:R-:W-:Y:S01]  /*cef0*/  HMMA.1688.F32.TF32 R96, R104, R32, R192 ;  /* 0x000000206860723c */ /* 0x000fe200000810c0 */
[----:B------:R-:W4:Y:S05]  /*cf00*/  LDL R32, [R1+0xcc] ;  /* 0x0000cc0001207983 */ /* 0x000f2a0000100800 */
[C---:B-1----:R-:W-:Y:S06]  /*cf10*/  HMMA.1688.F32.TF32 R48, R144.reuse, R14, R48 ;  /* 0x0000000e9030723c */ /* 0x042fec0000081030 */
[C---:B------:R-:W-:Y:S06]  /*cf20*/  HMMA.1688.F32.TF32 R60, R144.reuse, R18, R60 ;  /* 0x00000012903c723c */ /* 0x040fec000008103c */
[C---:B------:R-:W-:Y:S06]  /*cf30*/  HMMA.1688.F32.TF32 R72, R144.reuse, R22, R72 ;  /* 0x000000169048723c */ /* 0x040fec0000081048 */
[C---:B------:R-:W-:Y:S06]  /*cf40*/  HMMA.1688.F32.TF32 R84, R144.reuse, R26, R84 ;  /* 0x0000001a9054723c */ /* 0x040fec0000081054 */
[C---:B------:R-:W-:Y:S06]  /*cf50*/  HMMA.1688.F32.TF32 R108, R144.reuse, R30, R108 ;  /* 0x0000001e906c723c */ /* 0x040fec000008106c */
[C---:B------:R-:W-:Y:S06]  /*cf60*/  HMMA.1688.F32.TF32 R112, R144.reuse, R34, R112 ;  /* 0x000000229070723c */ /* 0x040fec0000081070 */
[C---:B------:R-:W-:Y:S06]  /*cf70*/  HMMA.1688.F32.TF32 R116, R144.reuse, R38, R116 ;  /* 0x000000269074723c */ /* 0x040fec0000081074 */
[----:B------:R-:W-:Y:S01]  /*cf80*/  HMMA.1688.F32.TF32 R120, R144, R42, R120 ;  /* 0x0000002a9078723c */ /* 0x000fe20000081078 */
[----:B------:R-:W4:Y:S05]  /*cf90*/  LDL R144, [R1+0xd8] ;  /* 0x0000d80001907983 */ /* 0x000f2a0000100800 */
[----:B------:R-:W-:Y:S01]  /*cfa0*/  HMMA.1688.F32.TF32 R92, R104, R28, R196 ;  /* 0x0000001c685c723c */ /* 0x000fe200000810c4 */
[----:B------:R-:W4:Y:S05]  /*cfb0*/  LDL R29, [R1+0xd4] ;  /* 0x0000d400011d7983 */ /* 0x000f2a0000100800 */
[----:B------:R-:W-:Y:S01]  /*cfc0*/  HMMA.1688.F32.TF32 R136, R140, R40, R136 ;  /* 0x000000288c88723c */ /* 0x000fe20000081088 */
[----:B------:R-:W-:Y:S04]  /*cfd0*/  LDS R140, [R3+UR59+0x1880] ;  /* 0x0018803b038c7984 */ /* 0x000fe80008000800 */
[----:B------:R-:W-:Y:S01]  /*cfe0*/  LDS R142, [R3+UR59+0x1c80] ;  /* 0x001c803b038e7984 */ /* 0x000fe20008000800 */
[C---:B------:R-:W-:Y:S03]  /*cff0*/  HMMA.1688.F32.TF32 R64, R104.reuse, R20, R64 ;  /* 0x000000146840723c */ /* 0x040fe60000081040 */
[----:B------:R-:W-:Y:S03]  /*d000*/  LDS R141, [R201+UR59+0x1880] ;  /* 0x0018803bc98d7984 */ /* 0x000fe60008000800 */
[----:B------:R-:W-:Y:S01]  /*d010*/  HMMA.1688.F32.TF32 R76, R104, R24, R76 ;  /* 0x00000018684c723c */ /* 0x000fe2000008104c */
[----:B------:R-:W1:Y:S05]  /*d020*/  LDS R143, [R201+UR59+0x1c80] ;  /* 0x001c803bc98f7984 */ /* 0x000e6a0008000800 */
[-C--:B------:R-:W-:Y:S01]  /*d030*/  HMMA.1688.F32.TF32 R168, R160, R40.reuse, R168 ;  /* 0x00000028a0a8723c */ /* 0x080fe200000810a8 */
[----:B------:R-:W-:Y:S01]  /*d040*/  USEL UR40, UR40, URZ, !UP0 ;  /* 0x0000003f28287287 */ /* 0x000fe2000c000000 */
[----:B------:R-:W4:Y:S04]  /*d050*/  LDL R28, [R1+0x114] ;  /* 0x00011400011c7983 */ /* 0x000f280000100800 */
[----:B------:R-:W-:Y:S01]  /*d060*/  HMMA.1688.F32.TF32 R104, R104, R40, R188 ;  /* 0x000000286868723c */ /* 0x000fe200000810bc */
[----:B------:R-:W4:Y:S04]  /*d070*/  LDL R41, [R1+0x110] ;  /* 0x0001100001297983 */ /* 0x000f280000100800 */
[----:B------:R-:W4:Y:S01]  /*d080*/  LDL R40, [R1+0x118] ;  /* 0x0001180001287983 */ /* 0x000f220000100800 */
[C---:B------:R-:W-:Y:S03]  /*d090*/  HMMA.1688.F32.TF32 R88, R160.reuse, R24, R88 ;  /* 0x00000018a058723c */ /* 0x040fe60000081058 */
[----:B------:R-:W4:Y:S03]  /*d0a0*/  LDL R25, [R1+0x10c] ;  /* 0x00010c0001197983 */ /* 0x000f260000100800 */
        /* <DEDUP_REMOVED lines=10> */
[----:B------:R-:W-:Y:S04]  /*d150*/  LDS R140, [R202+UR59+0x1880] ;  /* 0x0018803bca8c7984 */ /* 0x000fe80008000800 */
[----:B------:R1:W-:Y:S04]  /*d160*/  LDS R142, [R202+UR59+0x1c80] ;  /* 0x001c803bca8e7984 */ /* 0x0003e80008000800 */
[----:B------:R-:W-:Y:S01]  /*d170*/  LDS R141, [R203+UR59+0x1880] ;  /* 0x0018803bcb8d7984 */ /* 0x000fe20008000800 */
[----:B-1----:R-:W1:Y:S03]  /*d180*/  S2R R202, SR_TID.X ;  /* 0x0000000000ca7919 */ /* 0x002e660000002100 */
[----:B------:R1:W4:Y:S01]  /*d190*/  LDS R143, [R203+UR59+0x1c80] ;  /* 0x001c803bcb8f7984 */ /* 0x0003220008000800 */
[----:B--2---:R-:W-:-:S02]  /*d1a0*/  ISETP.GE.AND P0, PT, R205, R12, PT ;  /* 0x0000000ccd00720c */ /* 0x004fc40003f06270 */
[----:B------:R-:W-:-:S04]  /*d1b0*/  SEL R12, RZ, 0x4, !P2 ;  /* 0x00000004ff0c7807 */ /* 0x000fc80005000000 */
[----:B------:R-:W-:Y:S01]  /*d1c0*/  SEL R12, R12, RZ, !P0 ;  /* 0x000000ff0c0c7207 */ /* 0x000fe20004000000 */
[----:B------:R-:W-:-:S03]  /*d1d0*/  ULEA UR59, UR40, UR4, 0xd ;  /* 0x00000004283b7291 */ /* 0x000fc6000f8e683f */
[----:B------:R-:W-:Y:S02]  /*d1e0*/  ISETP.NE.U32.AND P2, PT, R12, RZ, PT ;  /* 0x000000ff0c00720c */ /* 0x000fe40003f45070 */
[----:B------:R-:W-:Y:S02]  /*d1f0*/  IADD3 R12, P6, R4, R210, RZ ;  /* 0x000000d2040c7210 */ /* 0x000fe40007fde0ff */
[----:B-1----:R-:W-:-:S05]  /*d200*/  LOP3.LUT R203, R202, 0x1f, RZ, 0xc0, !PT ;  /* 0x0000001fcacb7812 */ /* 0x002fca00078ec0ff */
[----:B------:R-:W-:Y:S02]  /*d210*/  IMAD.SHL.U32 R188, R203, 0x4, RZ ;  /* 0x00000004cbbc7824 */ /* 0x000fe400078e00ff */
[----:B---3--:R-:W-:Y:S02]  /*d220*/  IMAD.X R13, R5, 0x1, R17, P6 ;  /* 0x00000001050d7824 */ /* 0x008fe400030e0611 */
[----:B------:R-:W-:Y:S01]  /*d230*/  VIADD R24, R188, UR59 ;  /* 0x0000003bbc187c36 */ /* 0x000fe20008000000 */
[----:B------:R-:W-:Y:S06]  /*d240*/  BAR.SYNC.DEFER_BLOCKING 0x0 ;  /* 0x0000000000007b1d */ /* 0x000fec0000010000 */
[----:B------:R-:W-:Y:S01]  /*d250*/  @!PT LDS RZ, [RZ] ;  /* 0x00000000fffff984 */ /* 0x000fe20000000800 */
[----:B------:R-:W-:Y:S01]  /*d260*/  @!PT LDS RZ, [RZ] ;  /* 0x00000000fffff984 */ /* 0x000fe20000000800 */
[----:B------:R-:W-:Y:S01]  /*d270*/  @!PT LDS RZ, [RZ] ;  /* 0x00000000fffff984 */ /* 0x000fe20000000800 */
[----:B------:R1:W-:Y:S02]  /*d280*/  LDGSTS.E [R24], desc[UR30][R12.64], P2 ;  /* 0x000000000c187fae */ /* 0x0003e4000912185e */
[----:B-1----:R-:W-:-:S05]  /*d290*/  IADD3 R12, P6, R4, R207, RZ ;  /* 0x000000cf040c7210 */ /* 0x002fca0007fde0ff */
[----:B------:R-:W-:-:S05]  /*d2a0*/  IMAD.X R13, R5, 0x1, R16, P6 ;  /* 0x00000001050d7824 */ /* 0x000fca00030e0610 */
[----:B------:R1:W-:Y:S01]  /*d2b0*/  LDGSTS.E [R24+0x80], desc[UR30][R12.64], P2 ;  /* 0x000800000c187fae */ /* 0x0003e2000912185e */
[----:B------:R-:W-:-:S04]  /*d2c0*/  ISETP.GT.AND P2, PT, R6, 0x4, PT ;  /* 0x000000040600780c */ /* 0x000fc80003f44270 */
[----:B-1----:R-:W-:-:S04]  /*d2d0*/  SEL R12, RZ, 0x4, !P2 ;  /* 0x00000004ff0c7807 */ /* 0x002fc80005000000 */
[----:B------:R-:W-:-:S04]  /*d2e0*/  SEL R12, R12, RZ, !P0 ;  /* 0x000000ff0c0c7207 */ /* 0x000fc80004000000 */
[----:B------:R-:W-:Y:S02]  /*d2f0*/  ISETP.NE.U32.AND P2, PT, R12, RZ, PT ;  /* 0x000000ff0c00720c */ /* 0x000fe40003f45070 */
[----:B----4-:R-:W-:Y:S02]  /*d300*/  IADD3 R12, P6, R4, R37, RZ ;  /* 0x00000025040c7210 */ /* 0x010fe40007fde0ff */
[----:B------:R-:W2:Y:S01]  /*d310*/  LDL R37, [R1+0x158] ;  /* 0x0001580001257983 */ /* 0x000ea20000100800 */
[C---:B------:R-:W-:Y:S06]  /*d320*/  HMMA.1688.F32.TF32 R164, R176.reuse, R14, R164 ;  /* 0x0000000eb0a4723c */ /* 0x040fec00000810a4 */
[C---:B------:R-:W-:Y:S01]  /*d330*/  HMMA.1688.F32.TF32 R52, R176.reuse, R18, R52 ;  /* 0x00000012b034723c */ /* 0x040fe20000081034 */
[----:B------:R-:W-:Y:S01]  /*d340*/  IMAD.X R13, R5, 0x1, R32, P6 ;  /* 0x00000001050d7824 */ /* 0x000fe200030e0620 */
[----:B------:R-:W-:Y:S01]  /*d350*/  ISETP.GT.AND P6, PT, R6, 0x8, PT ;  /* 0x000000080600780c */ /* 0x000fe20003fc4270 */
[----:B------:R-:W3:Y:S04]  /*d360*/  LDL R32, [R1+0x154] ;  /* 0x0001540001207983 */ /* 0x000ee80000100800 */
[----:B------:R1:W-:Y:S01]  /*d370*/  LDGSTS.E [R24+0x400], desc[UR30][R12.64], P2 ;  /* 0x004000000c187fae */ /* 0x0003e2000912185e */
[C---:B------:R-:W-:Y:S06]  /*d380*/  HMMA.1688.F32.TF32 R64, R176.reuse, R22, R64 ;  /* 0x00000016b040723c */ /* 0x040fec0000081040 */
[----:B------:R-:W-:Y:S01]  /*d390*/  HMMA.1688.F32.TF32 R76, R176, R26, R76 ;  /* 0x0000001ab04c723c */ /* 0x000fe2000008104c */
[----:B-1----:R-:W-:-:S05]  /*d3a0*/  SEL R13, RZ, 0x4, !P6 ;  /* 0x00000004ff0d7807 */ /* 0x002fca0007000000 */
[C---:B------:R-:W-:Y:S06]  /*d3b0*/  HMMA.1688.F32.TF32 R92, R176.reuse, R30, R92 ;  /* 0x0000001eb05c723c */ /* 0x040fec000008105c */
[C---:B------:R-:W-:Y:S06]  /*d3c0*/  HMMA.1688.F32.TF32 R96, R176.reuse, R34, R96 ;  /* 0x00000022b060723c */ /* 0x040fec0000081060 */
[C---:B------:R-:W-:Y:S06]  /*d3d0*/  HMMA.1688.F32.TF32 R100, R176.reuse, R38, R100 ;  /* 0x00000026b064723c */ /* 0x040fec0000081064 */
[----:B------:R-:W-:Y:S06]  /*d3e0*/  HMMA.1688.F32.TF32 R104, R176, R42, R104 ;  /* 0x0000002ab068723c */ /* 0x000fec0000081068 */
[----:B------:R-:W-:Y:S01]  /*d3f0*/  HMMA.1688.F32.TF32 R176, R140, R14, R184 ;  /* 0x0000000e8cb0723c */ /* 0x000fe200000810b8 */
[----:B------:R-:W4:Y:S01]  /*d400*/  LDL R15, [R1+0x18c] ;  /* 0x00018c00010f7983 */ /* 0x000f220000100800 */
[----:B------:R-:W-:-:S05]  /*d410*/  IADD3 R12, P6, R4, R144, RZ ;  /* 0x00000090040c7210 */ /* 0x000fca0007fde0ff */
[----:B------:R-:W-:Y:S01]  /*d420*/  SEL R14, R13, RZ, !P0 ;  /* 0x000000ff0d0e7207 */ /* 0x000fe20004000000 */
[----:B------:R-:W1:Y:S01]  /*d430*/  S2R R201, SR_TID.X ;  /* 0x0000000000c97919 */ /* 0x000e620000002100 */
[----:B------:R-:W-:Y:S01]  /*d440*/  IMAD.X R13, R5, 0x1, R29, P6 ;  /* 0x00000001050d7824 */ /* 0x000fe200030e061d */
[----:B------:R-:W-:Y:S01]  /*d450*/  HMMA.1688.F32.TF32 R88, R140, R26, R88 ;  /* 0x0000001a8c58723c */ /* 0x000fe20000081058 */
[----:B------:R-:W4:Y:S01]  /*d460*/  LDL R29, [R1+0x190] ;  /* 0x00019000011d7983 */ /* 0x000f220000100800 */
[----:B------:R-:W-:-:S03]  /*d470*/  ISETP.NE.U32.AND P6, PT, R14, RZ, PT ;  /* 0x000000ff0e00720c */ /* 0x000fc60003fc5070 */
[----:B------:R1:W-:Y:S04]  /*d480*/  LDGSTS.E [R24+0x480], desc[UR30][R12.64], P2 ;  /* 0x004800000c187fae */ /* 0x0003e8000912185e */
[----:B------:R-:W4:Y:S04]  /*d490*/  LDL R26, [R1+0x124] ;  /* 0x00012400011a7983 */ /* 0x000f280000100800 */
[----:B------:R-:W4:Y:S04]  /*d4a0*/  LDL R27, [R1+0x19c] ;  /* 0x00019c00011b7983 */ /* 0x000f280000100800 */
[----:B------:R-:W4:Y:S01]  /*d4b0*/  LDL R144, [R1+0x100] ;  /* 0x0001000001907983 */ /* 0x000f220000100800 */
[----:B-1----:R-:W-:-:S03]  /*d4c0*/  IADD3 R12, P2, R4, R41, RZ ;  /* 0x00000029040c7210 */ /* 0x002fc60007f5e0ff */
[----:B------:R-:W4:Y:S02]  /*d4d0*/  LDL R41, [R1+0x1d0] ;  /* 0x0001d00001297983 */ /* 0x000f240000100800 */
[----:B------:R-:W-:Y:S01]  /*d4e0*/  IMAD.X R13, R5, 0x1, R25, P2 ;  /* 0x00000001050d7824 */ /* 0x000fe200010e0619 */
[----:B------:R-:W-:Y:S01]  /*d4f0*/  ISETP.GT.AND P2, PT, R6, 0xc, PT ;  /* 0x0000000c0600780c */ /* 0x000fe20003f44270 */
[----:B------:R-:W4:Y:S04]  /*d500*/  LDL R25, [R1+0x198] ;  /* 0x0001980001197983 */ /* 0x000f280000100800 */
[----:B------:R1:W-:Y:S02]  /*d510*/  LDGSTS.E [R24+0x800], desc[UR30][R12.64], P6 ;  /* 0x008000000c187fae */ /* 0x0003e4000b12185e */
[----:B-1----:R-:W-:-:S02]  /*d520*/  SEL R13, RZ, 0x4, !P2 ;  /* 0x00000004ff0d7807 */ /* 0x002fc40005000000 */
[----:B------:R-:W-:Y:S02]  /*d530*/  IADD3 R12, P2, R4, R40, RZ ;  /* 0x00000028040c7210 */ /* 0x000fe40007f5e0ff */
[----:B------:R-:W4:Y:S01]  /*d540*/  LDL R40, [R1+0x194] ;  /* 0x0001940001287983 */ /* 0x000f220000100800 */
[----:B------:R-:W-:Y:S02]  /*d550*/  SEL R14, R13, RZ, !P0 ;  /* 0x000000ff0d0e7207 */ /* 0x000fe40004000000 */
[----:B------:R-:W-:Y:S02]  /*d560*/  IMAD.X R13, R5, 0x1, R28, P2 ;  /* 0x00000001050d7824 */ /* 0x000fe400010e061c */
[----:B------:R-:W4:Y:S01]  /*d570*/  LDL R28, [R1+0x1cc] ;  /* 0x0001cc00011c7983 */ /* 0x000f220000100800 */
[----:B------:R-:W-:-:S03]  /*d580*/  ISETP.NE.U32.AND P2, PT, R14, RZ, PT ;  /* 0x000000ff0e00720c */ /* 0x000fc60003f45070 */
[----:B------:R1:W-:Y:S02]  /*d590*/  LDGSTS.E [R24+0x880], desc[UR30][R12.64], P6 ;  /* 0x008800000c187fae */ /* 0x0003e4000b12185e */
[----:B-1----:R-:W-:Y:S02]  /*d5a0*/  IADD3 R12, P6, R4, R36, RZ ;  /* 0x00000024040c7210 */ /* 0x002fe40007fde0ff */
[----:B------:R-:W4:Y:S03]  /*d5b0*/  LDL R36, [R1+0x1d8] ;  /* 0x0001d80001247983 */ /* 0x000f260000100800 */
[----:B------:R-:W-:Y:S01]  /*d5c0*/  IMAD.X R13, R5, 0x1, R33, P6 ;  /* 0x00000001050d7824 */ /* 0x000fe200030e0621 */
[----:B------:R-:W-:Y:S01]  /*d5d0*/  ISETP.GT.AND P6, PT, R6, 0x10, PT ;  /* 0x000000100600780c */ /* 0x000fe20003fc4270 */
[----:B------:R-:W4:Y:S04]  /*d5e0*/  LDL R33, [R1+0x1d4] ;  /* 0x0001d40001217983 */ /* 0x000f280000100800 */
[----:B------:R1:W-:Y:S02]  /*d5f0*/  LDGSTS.E [R24+0xc00], desc[UR30][R12.64], P2 ;  /* 0x00c000000c187fae */ /* 0x0003e4000912185e */
[----:B-1----:R-:W-:-:S04]  /*d600*/  SEL R13, RZ, 0x4, !P6 ;  /* 0x00000004ff0d7807 */ /* 0x002fc80007000000 */
[----:B------:R-:W-:Y:S02]  /*d610*/  SEL R14, R13, RZ, !P0 ;  /* 0x000000ff0d0e7207 */ /* 0x000fe40004000000 */
[C---:B--2---:R-:W-:Y:S02]  /*d620*/  IADD3 R12, P6, R4.reuse, R37, RZ ;  /* 0x00000025040c7210 */ /* 0x044fe40007fde0ff */
[----:B------:R-:W2:Y:S03]  /*d630*/  LDL R37, [R1+0x210] ;  /* 0x0002100001257983 */ /* 0x000ea60000100800 */
[----:B---3--:R-:W-:Y:S02]  /*d640*/  IMAD.X R13, R5, 0x1, R32, P6 ;  /* 0x00000001050d7824 */ /* 0x008fe400030e0620 */
[----:B------:R-:W3:Y:S04]  /*d650*/  LDL R32, [R1+0x20c] ;  /* 0x00020c0001207983 */ /* 0x000ee80000100800 */
[----:B------:R4:W-:Y:S02]  /*d660*/  LDGSTS.E [R24+0xc80], desc[UR30][R12.64], P2 ;  /* 0x00c800000c187fae */ /* 0x0009e4000912185e */
[----:B----4-:R-:W-:-:S02]  /*d670*/  IADD3 R12, P2, R4, R29, RZ ;  /* 0x0000001d040c7210 */ /* 0x010fc40007f5e0ff */
[----:B------:R-:W-:Y:S01]  /*d680*/  ISETP.NE.U32.AND P6, PT, R14, RZ, PT ;  /* 0x000000ff0e00720c */ /* 0x000fe20003fc5070 */
[----:B------:R-:W4:Y:S02]  /*d690*/  LDL R29, [R1+0x214] ;  /* 0x00021400011d7983 */ /* 0x000f240000100800 */
[----:B------:R-:W-:Y:S02]  /*d6a0*/  IMAD.X R13, R5, 0x1, R15, P2 ;  /* 0x00000001050d7824 */ /* 0x000fe400010e060f */
[----:B------:R-:W4:Y:S01]  /*d6b0*/  LDL R15, [R1+0x218] ;  /* 0x00021800010f7983 */ /* 0x000f220000100800 */
[----:B------:R-:W-:-:S07]  /*d6c0*/  ISETP.GT.AND P2, PT, R6, 0x14, PT ;  /* 0x000000140600780c */ /* 0x000fce0003f44270 */
[----:B------:R1:W-:Y:S02]  /*d6d0*/  LDGSTS.E [R24+0x1000], desc[UR30][R12.64], P6 ;  /* 0x010000000c187fae */ /* 0x0003e4000b12185e */
[----:B-1----:R-:W-:-:S04]  /*d6e0*/  SEL R13, RZ, 0x4, !P2 ;  /* 0x00000004ff0d7807 */ /* 0x002fc80005000000 */
[----:B------:R-:W-:Y:S02]  /*d6f0*/  SEL R14, R13, RZ, !P0 ;  /* 0x000000ff0d0e7207 */ /* 0x000fe40004000000 */
[----:B------:R-:W-:Y:S02]  /*d700*/  IADD3 R12, P2, R4, R25, RZ ;  /* 0x00000019040c7210 */ /* 0x000fe40007f5e0ff */
[----:B------:R-:W4:Y:S03]  /*d710*/  LDL R25, [R1+0x250] ;  /* 0x0002500001197983 */ /* 0x000f260000100800 */
[----:B------:R-:W-:Y:S02]  /*d720*/  IMAD.X R13, R5, 0x1, R40, P2 ;  /* 0x00000001050d7824 */ /* 0x000fe400010e0628 */
[----:B------:R-:W4:Y:S01]  /*d730*/  LDL R40, [R1+0x24c] ;  /* 0x00024c0001287983 */ /* 0x000f220000100800 */
[----:B------:R-:W-:-:S03]  /*d740*/  ISETP.NE.U32.AND P2, PT, R14, RZ, PT ;  /* 0x000000ff0e00720c */ /* 0x000fc60003f45070 */
[----:B------:R1:W-:Y:S02]  /*d750*/  LDGSTS.E [R24+0x1080], desc[UR30][R12.64], P6 ;  /* 0x010800000c187fae */ /* 0x0003e4000b12185e */
[----:B-1----:R-:W-:Y:S02]  /*d760*/  IADD3 R12, P6, R4, R41, RZ ;  /* 0x00000029040c7210 */ /* 0x002fe40007fde0ff */
[----:B------:R-:W4:Y:S03]  /*d770*/  LDL R41, [R1+0xe8] ;  /* 0x0000e80001297983 */ /* 0x000f260000100800 */
[----:B------:R-:W-:Y:S02]  /*d780*/  IMAD.X R13, R5, 0x1, R28, P6 ;  /* 0x00000001050d7824 */ /* 0x000fe400030e061c */
[----:B------:R-:W4:Y:S01]  /*d790*/  LDL R28, [R1+0x258] ;  /* 0x00025800011c7983 */ /* 0x000f220000100800 */
[----:B------:R-:W-:-:S03]  /*d7a0*/  ISETP.GT.AND P6, PT, R6, 0x18, PT ;  /* 0x000000180600780c */ /* 0x000fc60003fc4270 */
[----:B------:R1:W-:Y:S02]  /*d7b0*/  LDGSTS.E [R24+0x1400], desc[UR30][R12.64], P2 ;  /* 0x014000000c187fae */ /* 0x0003e4000912185e */
[----:B-1----:R-:W-:Y:S02]  /*d7c0*/  SEL R13, RZ, 0x4, !P6 ;  /* 0x00000004ff0d7807 */ /* 0x002fe40007000000 */
[----:B------:R-:W-:Y:S02]  /*d7d0*/  IADD3 R12, P6, R4, R36, RZ ;  /* 0x00000024040c7210 */ /* 0x000fe40007fde0ff */
[----:B------:R-:W4:Y:S01]  /*d7e0*/  LDL R36, [R1+0x254] ;  /* 0x0002540001247983 */ /* 0x000f220000100800 */
[----:B------:R-:W-:Y:S02]  /*d7f0*/  SEL R14, R13, RZ, !P0 ;  /* 0x000000ff0d0e7207 */ /* 0x000fe40004000000 */
[----:B------:R-:W-:Y:S02]  /*d800*/  IMAD.X R13, R5, 0x1, R33, P6 ;  /* 0x00000001050d7824 */ /* 0x000fe400030e0621 */
[----:B------:R-:W4:Y:S04]  /*d810*/  LDL R33, [R1+0xa0] ;  /* 0x0000a00001217983 */ /* 0x000f280000100800 */
[----:B------:R2:W-:Y:S01]  /*d820*/  LDGSTS.E [R24+0x1480], desc[UR30][R12.64], P2 ;  /* 0x014800000c187fae */ /* 0x0005e2000912185e */
[----:B------:R-:W-:-:S02]  /*d830*/  ISETP.NE.U32.AND P6, PT, R14, RZ, PT ;  /* 0x000000ff0e00720c */ /* 0x000fc40003fc5070 */
[----:B--2---:R-:W-:Y:S02]  /*d840*/  IADD3 R12, P2, R4, R37, RZ ;  /* 0x00000025040c7210 */ /* 0x004fe40007f5e0ff */
[----:B------:R-:W2:Y:S03]  /*d850*/  LDL R37, [R1+0x9c] ;  /* 0x00009c0001257983 */ /* 0x000ea60000100800 */
[----:B---3--:R-:W-:Y:S01]  /*d860*/  IMAD.X R13, R5, 0x1, R32, P2 ;  /* 0x00000001050d7824 */ /* 0x008fe200010e0620 */
[----:B------:R-:W-:Y:S01]  /*d870*/  ISETP.GT.AND P2, PT, R6, 0x1c, PT ;  /* 0x0000001c0600780c */ /* 0x000fe20003f44270 */
[----:B------:R-:W3:Y:S04]  /*d880*/  LDL R32, [R1+0xa4] ;  /* 0x0000a40001207983 */ /* 0x000ee80000100800 */
[----:B------:R1:W-:Y:S02]  /*d890*/  LDGSTS.E [R24+0x1800], desc[UR30][R12.64], P6 ;  /* 0x018000000c187fae */ /* 0x0003e4000b12185e */
[----:B-1----:R-:W-:-:S02]  /*d8a0*/  SEL R13, RZ, 0x4, !P2 ;  /* 0x00000004ff0d7807 */ /* 0x002fc40005000000 */
[----:B----4-:R-:W-:Y:S02]  /*d8b0*/  IADD3 R12, P2, R4, R15, RZ ;  /* 0x0000000f040c7210 */ /* 0x010fe40007f5e0ff */
[----:B------:R-:W4:Y:S01]  /*d8c0*/  LDL R15, [R1+0xa8] ;  /* 0x0000a800010f7983 */ /* 0x000f220000100800 */
[----:B------:R-:W-:Y:S02]  /*d8d0*/  SEL R14, R13, RZ, !P0 ;  /* 0x000000ff0d0e7207 */ /* 0x000fe40004000000 */
[----:B------:R-:W-:Y:S02]  /*d8e0*/  IMAD.X R13, R5, 0x1, R29, P2 ;  /* 0x00000001050d7824 */ /* 0x000fe400010e061d */
[----:B------:R-:W3:Y:S01]  /*d8f0*/  LDL R29, [R1+0xe0] ;  /* 0x0000e000011d7983 */ /* 0x000ee20000100800 */
[----:B------:R-:W-:-:S03]  /*d900*/  ISETP.NE.U32.AND P2, PT, R14, RZ, PT ;  /* 0x000000ff0e00720c */ /* 0x000fc60003f45070 */
[----:B------:R1:W-:Y:S02]  /*d910*/  LDGSTS.E [R24+0x1880], desc[UR30][R12.64], P6 ;  /* 0x018800000c187fae */ /* 0x0003e4000b12185e */
[----:B-1----:R-:W-:Y:S02]  /*d920*/  IADD3 R12, P6, R4, R25, RZ ;  /* 0x00000019040c7210 */ /* 0x002fe40007fde0ff */
[----:B------:R-:W3:Y:S03]  /*d930*/  LDL R25, [R1+0xdc] ;  /* 0x0000dc0001197983 */ /* 0x000ee60000100800 */
[----:B------:R-:W-:Y:S01]  /*d940*/  IMAD.X R13, R5, 0x1, R40, P6 ;  /* 0x00000001050d7824 */ /* 0x000fe200030e0628 */
[----:B------:R-:W-:Y:S01]  /*d950*/  ISETP.GT.AND P6, PT, R6, 0x1, PT ;  /* 0x000000010600780c */ /* 0x000fe20003fc4270 */
[----:B------:R-:W3:Y:S04]  /*d960*/  LDL R40, [R1+0x120] ;  /* 0x0001200001287983 */ /* 0x000ee80000100800 */
[----:B------:R1:W-:Y:S02]  /*d970*/  LDGSTS.E [R24+0x1c00], desc[UR30][R12.64], P2 ;  /* 0x01c000000c187fae */ /* 0x0003e4000912185e */
[----:B-1----:R-:W-:-:S02]  /*d980*/  SEL R13, RZ, 0x4, !P6 ;  /* 0x00000004ff0d7807 */ /* 0x002fc40007000000 */
[----:B------:R-:W-:Y:S02]  /*d990*/  IADD3 R12, P6, R4, R28, RZ ;  /* 0x0000001c040c7210 */ /* 0x000fe40007fde0ff */
[----:B------:R-:W3:Y:S01]  /*d9a0*/  LDL R28, [R1+0xe4] ;  /* 0x0000e400011c7983 */ /* 0x000ee20000100800 */
[----:B------:R-:W-:Y:S02]  /*d9b0*/  SEL R14, R13, RZ, !P0 ;  /* 0x000000ff0d0e7207 */ /* 0x000fe40004000000 */
[----:B------:R-:W-:-:S05]  /*d9c0*/  IMAD.X R13, R5, 0x1, R36, P6 ;  /* 0x00000001050d7824 */ /* 0x000fca00030e0624 */
[----:B------:R1:W-:Y:S02]  /*d9d0*/  LDGSTS.E [R24+0x1c80], desc[UR30][R12.64], P2 ;  /* 0x01c800000c187fae */ /* 0x0003e4000912185e */
[----:B-1----:R-:W-:Y:S02]  /*d9e0*/  IADD3 R12, P2, R4, R33, RZ ;  /* 0x00000021040c7210 */ /* 0x002fe40007f5e0ff */
[----:B------:R-:W3:Y:S01]  /*d9f0*/  LDL R33, [R1+0x11c] ;  /* 0x00011c0001217983 */ /* 0x000ee20000100800 */
[----:B------:R-:W-:Y:S02]  /*da00*/  LOP3.LUT R201, R201, 0x1f, RZ, 0xc0, !PT ;  /* 0x0000001fc9c97812 */ /* 0x000fe400078ec0ff */
[----:B------:R-:W-:-:S03]  /*da10*/  ISETP.NE.U32.AND P6, PT, R14, RZ, PT ;  /* 0x000000ff0e00720c */ /* 0x000fc60003fc5070 */
[----:B------:R-:W-:-:S05]  /*da20*/  IMAD.SHL.U32 R201, R201, 0x4, RZ ;  /* 0x00000004c9c97824 */ /* 0x000fca00078e00ff */
[----:B------:R-:W-:-:S05]  /*da30*/  LOP3.LUT R36, R201, 0x20, RZ, 0x3c, !PT ;  /* 0x00000020c9247812 */ /* 0x000fca00078e3cff */
[----:B------:R-:W-:Y:S02]  /*da40*/  VIADD R14, R36, UR59 ;  /* 0x0000003b240e7c36 */ /* 0x000fe40008000000 */
[----:B------:R-:W3:Y:S01]  /*da50*/  LDL R36, [R1+0x160] ;  /* 0x0001600001247983 */ /* 0x000ee20000100800 */
[----:B--2---:R-:W-:-:S03]  /*da60*/  IMAD.X R13, R5, 0x1, R37, P2 ;  /* 0x00000001050d7824 */ /* 0x004fc600010e0625 */
[----:B------:R-:W2:Y:S01]  /*da70*/  LDL R37, [R1+0x128] ;  /* 0x0001280001257983 */ /* 0x000ea20000100800 */
[----:B------:R-:W-:-:S03]  /*da80*/  ISETP.GT.AND P2, PT, R6, 0x5, PT ;  /* 0x000000050600780c */ /* 0x000fc60003f44270 */
[----:B------:R1:W-:Y:S02]  /*da90*/  LDGSTS.E [R14+0x100], desc[UR30][R12.64], P6 ;  /* 0x001000000c0e7fae */ /* 0x0003e4000b12185e */
[----:B-1----:R-:W-:Y:S02]  /*daa0*/  SEL R13, RZ, 0x4, !P2 ;  /* 0x00000004ff0d7807 */ /* 0x002fe40005000000 */
[----:B----4-:R-:W-:Y:S02]  /*dab0*/  IADD3 R12, P2, R4, R15, RZ ;  /* 0x0000000f040c7210 */ /* 0x010fe40007f5e0ff */
[----:B------:R-:W-:-:S03]  /*dac0*/  SEL R15, R13, RZ, !P0 ;  /* 0x000000ff0d0f7207 */ /* 0x000fc60004000000 */
[----:B---3--:R-:W-:Y:S02]  /*dad0*/  IMAD.X R13, R5, 0x1, R32, P2 ;  /* 0x00000001050d7824 */ /* 0x008fe400010e0620 */
[----:B------:R-:W3:Y:S01]  /*dae0*/  LDL R32, [R1+0x15c] ;  /* 0x00015c0001207983 */ /* 0x000ee20000100800 */
        /* <DEDUP_REMOVED lines=8> */
[----:B-1----:R-:W-:-:S02]  /*db70*/  SEL R13, RZ, 0x4, !P6 ;  /* 0x00000004ff0d7807 */ /* 0x002fc40007000000 */
[----:B------:R-:W-:Y:S02]  /*db80*/  IADD3 R12, P6, R4, R41, RZ ;  /* 0x00000029040c7210 */ /* 0x000fe40007fde0ff */
[----:B------:R-:W-:Y:S01]  /*db90*/  SEL R15, R13, RZ, !P0 ;  /* 0x000000ff0d0f7207 */ /* 0x000fe20004000000 */
[----:B------:R-:W4:Y:S02]  /*dba0*/  LDL R41, [R1+0x130] ;  /* 0x0001300001297983 */ /* 0x000f240000100800 */
        /* <DEDUP_REMOVED lines=14> */
[----:B------:R-:W-:Y:S02]  /*dc90*/  IMAD.X R13, R5, 0x1, R26, P2 ;  /* 0x00000001050d7824 */ /* 0x000fe400010e061a */
[----:B------:R-:W2:Y:S04]  /*dca0*/  LDL R26, [R1+0x1dc] ;  /* 0x0001dc00011a7983 */ /* 0x000ea80000100800 */
[----:B------:R1:W-:Y:S02]  /*dcb0*/  LDGSTS.E [R14+0x980], desc[UR30][R12.64], P6 ;  /* 0x009800000c0e7fae */ /* 0x0003e4000b12185e */
[----:B-1----:R-:W-:-:S02]  /*dcc0*/  IADD3 R12, P6, R4, R36, RZ ;  /* 0x00000024040c7210 */ /* 0x002fc40007fde0ff */
[----:B------:R-:W-:Y:S01]  /*dcd0*/  ISETP.NE.U32.AND P2, PT, R15, RZ, PT ;  /* 0x000000ff0f00720c */ /* 0x000fe20003f45070 */
[----:B------:R-:W2:Y:S02]  /*dce0*/  LDL R36, [R1+0x1e4] ;  /* 0x0001e40001247983 */ /* 0x000ea40000100800 */
[----:B---3--:R-:W-:Y:S02]  /*dcf0*/  IMAD.X R13, R5, 0x1, R32, P6 ;  /* 0x00000001050d7824 */ /* 0x008fe400030e0620 */
[----:B------:R-:W3:Y:S01]  /*dd00*/  LDL R32, [R1+0x1e8] ;  /* 0x0001e80001207983 */ /* 0x000ee20000100800 */
[----:B------:R-:W-:-:S07]  /*dd10*/  ISETP.GT.AND P6, PT, R6, 0x11, PT ;  /* 0x000000110600780c */ /* 0x000fce0003fc4270 */
[----:B------:R1:W-:Y:S02]  /*dd20*/  LDGSTS.E [R14+0xd00], desc[UR30][R12.64], P2 ;  /* 0x00d000000c0e7fae */ /* 0x0003e4000912185e */
[----:B-1----:R-:W-:Y:S02]  /*dd30*/  SEL R13, RZ, 0x4, !P6 ;  /* 0x00000004ff0d7807 */ /* 0x002fe40007000000 */
[C---:B----4-:R-:W-:Y:S02]  /*dd40*/  IADD3 R12, P6, R4.reuse, R29, RZ ;  /* 0x0000001d040c7210 */ /* 0x050fe40007fde0ff */
[----:B------:R-:W-:Y:S01]  /*dd50*/  SEL R15, R13, RZ, !P0 ;  /* 0x000000ff0d0f7207 */ /* 0x000fe20004000000 */
[----:B------:R-:W4:Y:S02]  /*dd60*/  LDL R29, [R1+0x220] ;  /* 0x00022000011d7983 */ /* 0x000f240000100800 */
[----:B------:R-:W-:Y:S01]  /*dd70*/  IMAD.X R13, R5, 0x1, R25, P6 ;  /* 0x00000001050d7824 */ /* 0x000fe200030e0619 */
[----:B------:R-:W-:Y:S01]  /*dd80*/  ISETP.NE.U32.AND P6, PT, R15, RZ, PT ;  /* 0x000000ff0f00720c */ /* 0x000fe20003fc5070 */
[----:B------:R-:W4:Y:S04]  /*dd90*/  LDL R25, [R1+0x21c] ;  /* 0x00021c0001197983 */ /* 0x000f280000100800 */
[----:B------:R1:W-:Y:S02]  /*dda0*/  LDGSTS.E [R14+0xd80], desc[UR30][R12.64], P2 ;  /* 0x00d800000c0e7fae */ /* 0x0003e4000912185e */
[----:B-1----:R-:W-:-:S02]  /*ddb0*/  IADD3 R12, P2, R4, R28, RZ ;  /* 0x0000001c040c7210 */ /* 0x002fc40007f5e0ff */
[----:B------:R-:W4:Y:S03]  /*ddc0*/  LDL R28, [R1+0x224] ;  /* 0x00022400011c7983 */ /* 0x000f260000100800 */
[----:B------:R-:W-:Y:S02]  /*ddd0*/  IMAD.X R13, R5, 0x1, R27, P2 ;  /* 0x00000001050d7824 */ /* 0x000fe400010e061b */
[----:B------:R-:W4:Y:S01]  /*dde0*/  LDL R27, [R1+0x228] ;  /* 0x00022800011b7983 */ /* 0x000f220000100800 */
[----:B------:R-:W-:-:S03]  /*ddf0*/  ISETP.GT.AND P2, PT, R6, 0x15, PT ;  /* 0x000000150600780c */ /* 0x000fc60003f44270 */
[----:B------:R1:W-:Y:S02]  /*de00*/  LDGSTS.E [R14+0x1100], desc[UR30][R12.64], P6 ;  /* 0x011000000c0e7fae */ /* 0x0003e4000b12185e */
[----:B-1----:R-:W-:Y:S02]  /*de10*/  SEL R13, RZ, 0x4, !P2 ;  /* 0x00000004ff0d7807 */ /* 0x002fe40005000000 */
[----:B------:R-:W-:Y:S02]  /*de20*/  IADD3 R12, P2, R4, R40, RZ ;  /* 0x00000028040c7210 */ /* 0x000fe40007f5e0ff */
[----:B------:R-:W-:Y:S01]  /*de30*/  SEL R15, R13, RZ, !P0 ;  /* 0x000000ff0d0f7207 */ /* 0x000fe20004000000 */
[----:B------:R-:W4:Y:S02]  /*de40*/  LDL R40, [R1+0x260] ;  /* 0x0002600001287983 */ /* 0x000f240000100800 */
[----:B------:R-:W-:Y:S02]  /*de50*/  IMAD.X R13, R5, 0x1, R33, P2 ;  /* 0x00000001050d7824 */ /* 0x000fe400010e0621 */
[----:B------:R-:W4:Y:S04]  /*de60*/  LDL R33, [R1+0x25c] ;  /* 0x00025c0001217983 */ /* 0x000f280000100800 */
[----:B------:R2:W-:Y:S01]  /*de70*/  LDGSTS.E [R14+0x1180], desc[UR30][R12.64], P6 ;  /* 0x011800000c0e7fae */ /* 0x0005e2000b12185e */
[----:B------:R-:W-:-:S02]  /*de80*/  ISETP.NE.U32.AND P2, PT, R15, RZ, PT ;  /* 0x000000ff0f00720c */ /* 0x000fc40003f45070 */
[----:B--2---:R-:W-:Y:S02]  /*de90*/  IADD3 R12, P6, R4, R37, RZ ;  /* 0x00000025040c7210 */ /* 0x004fe40007fde0ff */
[----:B------:R-:W2:Y:S03]  /*dea0*/  LDL R37, [R1+0xb0] ;  /* 0x0000b00001257983 */ /* 0x000ea60000100800 */
[----:B------:R-:W-:Y:S02]  /*deb0*/  IMAD.X R13, R5, 0x1, R26, P6 ;  /* 0x00000001050d7824 */ /* 0x000fe400030e061a */
[----:B------:R-:W2:Y:S01]  /*dec0*/  LDL R26, [R1+0x268] ;  /* 0x00026800011a7983 */ /* 0x000ea20000100800 */
[----:B------:R-:W-:-:S03]  /*ded0*/  ISETP.GT.AND P6, PT, R6, 0x19, PT ;  /* 0x000000190600780c */ /* 0x000fc60003fc4270 */
[----:B------:R1:W-:Y:S02]  /*dee0*/  LDGSTS.E [R14+0x1500], desc[UR30][R12.64], P2 ;  /* 0x015000000c0e7fae */ /* 0x0003e4000912185e */
[----:B-1----:R-:W-:Y:S02]  /*def0*/  SEL R13, RZ, 0x4, !P6 ;  /* 0x00000004ff0d7807 */ /* 0x002fe40007000000 */
[C---:B---3--:R-:W-:Y:S02]  /*df00*/  IADD3 R12, P6, R4.reuse, R32, RZ ;  /* 0x00000020040c7210 */ /* 0x048fe40007fde0ff */
[----:B------:R-:W3:Y:S01]  /*df10*/  LDL R32, [R1+0x264] ;  /* 0x0002640001207983 */ /* 0x000ee20000100800 */
[----:B------:R-:W-:Y:S02]  /*df20*/  SEL R15, R13, RZ, !P0 ;  /* 0x000000ff0d0f7207 */ /* 0x000fe40004000000 */
[----:B------:R-:W-:Y:S02]  /*df30*/  IMAD.X R13, R5, 0x1, R36, P6 ;  /* 0x00000001050d7824 */ /* 0x000fe400030e0624 */
[----:B------:R-:W-:Y:S01]  /*df40*/  ISETP.NE.U32.AND P6, PT, R15, RZ, PT ;  /* 0x000000ff0f00720c */ /* 0x000fe20003fc5070 */
[----:B------:R-:W3:Y:S04]  /*df50*/  LDL R36, [R1+0xac] ;  /* 0x0000ac0001247983 */ /* 0x000ee80000100800 */
[----:B------:R4:W-:Y:S02]  /*df60*/  LDGSTS.E [R14+0x1580], desc[UR30][R12.64], P2 ;  /* 0x015800000c0e7fae */ /* 0x0009e4000912185e */
[----:B----4-:R-:W-:-:S02]  /*df70*/  IADD3 R12, P2, R4, R29, RZ ;  /* 0x0000001d040c7210 */ /* 0x010fc40007f5e0ff */
[----:B------:R-:W4:Y:S03]  /*df80*/  LDL R29, [R1+0xf0] ;  /* 0x0000f000011d7983 */ /* 0x000f260000100800 */
[----:B------:R-:W-:Y:S01]  /*df90*/  IMAD.X R13, R5, 0x1, R25, P2 ;  /* 0x00000001050d7824 */ /* 0x000fe200010e0619 */
[----:B------:R-:W-:Y:S01]  /*dfa0*/  ISETP.GT.AND P2, PT, R6, 0x1d, PT ;  /* 0x0000001d0600780c */ /* 0x000fe20003f44270 */
[----:B------:R-:W4:Y:S04]  /*dfb0*/  LDL R25, [R1+0xb8] ;  /* 0x0000b80001197983 */ /* 0x000f280000100800 */
[----:B------:R1:W-:Y:S02]  /*dfc0*/  LDGSTS.E [R14+0x1900], desc[UR30][R12.64], P6 ;  /* 0x019000000c0e7fae */ /* 0x0003e4000b12185e */
[----:B-1----:R-:W-:-:S04]  /*dfd0*/  SEL R13, RZ, 0x4, !P2 ;  /* 0x00000004ff0d7807 */ /* 0x002fc80005000000 */
[----:B------:R-:W-:Y:S02]  /*dfe0*/  SEL R15, R13, RZ, !P0 ;  /* 0x000000ff0d0f7207 */ /* 0x000fe40004000000 */
[C---:B------:R-:W-:Y:S02]  /*dff0*/  IADD3 R12, P2, R4.reuse, R27, RZ ;  /* 0x0000001b040c7210 */ /* 0x040fe40007f5e0ff */
[----:B------:R-:W4:Y:S03]  /*e000*/  LDL R27, [R1+0xb4] ;  /* 0x0000b400011b7983 */ /* 0x000f260000100800 */
[----:B------:R-:W-:Y:S01]  /*e010*/  IMAD.X R13, R5, 0x1, R28, P2 ;  /* 0x00000001050d7824 */ /* 0x000fe200010e061c */
[----:B------:R-:W-:Y:S01]  /*e020*/  ISETP.NE.U32.AND P2, PT, R15, RZ, PT ;  /* 0x000000ff0f00720c */ /* 0x000fe20003f45070 */
[----:B------:R-:W4:Y:S04]  /*e030*/  LDL R28, [R1+0xec] ;  /* 0x0000ec00011c7983 */ /* 0x000f280000100800 */
[----:B------:R1:W-:Y:S02]  /*e040*/  LDGSTS.E [R14+0x1980], desc[UR30][R12.64], P6 ;  /* 0x019800000c0e7fae */ /* 0x0003e4000b12185e */
[----:B-1----:R-:W-:-:S02]  /*e050*/  IADD3 R12, P6, R4, R40, RZ ;  /* 0x00000028040c7210 */ /* 0x002fc40007fde0ff */
[----:B------:R-:W4:Y:S03]  /*e060*/  LDL R40, [R1+0xf8] ;  /* 0x0000f80001287983 */ /* 0x000f260000100800 */
[----:B------:R-:W-:Y:S01]  /*e070*/  IMAD.X R13, R5, 0x1, R33, P6 ;  /* 0x00000001050d7824 */ /* 0x000fe200030e0621 */
[----:B------:R-:W-:-:S04]  /*e080*/  ISETP.GT.AND P6, PT, R6, 0x2, PT ;  /* 0x000000020600780c */ /* 0x000fc80003fc4270 */
[----:B------:R1:W-:Y:S02]  /*e090*/  LDGSTS.E [R14+0x1d00], desc[UR30][R12.64], P2 ;  /* 0x01d000000c0e7fae */ /* 0x0003e4000912185e */
[----:B-1----:R-:W-:-:S04]  /*e0a0*/  SEL R13, RZ, 0x4, !P6 ;  /* 0x00000004ff0d7807 */ /* 0x002fc80007000000 */
[----:B------:R-:W-:Y:S02]  /*e0b0*/  SEL R15, R13, RZ, !P0 ;  /* 0x000000ff0d0f7207 */ /* 0x000fe40004000000 */
[----:B--2---:R-:W-:Y:S02]  /*e0c0*/  IADD3 R12, P6, R4, R26, RZ ;  /* 0x0000001a040c7210 */ /* 0x004fe40007fde0ff */
[----:B------:R-:W2:Y:S03]  /*e0d0*/  LDL R26, [R1+0xf4] ;  /* 0x0000f400011a7983 */ /* 0x000ea60000100800 */
[----:B---3--:R-:W-:Y:S02]  /*e0e0*/  IMAD.X R13, R5, 0x1, R32, P6 ;  /* 0x00000001050d7824 */ /* 0x008fe400030e0620 */
[----:B------:R-:W3:Y:S01]  /*e0f0*/  LDL R32, [R1+0x12c] ;  /* 0x00012c0001207983 */ /* 0x000ee20000100800 */
[----:B------:R-:W1:Y:S01]  /*e100*/  S2R R201, SR_TID.X ;  /* 0x0000000000c97919 */ /* 0x000e620000002100 */
[----:B------:R-:W-:-:S02]  /*e110*/  ISETP.NE.U32.AND P6, PT, R15, RZ, PT ;  /* 0x000000ff0f00720c */ /* 0x000fc40003fc5070 */
[----:B------:R1:W-:Y:S02]  /*e120*/  LDGSTS.E [R14+0x1d80], desc[UR30][R12.64], P2 ;  /* 0x01d800000c0e7fae */ /* 0x0003e4000912185e */
[----:B-1----:R-:W-:Y:S02]  /*e130*/  IADD3 R12, P2, R4, R37, RZ ;  /* 0x00000025040c7210 */ /* 0x002fe40007f5e0ff */
[----:B------:R-:W3:Y:S01]  /*e140*/  LDL R37, [R1+0x138] ;  /* 0x0001380001257983 */ /* 0x000ee20000100800 */
[----:B------:R-:W-:-:S05]  /*e150*/  LOP3.LUT R201, R201, 0x1f, RZ, 0xc0, !PT ;  /* 0x0000001fc9c97812 */ /* 0x000fca00078ec0ff */
[----:B------:R-:W-:-:S05]  /*e160*/  IMAD.SHL.U32 R201, R201, 0x4, RZ ;  /* 0x00000004c9c97824 */ /* 0x000fca00078e00ff */
[----:B------:R-:W-:Y:S01]  /*e170*/  LOP3.LUT R33, R201, 0x40, RZ, 0x3c, !PT ;  /* 0x00000040c9217812 */ /* 0x000fe200078e3cff */
[----:B------:R-:W-:Y:S01]  /*e180*/  IMAD.X R13, R5, 0x1, R36, P2 ;  /* 0x00000001050d7824 */ /* 0x000fe200010e0624 */
[----:B------:R-:W-:Y:S01]  /*e190*/  ISETP.GT.AND P2, PT, R6, 0x6, PT ;  /* 0x000000060600780c */ /* 0x000fe20003f44270 */
[----:B------:R-:W3:Y:S02]  /*e1a0*/  LDL R36, [R1+0x134] ;  /* 0x0001340001247983 */ /* 0x000ee40000100800 */
[----:B------:R-:W-:Y:S02]  /*e1b0*/  VIADD R15, R33, UR59 ;  /* 0x0000003b210f7c36 */ /* 0x000fe40008000000 */
[----:B------:R-:W3:Y:S04]  /*e1c0*/  LDL R33, [R1+0x170] ;  /* 0x0001700001217983 */ /* 0x000ee80000100800 */
[----:B------:R1:W-:Y:S02]  /*e1d0*/  LDGSTS.E [R15+0x200], desc[UR30][R12.64], P6 ;  /* 0x002000000c0f7fae */ /* 0x0003e4000b12185e */
[----:B-1----:R-:W-:-:S02]  /*e1e0*/  SEL R13, RZ, 0x4, !P2 ;  /* 0x00000004ff0d7807 */ /* 0x002fc40005000000 */
[----:B----4-:R-:W-:Y:S02]  /*e1f0*/  IADD3 R12, P2, R4, R25, RZ ;  /* 0x00000019040c7210 */ /* 0x010fe40007f5e0ff */
[----:B------:R-:W-:-:S03]  /*e200*/  SEL R25, R13, RZ, !P0 ;  /* 0x000000ff0d197207 */ /* 0x000fc60004000000 */
        /* <DEDUP_REMOVED lines=11> */
[C---:B------:R-:W-:Y:S02]  /*e2c0*/  IADD3 R12, P6, R4.reuse, R40, RZ ;  /* 0x00000028040c7210 */ /* 0x040fe40007fde0ff */
[----:B------:R-:W4:Y:S01]  /*e2d0*/  LDL R40, [R1+0x1b0] ;  /* 0x0001b00001287983 */ /* 0x000f220000100800 */
[----:B------:R-:W-:Y:S02]  /*e2e0*/  SEL R25, R13, RZ, !P0 ;  /* 0x000000ff0d197207 */ /* 0x000fe40004000000 */
[----:B--2---:R-:W-:Y:S02]  /*e2f0*/  IMAD.X R13, R5, 0x1, R26, P6 ;  /* 0x00000001050d7824 */ /* 0x004fe400030e061a */
        /* <DEDUP_REMOVED lines=10> */
[C---:B------:R-:W-:Y:S02]  /*e3a0*/  IADD3 R12, P2, R4.reuse, R37, RZ ;  /* 0x00000025040c7210 */ /* 0x040fe40007f5e0ff */
[----:B------:R-:W3:Y:S01]  /*e3b0*/  LDL R37, [R1+0x1b4] ;  /* 0x0001b40001257983 */ /* 0x000ee20000100800 */
[----:B------:R-:W-:Y:S02]  /*e3c0*/  SEL R25, R13, RZ, !P0 ;  /* 0x000000ff0d197207 */ /* 0x000fe40004000000 */
[----:B------:R-:W-:Y:S02]  /*e3d0*/  IMAD.X R13, R5, 0x1, R36, P2 ;  /* 0x00000001050d7824 */ /* 0x000fe400010e0624 */
[----:B------:R-:W-:Y:S01]  /*e3e0*/  ISETP.NE.U32.AND P2, PT, R25, RZ, PT ;  /* 0x000000ff1900720c */ /* 0x000fe20003f45070 */
[----:B------:R-:W3:Y:S04]  /*e3f0*/  LDL R36, [R1+0x1ec] ;  /* 0x0001ec0001247983 */ /* 0x000ee80000100800 */
[----:B------:R1:W-:Y:S02]  /*e400*/  LDGSTS.E [R15+0xa80], desc[UR30][R12.64], P6 ;  /* 0x00a800000c0f7fae */ /* 0x0003e4000b12185e */
[----:B-1----:R-:W-:-:S02]  /*e410*/  IADD3 R12, P6, R4, R33, RZ ;  /* 0x00000021040c7210 */ /* 0x002fc40007fde0ff */
[----:B------:R-:W3:Y:S03]  /*e420*/  LDL R33, [R1+0x1f8] ;  /* 0x0001f80001217983 */ /* 0x000ee60000100800 */
[----:B----4-:R-:W-:Y:S01]  /*e430*/  IMAD.X R13, R5, 0x1, R27, P6 ;  /* 0x00000001050d7824 */ /* 0x010fe200030e061b */
[----:B------:R-:W-:Y:S01]  /*e440*/  ISETP.GT.AND P6, PT, R6, 0x12, PT ;  /* 0x000000120600780c */ /* 0x000fe20003fc4270 */
[----:B------:R-:W4:Y:S04]  /*e450*/  LDL R27, [R1+0x1f4] ;  /* 0x0001f400011b7983 */ /* 0x000f280000100800 */
[----:B------:R1:W-:Y:S02]  /*e460*/  LDGSTS.E [R15+0xe00], desc[UR30][R12.64], P2 ;  /* 0x00e000000c0f7fae */ /* 0x0003e4000912185e */
[----:B-1----:R-:W-:-:S02]  /*e470*/  SEL R13, RZ, 0x4, !P6 ;  /* 0x00000004ff0d7807 */ /* 0x002fc40007000000 */
[C---:B------:R-:W-:Y:S02]  /*e480*/  IADD3 R12, P6, R4.reuse, R29, RZ ;  /* 0x0000001d040c7210 */ /* 0x040fe40007fde0ff */
[----:B------:R-:W-:Y:S01]  /*e490*/  SEL R25, R13, RZ, !P0 ;  /* 0x000000ff0d197207 */ /* 0x000fe20004000000 */
[----:B------:R-:W4:Y:S02]  /*e4a0*/  LDL R29, [R1+0x22c] ;  /* 0x00022c00011d7983 */ /* 0x000f240000100800 */
[----:B------:R-:W-:Y:S02]  /*e4b0*/  IMAD.X R13, R5, 0x1, R28, P6 ;  /* 0x00000001050d7824 */ /* 0x000fe400030e061c */
[----:B------:R-:W4:Y:S04]  /*e4c0*/  LDL R28, [R1+0x230] ;  /* 0x00023000011c7983 */ /* 0x000f280000100800 */
[----:B------:R1:W-:Y:S02]  /*e4d0*/  LDGSTS.E [R15+0xe80], desc[UR30][R12.64], P2 ;  /* 0x00e800000c0f7fae */ /* 0x0003e4000912185e */
[----:B-1----:R-:W-:-:S02]  /*e4e0*/  IADD3 R12, P2, R4, R40, RZ ;  /* 0x00000028040c7210 */ /* 0x002fc40007f5e0ff */
[----:B------:R-:W-:Y:S01]  /*e4f0*/  ISETP.NE.U32.AND P6, PT, R25, RZ, PT ;  /* 0x000000ff1900720c */ /* 0x000fe20003fc5070 */
[----:B------:R-:W4:Y:S02]  /*e500*/  LDL R40, [R1+0x234] ;  /* 0x0002340001287983 */ /* 0x000f240000100800 */
[----:B--2---:R-:W-:Y:S02]  /*e510*/  IMAD.X R13, R5, 0x1, R26, P2 ;  /* 0x00000001050d7824 */ /* 0x004fe400010e061a */
[----:B------:R-:W2:Y:S01]  /*e520*/  LDL R26, [R1+0x238] ;  /* 0x00023800011a7983 */ /* 0x000ea20000100800 */
[----:B------:R-:W-:-:S07]  /*e530*/  ISETP.GT.AND P2, PT, R6, 0x16, PT ;  /* 0x000000160600780c */ /* 0x000fce0003f44270 */
        /* <DEDUP_REMOVED lines=9> */
[----:B-1----:R-:W-:Y:S01]  /*e5d0*/  IADD3 R12, P6, R4, R41, RZ ;  /* 0x00000029040c7210 */ /* 0x002fe20007fde0ff */
[----:B------:R-:W1:Y:S01]  /*e5e0*/  S2R R201, SR_TID.X ;  /* 0x0000000000c97919 */ /* 0x000e620000002100 */
        /* <DEDUP_REMOVED lines=9> */
[----:B----4-:R-:W-:Y:S02]  /*e680*/  IMAD.X R13, R5, 0x1, R27, P6 ;  /* 0x00000001050d7824 */ /* 0x010fe400030e061b */
        /* <DEDUP_REMOVED lines=16> */
[----:B---3--:R-:W-:-:S02]  /*e790*/  IADD3 R12, P6, R4, R32, RZ ;  /* 0x00000020040c7210 */ /* 0x008fc40007fde0ff */
[----:B------:R-:W3:Y:S01]  /*e7a0*/  LDL R32, [R1+0xfc] ;  /* 0x0000fc0001207983 */ /* 0x000ee20000100800 */
[----:B------:R-:W-:Y:S02]  /*e7b0*/  ISETP.NE.U32.AND P2, PT, R25, RZ, PT ;  /* 0x000000ff1900720c */ /* 0x000fe40003f45070 */
[----:B------:R-:W-:Y:S01]  /*e7c0*/  LOP3.LUT R201, R201, 0x1f, RZ, 0xc0, !PT ;  /* 0x0000001fc9c97812 */ /* 0x000fe200078ec0ff */
[----:B------:R-:W-:Y:S01]  /*e7d0*/  IMAD.X R13, R5, 0x1, R37, P6 ;  /* 0x00000001050d7824 */ /* 0x000fe200030e0625 */
[----:B------:R-:W-:Y:S01]  /*e7e0*/  ISETP.GT.AND P6, PT, R6, 0x3, PT ;  /* 0x000000030600780c */ /* 0x000fe20003fc4270 */
[----:B------:R-:W3:Y:S08]  /*e7f0*/  LDL R37, [R1+0x140] ;  /* 0x0001400001257983 */ /* 0x000ef00000100800 */
[----:B------:R1:W-:Y:S02]  /*e800*/  LDGSTS.E [R15+0x1e00], desc[UR30][R12.64], P2 ;  /* 0x01e000000c0f7fae */ /* 0x0003e4000912185e */
[----:B-1----:R-:W-:-:S04]  /*e810*/  SEL R13, RZ, 0x4, !P6 ;  /* 0x00000004ff0d7807 */ /* 0x002fc80007000000 */
[----:B------:R-:W-:Y:S02]  /*e820*/  SEL R25, R13, RZ, !P0 ;  /* 0x000000ff0d197207 */ /* 0x000fe40004000000 */
[C---:B------:R-:W-:Y:S02]  /*e830*/  IADD3 R12, P6, R4.reuse, R36, RZ ;  /* 0x00000024040c7210 */ /* 0x040fe40007fde0ff */
[----:B------:R-:W3:Y:S01]  /*e840*/  LDL R36, [R1+0x13c] ;  /* 0x00013c0001247983 */ /* 0x000ee20000100800 */
[----:B------:R-:W-:Y:S02]  /*e850*/  IMAD.SHL.U32 R201, R201, 0x4, RZ ;  /* 0x00000004c9c97824 */ /* 0x000fe400078e00ff */
[----:B------:R-:W-:Y:S01]  /*e860*/  IMAD.X R13, R5, 0x1, R33, P6 ;  /* 0x00000001050d7824 */ /* 0x000fe200030e0621 */
[----:B------:R-:W-:Y:S01]  /*e870*/  ISETP.NE.U32.AND P6, PT, R25, RZ, PT ;  /* 0x000000ff1900720c */ /* 0x000fe20003fc5070 */
[----:B------:R-:W3:Y:S04]  /*e880*/  LDL R33, [R1+0x180] ;  /* 0x0001800001217983 */ /* 0x000ee80000100800 */
[----:B------:R4:W-:Y:S02]  /*e890*/  LDGSTS.E [R15+0x1e80], desc[UR30][R12.64], P2 ;  /* 0x01e800000c0f7fae */ /* 0x0009e4000912185e */
[----:B----4-:R-:W-:-:S02]  /*e8a0*/  IADD3 R12, P2, R4, R27, RZ ;  /* 0x0000001b040c7210 */ /* 0x010fc40007f5e0ff */
[----:B------:R-:W-:-:S05]  /*e8b0*/  LOP3.LUT R27, R201, 0x60, RZ, 0x3c, !PT ;  /* 0x00000060c91b7812 */ /* 0x000fca00078e3cff */
[----:B------:R-:W-:Y:S02]  /*e8c0*/  VIADD R25, R27, UR59 ;  /* 0x0000003b1b197c36 */ /* 0x000fe40008000000 */
[----:B------:R-:W4:Y:S01]  /*e8d0*/  LDL R27, [R1+0x144] ;  /* 0x00014400011b7983 */ /* 0x000f220000100800 */
[----:B------:R-:W-:-:S03]  /*e8e0*/  IMAD.X R13, R5, 0x1, R28, P2 ;  /* 0x00000001050d7824 */ /* 0x000fc600010e061c */
[----:B------:R-:W4:Y:S01]  /*e8f0*/  LDL R28, [R1+0x148] ;  /* 0x00014800011c7983 */ /* 0x000f220000100800 */
[----:B------:R-:W-:-:S03]  /*e900*/  ISETP.GT.AND P2, PT, R6, 0x7, PT ;  /* 0x000000070600780c */ /* 0x000fc60003f44270 */
[----:B------:R1:W-:Y:S02]  /*e910*/  LDGSTS.E [R25+0x300], desc[UR30][R12.64], P6 ;  /* 0x003000000c197fae */ /* 0x0003e4000b12185e */
[----:B-1----:R-:W-:Y:S01]  /*e920*/  SEL R13, RZ, 0x4, !P2 ;  /* 0x00000004ff0d7807 */ /* 0x002fe20005000000 */
[----:B------:R-:W-:Y:S01]  /*e930*/  HMMA.1688.F32.TF32 R148, R140, R30, R148 ;  /* 0x0000001e8c94723c */ /* 0x000fe20000081094 */
[----:B------:R-:W4:Y:S04]  /*e940*/  LDL R31, [R1+0x184] ;  /* 0x00018400011f7983 */ /* 0x000f280000100800 */
[----:B------:R-:W4:Y:S01]  /*e950*/  LDL R30, [R1+0x1bc] ;  /* 0x0001bc00011e7983 */ /* 0x000f220000100800 */
[----:B--2---:R-:W-:Y:S02]  /*e960*/  IADD3 R12, P2, R4, R26, RZ ;  /* 0x0000001a040c7210 */ /* 0x004fe40007f5e0ff */
[----:B------:R-:W-:-:S03]  /*e970*/  SEL R26, R13, RZ, !P0 ;  /* 0x000000ff0d1a7207 */ /* 0x000fc60004000000 */
[C---:B------:R-:W-:Y:S02]  /*e980*/  IMAD.X R13, R5.reuse, 0x1, R29, P2 ;  /* 0x00000001050d7824 */ /* 0x040fe400010e061d */
[----:B------:R-:W2:Y:S04]  /*e990*/  LDL R29, [R1+0x17c] ;  /* 0x00017c00011d7983 */ /* 0x000ea80000100800 */
[----:B------:R1:W-:Y:S02]  /*e9a0*/  LDGSTS.E [R25+0x380], desc[UR30][R12.64], P6 ;  /* 0x003800000c197fae */ /* 0x0003e4000b12185e */
[----:B-1----:R-:W-:Y:S02]  /*e9b0*/  IADD3 R12, P6, R4, R144, RZ ;  /* 0x00000090040c7210 */ /* 0x002fe40007fde0ff */
[----:B------:R-:W-:Y:S01]  /*e9c0*/  ISETP.NE.U32.AND P2, PT, R26, RZ, PT ;  /* 0x000000ff1a00720c */ /* 0x000fe20003f45070 */
[----:B------:R-:W2:Y:S02]  /*e9d0*/  LDL R144, [R1+0x1c0] ;  /* 0x0001c00001907983 */ /* 0x000ea40000100800 */
[----:B---3--:R-:W-:-:S02]  /*e9e0*/  IMAD.X R13, R5, 0x1, R32, P6 ;  /* 0x00000001050d7824 */ /* 0x008fc400030e0620 */
[----:B------:R-:W3:Y:S01]  /*e9f0*/  LDL R32, [R1+0x188] ;  /* 0x0001880001207983 */ /* 0x000ee20000100800 */
[----:B------:R-:W-:-:S07]  /*ea00*/  ISETP.GT.AND P6, PT, R6, 0xb, PT ;  /* 0x0000000b0600780c */ /* 0x000fce0003fc4270 */
[----:B------:R1:W-:Y:S02]  /*ea10*/  LDGSTS.E [R25+0x700], desc[UR30][R12.64], P2 ;  /* 0x007000000c197fae */ /* 0x0003e4000912185e */
[----:B-1----:R-:W-:Y:S02]  /*ea20*/  SEL R13, RZ, 0x4, !P6 ;  /* 0x00000004ff0d7807 */ /* 0x002fe40007000000 */
[----:B------:R-:W-:Y:S02]  /*ea30*/  IADD3 R12, P6, R4, R41, RZ ;  /* 0x00000029040c7210 */ /* 0x000fe40007fde0ff */
[----:B------:R-:W-:Y:S01]  /*ea40*/  SEL R26, R13, RZ, !P0 ;  /* 0x000000ff0d1a7207 */ /* 0x000fe20004000000 */
[----:B------:R-:W3:Y:S02]  /*ea50*/  LDL R41, [R1+0x1c8] ;  /* 0x0001c80001297983 */ /* 0x000ee40000100800 */
[----:B------:R-:W-:Y:S01]  /*ea60*/  IMAD.X R13, R5, 0x1, R40, P6 ;  /* 0x00000001050d7824 */ /* 0x000fe200030e0628 */
[----:B------:R-:W-:Y:S01]  /*ea70*/  ISETP.NE.U32.AND P6, PT, R26, RZ, PT ;  /* 0x000000ff1a00720c */ /* 0x000fe20003fc5070 */
[----:B------:R-:W3:Y:S04]  /*ea80*/  LDL R40, [R1+0x200] ;  /* 0x0002000001287983 */ /* 0x000ee80000100800 */
[----:B------:R1:W-:Y:S02]  /*ea90*/  LDGSTS.E [R25+0x780], desc[UR30][R12.64], P2 ;  /* 0x007800000c197fae */ /* 0x0003e4000912185e */
[----:B-1----:R-:W-:-:S02]  /*eaa0*/  IADD3 R12, P2, R4, R37, RZ ;  /* 0x00000025040c7210 */ /* 0x002fc40007f5e0ff */
[----:B------:R-:W3:Y:S03]  /*eab0*/  LDL R37, [R1+0x204] ;  /* 0x0002040001257983 */ /* 0x000ee60000100800 */
[----:B------:R-:W-:Y:S01]  /*eac0*/  IMAD.X R13, R5, 0x1, R36, P2 ;  /* 0x00000001050d7824 */ /* 0x000fe200010e0624 */
[----:B------:R-:W-:Y:S01]  /*ead0*/  ISETP.GT.AND P2, PT, R6, 0xf, PT ;  /* 0x0000000f0600780c */ /* 0x000fe20003f44270 */
[----:B------:R-:W3:Y:S04]  /*eae0*/  LDL R36, [R1+0x240] ;  /* 0x0002400001247983 */ /* 0x000ee80000100800 */
[----:B------:R1:W-:Y:S02]  /*eaf0*/  LDGSTS.E [R25+0xb00], desc[UR30][R12.64], P6 ;  /* 0x00b000000c197fae */ /* 0x0003e4000b12185e */
[----:B-1----:R-:W-:-:S04]  /*eb00*/  SEL R13, RZ, 0x4, !P2 ;  /* 0x00000004ff0d7807 */ /* 0x002fc80005000000 */
[----:B------:R-:W-:Y:S02]  /*eb10*/  SEL R26, R13, RZ, !P0 ;  /* 0x000000ff0d1a7207 */ /* 0x000fe40004000000 */
[C---:B----4-:R-:W-:Y:S02]  /*eb20*/  IADD3 R12, P2, R4.reuse, R28, RZ ;  /* 0x0000001c040c7210 */ /* 0x050fe40007f5e0ff */
[----:B------:R-:W4:Y:S03]  /*eb30*/  LDL R28, [R1+0x1c4] ;  /* 0x0001c400011c7983 */ /* 0x000f260000100800 */
        /* <DEDUP_REMOVED lines=10> */
[----:B-1----:R-:W-:-:S04]  /*ebe0*/  SEL R13, RZ, 0x4, !P6 ;  /* 0x00000004ff0d7807 */ /* 0x002fc80007000000 */
[----:B------:R-:W-:Y:S02]  /*ebf0*/  SEL R26, R13, RZ, !P0 ;  /* 0x000000ff0d1a7207 */ /* 0x000fe40004000000 */
[----:B---3--:R-:W-:Y:S02]  /*ec00*/  IADD3 R12, P6, R4, R32, RZ ;  /* 0x00000020040c7210 */ /* 0x008fe40007fde0ff */
[----:B------:R-:W3:Y:S03]  /*ec10*/  LDL R32, [R1+0x248] ;  /* 0x0002480001207983 */ /* 0x000ee60000100800 */
[----:B------:R-:W-:Y:S02]  /*ec20*/  IMAD.X R13, R5, 0x1, R31, P6 ;  /* 0x00000001050d7824 */ /* 0x000fe400030e061f */
[----:B------:R-:W3:Y:S01]  /*ec30*/  LDL R31, [R1+0x244] ;  /* 0x00024400011f7983 */ /* 0x000ee20000100800 */
[----:B------:R-:W-:-:S03]  /*ec40*/  ISETP.NE.U32.AND P6, PT, R26, RZ, PT ;  /* 0x000000ff1a00720c */ /* 0x000fc60003fc5070 */
[----:B------:R1:W-:Y:S02]  /*ec50*/  LDGSTS.E [R25+0xf80], desc[UR30][R12.64], P2 ;  /* 0x00f800000c197fae */ /* 0x0003e4000912185e */
[----:B-1----:R-:W-:-:S05]  /*ec60*/  IADD3 R12, P2, R4, R144, RZ ;  /* 0x00000090040c7210 */ /* 0x002fca0007f5e0ff */
[----:B------:R-:W-:Y:S01]  /*ec70*/  IMAD.X R13, R5, 0x1, R30, P2 ;  /* 0x00000001050d7824 */ /* 0x000fe200010e061e */
[----:B------:R-:W-:Y:S01]  /*ec80*/  ISETP.GT.AND P2, PT, R6, 0x17, PT ;  /* 0x000000170600780c */ /* 0x000fe20003f44270 */
[----:B------:R-:W3:Y:S04]  /*ec90*/  LDL R30, [R1+0x280] ;  /* 0x00028000011e7983 */ /* 0x000ee80000100800 */
[----:B------:R1:W-:Y:S02]  /*eca0*/  LDGSTS.E [R25+0x1300], desc[UR30][R12.64], P6 ;  /* 0x013000000c197fae */ /* 0x0003e4000b12185e */
[----:B-1----:R-:W-:Y:S02]  /*ecb0*/  SEL R13, RZ, 0x4, !P2 ;  /* 0x00000004ff0d7807 */ /* 0x002fe40005000000 */
[----:B------:R-:W-:-:S02]  /*ecc0*/  IADD3 R12, P2, R4, R41, RZ ;  /* 0x00000029040c7210 */ /* 0x000fc40007f5e0ff */
[----:B------:R-:W-:-:S03]  /*ecd0*/  SEL R26, R13, RZ, !P0 ;  /* 0x000000ff0d1a7207 */ /* 0x000fc60004000000 */
[----:B----4-:R-:W-:Y:S01]  /*ece0*/  IMAD.X R13, R5, 0x1, R28, P2 ;  /* 0x00000001050d7824 */ /* 0x010fe200010e061c */
[----:B------:R-:W-:Y:S01]  /*ecf0*/  ISETP.NE.U32.AND P2, PT, R26, RZ, PT ;  /* 0x000000ff1a00720c */ /* 0x000fe20003f45070 */
[----:B------:R-:W4:Y:S04]  /*ed00*/  LDL R28, [R1+0x27c] ;  /* 0x00027c00011c7983 */ /* 0x000f280000100800 */
[----:B------:R1:W-:Y:S02]  /*ed10*/  LDGSTS.E [R25+0x1380], desc[UR30][R12.64], P6 ;  /* 0x013800000c197fae */ /* 0x0003e4000b12185e */
[----:B-1----:R-:W-:-:S05]  /*ed20*/  IADD3 R12, P6, R4, R40, RZ ;  /* 0x00000028040c7210 */ /* 0x002fca0007fde0ff */
[----:B------:R-:W-:Y:S01]  /*ed30*/  IMAD.X R13, R5, 0x1, R27, P6 ;  /* 0x00000001050d7824 */ /* 0x000fe200030e061b */
[----:B------:R-:W-:Y:S01]  /*ed40*/  ISETP.GT.AND P6, PT, R6, 0x1b, PT ;  /* 0x0000001b0600780c */ /* 0x000fe20003fc4270 */
[----:B------:R-:W4:Y:S04]  /*ed50*/  LDL R27, [R1+0x288] ;  /* 0x00028800011b7983 */ /* 0x000f280000100800 */
[----:B------:R1:W-:Y:S02]  /*ed60*/  LDGSTS.E [R25+0x1700], desc[UR30][R12.64], P2 ;  /* 0x017000000c197fae */ /* 0x0003e4000912185e */
[----:B-1----:R-:W-:-:S04]  /*ed70*/  SEL R13, RZ, 0x4, !P6 ;  /* 0x00000004ff0d7807 */ /* 0x002fc80007000000 */
[----:B------:R-:W-:Y:S01]  /*ed80*/  SEL R26, R13, RZ, !P0 ;  /* 0x000000ff0d1a7207 */ /* 0x000fe20004000000 */
[C---:B------:R-:W-:Y:S06]  /*ed90*/  HMMA.1688.F32.TF32 R16, R140.reuse, R18, R180 ;  /* 0x000000128c10723c */ /* 0x040fec00000810b4 */
[C---:B------:R-:W-:Y:S06]  /*eda0*/  HMMA.1688.F32.TF32 R20, R140.reuse, R22, R172 ;  /* 0x000000168c14723c */ /* 0x040fec00000810ac */
[----:B------:R-:W-:Y:S01]  /*edb0*/  HMMA.1688.F32.TF32 R152, R140, R34, R152 ;  /* 0x000000228c98723c */ /* 0x000fe20000081098 */
[----:B--2---:R-:W-:-:S02]  /*edc0*/  IADD3 R12, P6, R4, R29, RZ ;  /* 0x0000001d040c7210 */ /* 0x004fc40007fde0ff */
[----:B------:R-:W2:Y:S03]  /*edd0*/  LDL R29, [R1+0x284] ;  /* 0x00028400011d7983 */ /* 0x000ea60000100800 */
[----:B------:R-:W-:Y:S01]  /*ede0*/  IMAD.X R13, R5, 0x1, R37, P6 ;  /* 0x00000001050d7824 */ /* 0x000fe200030e0625 */
[----:B------:R-:W-:Y:S01]  /*edf0*/  ISETP.NE.U32.AND P6, PT, R26, RZ, PT ;  /* 0x000000ff1a00720c */ /* 0x000fe20003fc5070 */
[----:B------:R-:W2:Y:S04]  /*ee00*/  LDL.LU R160, [R1+0x54] ;  /* 0x0000540001a07983 */ /* 0x000ea80000300800 */
[----:B------:R1:W-:Y:S04]  /*ee10*/  LDGSTS.E [R25+0x1780], desc[UR30][R12.64], P2 ;  /* 0x017800000c197fae */ /* 0x0003e8000912185e */
[----:B------:R-:W2:Y:S01]  /*ee20*/  LDL.LU R144, [R1+0x8c] ;  /* 0x00008c0001907983 */ /* 0x000ea20000300800 */
[----:B-1----:R-:W-:-:S05]  /*ee30*/  IADD3 R12, P2, R4, R36, RZ ;  /* 0x00000024040c7210 */ /* 0x002fca0007f5e0ff */
[----:B------:R-:W-:-:S05]  /*ee40*/  IMAD.X R13, R5, 0x1, R33, P2 ;  /* 0x00000001050d7824 */ /* 0x000fca00010e0621 */
[----:B------:R3:W-:Y:S01]  /*ee50*/  LDGSTS.E [R25+0x1b00], desc[UR30][R12.64], P6 ;  /* 0x01b000000c197fae */ /* 0x0007e2000b12185e */
[----:B------:R-:W-:Y:S01]  /*ee60*/  HMMA.1688.F32.TF32 R36, R140, R38, R156 ;  /* 0x000000268c24723c */ /* 0x000fe2000008109c */
[----:B---3--:R-:W-:-:S05]  /*ee70*/  IADD3 R12, P2, R4, R32, RZ ;  /* 0x00000020040c7210 */ /* 0x008fca0007f5e0ff */
[----:B------:R-:W-:Y:S02]  /*ee80*/  IMAD.X R13, R5, 0x1, R31, P2 ;  /* 0x00000001050d7824 */ /* 0x000fe400010e061f */
[----:B------:R-:W3:Y:S04]  /*ee90*/  LDL.LU R31, [R1+0x88] ;  /* 0x00008800011f7983 */ /* 0x000ee80000300800 */
        /* <DEDUP_REMOVED lines=8> */
[----:B------:R-:W3:Y:S01]  /*ef20*/  LDL.LU R32, [R1+0x80] ;  /* 0x0000800001207983 */ /* 0x000ee20000300800 */
[----:B------:R-:W-:-:S03]  /*ef30*/  ISETP.GT.AND P2, PT, R6, 0x1f, PT ;  /* 0x0000001f0600780c */ /* 0x000fc60003f44270 */
[----:B------:R1:W-:Y:S01]  /*ef40*/  LDGSTS.E [R25+0x1b80], desc[UR30][R12.64], P6 ;  /* 0x01b800000c197fae */ /* 0x0003e2000b12185e */
[----:B------:R-:W-:Y:S01]  /*ef50*/  LOP3.LUT R146, R202, 0x1f, RZ, 0xc0, !PT ;  /* 0x0000001fca927812 */ /* 0x000fe200078ec0ff */
[----:B------:R-:W-:Y:S02]  /*ef60*/  HMMA.1688.F32.TF32 R40, R140, R42, R168 ;  /* 0x0000002a8c28723c */ /* 0x000fe400000810a8 */
[----:B------:R-:W3:Y:S04]  /*ef70*/  LDL.LU R184, [R1+0x4] ;  /* 0x0000040001b87983 */ /* 0x000ee80000300800 */
[----:B------:R-:W3:Y:S01]  /*ef80*/  LDL.LU R181, [R1] ;  /* 0x0000000001b57983 */ /* 0x000ee20000300800 */
[----:B-1----:R-:W-:-:S03]  /*ef90*/  SEL R13, RZ, 0x4, !P2 ;  /* 0x00000004ff0d7807 */ /* 0x002fc60005000000 */
[----:B------:R-:W3:Y:S01]  /*efa0*/  LDL.LU R168, [R1+0x3c] ;  /* 0x00003c0001a87983 */ /* 0x000ee20000300800 */
[----:B------:R-:W-:Y:S02]  /*efb0*/  IADD3 R12, P2, R4, R30, RZ ;  /* 0x0000001e040c7210 */ /* 0x000fe40007f5e0ff */
[----:B------:R-:W-:Y:S01]  /*efc0*/  SEL R13, R13, RZ, !P0 ;  /* 0x000000ff0d0d7207 */ /* 0x000fe20004000000 */
[----:B------:R-:W3:Y:S03]  /*efd0*/  LDL.LU R162, [R1+0x44] ;  /* 0x0000440001a27983 */ /* 0x000ee60000300800 */
[----:B------:R-:W-:Y:S01]  /*efe0*/  ISETP.NE.U32.AND P6, PT, R13, RZ, PT ;  /* 0x000000ff0d00720c */ /* 0x000fe20003fc5070 */
[----:B------:R-:W3:Y:S04]  /*eff0*/  LDL.LU R158, [R1+0x38] ;  /* 0x00003800019e7983 */ /* 0x000ee80000300800 */
[----:B------:R-:W3:Y:S01]  /*f000*/  LDL.LU R157, [R1+0x40] ;  /* 0x00004000019d7983 */ /* 0x000ee20000300800 */
[----:B------:R-:W-:-:S03]  /*f010*/  LOP3.LUT R202, R202, 0x1f, RZ, 0xc0, !PT ;  /* 0x0000001fcaca7812 */ /* 0x000fc600078ec0ff */
[----:B------:R-:W3:Y:S01]  /*f020*/  LDL.LU R140, [R1+0x7c] ;  /* 0x00007c00018c7983 */ /* 0x000ee20000300800 */
[----:B----4-:R-:W-:Y:S01]  /*f030*/  IMAD.X R13, R5, 0x1, R28, P2 ;  /* 0x00000001050d7824 */ /* 0x010fe200010e061c */
[----:B------:R-:W-:Y:S01]  /*f040*/  ISETP.GE.AND P2, PT, R146, R6, PT ;  /* 0x000000069200720c */ /* 0x000fe20003f46270 */
[----:B------:R-:W-:Y:S01]  /*f050*/  IMAD.SHL.U32 R202, R202, 0x4, RZ ;  /* 0x00000004caca7824 */ /* 0x000fe200078e00ff */
[----:B------:R-:W4:Y:S02]  /*f060*/  LDL.LU R33, [R1+0x78] ;  /* 0x0000780001217983 */ /* 0x000f240000300800 */
[----:B------:R-:W-:Y:S02]  /*f070*/  SEL R28, RZ, 0x4, P2 ;  /* 0x00000004ff1c7807 */ /* 0x000fe40001000000 */
[----:B------:R1:W-:Y:S02]  /*f080*/  LDGSTS.E [R25+0x1f00], desc[UR30][R12.64], P6 ;  /* 0x01f000000c197fae */ /* 0x0003e4000b12185e */
[----:B------:R-:W-:-:S02]  /*f090*/  SEL R28, R28, RZ, !P0 ;  /* 0x000000ff1c1c7207 */ /* 0x000fc40004000000 */
[----:B------:R-:W-:Y:S01]  /*f0a0*/  LOP3.LUT R30, R202, 0x10, RZ, 0x3c, !PT ;  /* 0x00000010ca1e7812 */ /* 0x000fe200078e3cff */
[----:B------:R-:W-:Y:S01]  /*f0b0*/  IMAD.SHL.U32 R203, R203, 0x4, RZ ;  /* 0x00000004cbcb7824 */ /* 0x000fe200078e00ff */
[----:B------:R-:W-:Y:S01]  /*f0c0*/  ISETP.NE.U32.AND P0, PT, R28, RZ, PT ;  /* 0x000000ff1c00720c */ /* 0x000fe20003f05070 */
[----:B------:R-:W4:Y:S01]  /*f0d0*/  LDL.LU R172, [R1+0x2c] ;  /* 0x00002c0001ac7983 */ /* 0x000f220000300800 */
[----:B------:R-:W-:Y:S01]  /*f0e0*/  IADD3 R26, P2, R4, R27, RZ ;  /* 0x0000001b041a7210 */ /* 0x000fe20007f5e0ff */
[----:B------:R-:W-:Y:S02]  /*f0f0*/  VIADD R30, R30, UR59 ;  /* 0x0000003b1e1e7c36 */ /* 0x000fe40008000000 */
[----:B------:R-:W4:Y:S01]  /*f100*/  LDL.LU R170, [R1+0x34] ;  /* 0x0000340001aa7983 */ /* 0x000f220000300800 */
[----:B------:R-:W-:-:S03]  /*f110*/  LOP3.LUT R35, R203, 0x30, RZ, 0x3c, !PT ;  /* 0x00000030cb237812 */ /* 0x000fc600078e3cff */
[----:B------:R-:W4:Y:S04]  /*f120*/  LDL.LU R163, [R1+0x28] ;  /* 0x0000280001a37983 */ /* 0x000f280000300800 */
[----:B------:R-:W4:Y:S04]  /*f130*/  LDL.LU R161, [R1+0x30] ;  /* 0x0000300001a17983 */ /* 0x000f280000300800 */
[----:B------:R-:W4:Y:S04]  /*f140*/  LDL.LU R143, [R1+0x6c] ;  /* 0x00006c00018f7983 */ /* 0x000f280000300800 */
[----:B------:R-:W4:Y:S01]  /*f150*/  LDL.LU R141, [R1+0x74] ;  /* 0x00007400018d7983 */ /* 0x000f220000300800 */
[----:B--2---:R-:W-:-:S05]  /*f160*/  IMAD.X R27, R5, 0x1, R29, P2 ;  /* 0x00000001051b7824 */ /* 0x004fca00010e061d */
[----:B------:R2:W-:Y:S04]  /*f170*/  LDGSTS.E [R25+0x1f80], desc[UR30][R26.64], P6 ;  /* 0x01f800001a197fae */ /* 0x0005e8000b12185e */
[----:B------:R-:W0:Y:S01]  /*f180*/  LDGDEPBAR ;  /* 0x00000000000079af */ /* 0x000e220000000000 */
[C---:B-1----:R-:W-:Y:S02]  /*f190*/  IADD3 R12, P2, R0.reuse, R144, RZ ;  /* 0x00000090000c7210 */ /* 0x042fe40007f5e0ff */
[----:B--2---:R-:W-:-:S04]  /*f1a0*/  IADD3 R26, P6, R0, UR10, RZ ;  /* 0x0000000a001a7c10 */ /* 0x004fc8000ffde0ff */
[----:B------:R-:W-:Y:S01]  /*f1b0*/  IADD3.X R27, R2, UR28, RZ, P6, !PT ;  /* 0x0000001c021b7c10 */ /* 0x000fe2000b7fe4ff */
[----:B---3--:R-:W-:Y:S01]  /*f1c0*/  IMAD.X R13, R31, 0x1, R2, P2 ;  /* 0x000000011f0d7824 */ /* 0x008fe200010e0602 */
[----:B------:R-:W-:-:S04]  /*f1d0*/  IADD3 R28, P2, R0, UR41, RZ ;  /* 0x00000029001c7c10 */ /* 0x000fc8000ff5e0ff */
[----:B------:R1:W-:Y:S01]  /*f1e0*/  LDGSTS.E [R24+0x4000], desc[UR30][R12.64], P0 ;  /* 0x040000000c187fae */ /* 0x0003e2000812185e */
[----:B------:R-:W-:-:S03]  /*f1f0*/  IADD3.X R29, R2, UR20, RZ, P2, !PT ;  /* 0x00000014021d7c10 */ /* 0x000fc600097fe4ff */
[----:B------:R2:W-:Y:S04]  /*f200*/  LDGSTS.E [R24+0x4400], desc[UR30][R26.64], P0 ;  /* 0x044000001a187fae */ /* 0x0005e8000812185e */
[----:B------:R3:W-:Y:S01]  /*f210*/  LDGSTS.E [R24+0x4800], desc[UR30][R28.64], P0 ;  /* 0x048000001c187fae */ /* 0x0007e2000812185e */
[C---:B-1----:R-:W-:Y:S02]  /*f220*/  IADD3 R12, P6, R0.reuse, UR53, RZ ;  /* 0x00000035000c7c10 */ /* 0x042fe4000ffde0ff */
[----:B--2---:R-:W-:Y:S02]  /*f230*/  IADD3 R26, P2, R0, R160, RZ ;  /* 0x000000a0001a7210 */ /* 0x004fe40007f5e0ff */
[----:B------:R-:W-:Y:S02]  /*f240*/  IADD3.X R13, R2, UR44, RZ, P6, !PT ;  /* 0x0000002c020d7c10 */ /* 0x000fe4000b7fe4ff */
[----:B---3--:R-:W-:Y:S01]  /*f250*/  IADD3 R28, P6, R0, R182, RZ ;  /* 0x000000b6001c7210 */ /* 0x008fe20007fde0ff */
[----:B------:R-:W-:-:S02]  /*f260*/  IMAD.X R27, R145, 0x1, R2, P2 ;  /* 0x00000001911b7824 */ /* 0x000fc400010e0602 */
[----:B------:R1:W-:Y:S02]  /*f270*/  LDGSTS.E [R24+0x4c00], desc[UR30][R12.64], P0 ;  /* 0x04c000000c187fae */ /* 0x0003e4000812185e */
[----:B------:R-:W-:Y:S02]  /*f280*/  IMAD.X R29, R173, 0x1, R2, P6 ;  /* 0x00000001ad1d7824 */ /* 0x000fe400030e0602 */
[----:B------:R2:W-:Y:S04]  /*f290*/  LDGSTS.E [R24+0x5000], desc[UR30][R26.64], P0 ;  /* 0x050000001a187fae */ /* 0x0005e8000812185e */
[----:B------:R3:W-:Y:S01]  /*f2a0*/  LDGSTS.E [R24+0x5400], desc[UR30][R28.64], P0 ;  /* 0x054000001c187fae */ /* 0x0007e2000812185e */
[C---:B-1----:R-:W-:Y:S02]  /*f2b0*/  IADD3 R12, P2, R0.reuse, R242, RZ ;  /* 0x000000f2000c7210 */ /* 0x042fe40007f5e0ff */
[----:B--2---:R-:W-:-:S03]  /*f2c0*/  IADD3 R26, P6, R0, R226, RZ ;  /* 0x000000e2001a7210 */ /* 0x004fc60007fde0ff */
[--C-:B------:R-:W-:Y:S01]  /*f2d0*/  IMAD.X R13, R241, 0x1, R2.reuse, P2 ;  /* 0x00000001f10d7824 */ /* 0x100fe200010e0602 */
[----:B---3--:R-:W-:Y:S01]  /*f2e0*/  IADD3 R28, P2, R0, R34, RZ ;  /* 0x00000022001c7210 */ /* 0x008fe20007f5e0ff */
[----:B------:R-:W-:-:S03]  /*f2f0*/  IMAD.X R27, R225, 0x1, R2, P6 ;  /* 0x00000001e11b7824 */ /* 0x000fc600030e0602 */
[----:B------:R1:W-:Y:S01]  /*f300*/  LDGSTS.E [R24+0x5800], desc[UR30][R12.64], P0 ;  /* 0x058000000c187fae */ /* 0x0003e2000812185e */
[----:B------:R-:W-:-:S03]  /*f310*/  IMAD.X R29, R32, 0x1, R2, P2 ;  /* 0x00000001201d7824 */ /* 0x000fc600010e0602 */
[----:B------:R2:W-:Y:S04]  /*f320*/  LDGSTS.E [R24+0x5c00], desc[UR30][R26.64], P0 ;  /* 0x05c000001a187fae */ /* 0x0005e8000812185e */
[----:B------:R3:W-:Y:S01]  /*f330*/  LDGSTS.E [R30+0x4080], desc[UR30][R28.64], P0 ;  /* 0x040800001c1e7fae */ /* 0x0007e2000812185e */
[----:B-1----:R-:W-:-:S04]  /*f340*/  IADD3 R12, P6, R0, UR9, RZ ;  /* 0x00000009000c7c10 */ /* 0x002fc8000ffde0ff */
[----:B------:R-:W-:Y:S02]  /*f350*/  IADD3.X R13, R2, UR27, RZ, P6, !PT ;  /* 0x0000001b020d7c10 */ /* 0x000fe4000b7fe4ff */
[C---:B--2---:R-:W-:Y:S02]  /*f360*/  IADD3 R26, P2, R0.reuse, UR43, RZ ;  /* 0x0000002b001a7c10 */ /* 0x044fe4000ff5e0ff */
[----:B---3--:R-:W-:Y:S01]  /*f370*/  IADD3 R28, P6, R0, UR54, RZ ;  /* 0x00000036001c7c10 */ /* 0x008fe2000ffde0ff */
[----:B------:R1:W-:Y:S01]  /*f380*/  LDGSTS.E [R30+0x4480], desc[UR30][R12.64], P0 ;  /* 0x044800000c1e7fae */ /* 0x0003e2000812185e */
[C---:B------:R-:W-:Y:S02]  /*f390*/  IADD3.X R27, R2.reuse, UR19, RZ, P2, !PT ;  /* 0x00000013021b7c10 */ /* 0x040fe400097fe4ff */
[----:B------:R-:W-:-:S03]  /*f3a0*/  IADD3.X R29, R2, UR46, RZ, P6, !PT ;  /* 0x0000002e021d7c10 */ /* 0x000fc6000b7fe4ff */
[----:B------:R2:W-:Y:S04]  /*f3b0*/  LDGSTS.E [R30+0x4880], desc[UR30][R26.64], P0 ;  /* 0x048800001a1e7fae */ /* 0x0005e8000812185e */
[----:B------:R3:W-:Y:S01]  /*f3c0*/  LDGSTS.E [R30+0x4c80], desc[UR30][R28.64], P0 ;  /* 0x04c800001c1e7fae */ /* 0x0007e2000812185e */
[----:B-1----:R-:W-:-:S05]  /*f3d0*/  IADD3 R12, P2, R0, R159, RZ ;  /* 0x0000009f000c7210 */ /* 0x002fca0007f5e0ff */
[----:B------:R-:W-:Y:S01]  /*f3e0*/  IMAD.X R13, R147, 0x1, R2, P2 ;  /* 0x00000001930d7824 */ /* 0x000fe200010e0602 */
[C---:B--2---:R-:W-:Y:S02]  /*f3f0*/  IADD3 R26, P6, R0.reuse, R183, RZ ;  /* 0x000000b7001a7210 */ /* 0x044fe40007fde0ff */
[----:B---3--:R-:W-:-:S03]  /*f400*/  IADD3 R28, P2, R0, R240, RZ ;  /* 0x000000f0001c7210 */ /* 0x008fc60007f5e0ff */
[--C-:B------:R-:W-:Y:S01]  /*f410*/  IMAD.X R27, R175, 0x1, R2.reuse, P6 ;  /* 0x00000001af1b7824 */ /* 0x100fe200030e0602 */
[----:B------:R1:W-:Y:S01]  /*f420*/  LDGSTS.E [R30+0x5080], desc[UR30][R12.64], P0 ;  /* 0x050800000c1e7fae */ /* 0x0003e2000812185e */
[----:B------:R-:W-:-:S03]  /*f430*/  IMAD.X R29, R239, 0x1, R2, P2 ;  /* 0x00000001ef1d7824 */ /* 0x000fc600010e0602 */
[----:B------:R2:W-:Y:S01]  /*f440*/  LDGSTS.E [R30+0x5480], desc[UR30][R26.64], P0 ;  /* 0x054800001a1e7fae */ /* 0x0005e2000812185e */
[----:B------:R-:W-:-:S03]  /*f450*/  VIADD R24, R35, UR59 ;  /* 0x0000003b23187c36 */ /* 0x000fc60008000000 */
[----:B------:R3:W-:Y:S01]  /*f460*/  LDGSTS.E [R30+0x5880], desc[UR30][R28.64], P0 ;  /* 0x058800001c1e7fae */ /* 0x0007e2000812185e */
[----:B-1----:R-:W-:-:S03]  /*f470*/  IADD3 R12, P6, R0, R224, RZ ;  /* 0x000000e0000c7210 */ /* 0x002fc60007fde0ff */
[----:B------:R-:W4:Y:S02]  /*f480*/  LDL.LU R35, [R1+0x68] ;  /* 0x0000680001237983 */ /* 0x000f240000300800 */
[----:B------:R-:W-:-:S05]  /*f490*/  IMAD.X R13, R223, 0x1, R2, P6 ;  /* 0x00000001df0d7824 */ /* 0x000fca00030e0602 */
[----:B------:R1:W-:Y:S04]  /*f4a0*/  LDGSTS.E [R30+0x5c80], desc[UR30][R12.64], P0 ;  /* 0x05c800000c1e7fae */ /* 0x0003e8000812185e */
[----:B------:R-:W4:Y:S01]  /*f4b0*/  LDL.LU R30, [R1+0x70] ;  /* 0x00007000011e7983 */ /* 0x000f220000300800 */
[C---:B--2---:R-:W-:Y:S02]  /*f4c0*/  IADD3 R26, P2, R0.reuse, UR16, RZ ;  /* 0x00000010001a7c10 */ /* 0x044fe4000ff5e0ff */
[----:B---3--:R-:W-:Y:S01]  /*f4d0*/  IADD3 R28, P6, R0, UR8, RZ ;  /* 0x00000008001c7c10 */ /* 0x008fe2000ffde0ff */
[----:B------:R-:W-:Y:S01]  /*f4e0*/  IMAD.SHL.U32 R203, R146, 0x4, RZ ;  /* 0x0000000492cb7824 */ /* 0x000fe200078e00ff */
[C---:B------:R-:W-:Y:S01]  /*f4f0*/  IADD3.X R27, R2.reuse, UR33, RZ, P2, !PT ;  /* 0x00000021021b7c10 */ /* 0x040fe200097fe4ff */
[----:B------:R-:W2:Y:S01]  /*f500*/  LDL.LU R180, [R1+0x1c] ;  /* 0x00001c0001b47983 */ /* 0x000ea20000300800 */
[----:B------:R-:W-:-:S02]  /*f510*/  IADD3.X R29, R2, UR26, RZ, P6, !PT ;  /* 0x0000001a021d7c10 */ /* 0x000fc4000b7fe4ff */
[----:B-1----:R-:W-:Y:S01]  /*f520*/  IADD3 R12, P2, R0, UR45, RZ ;  /* 0x0000002d000c7c10 */ /* 0x002fe2000ff5e0ff */
[----:B------:R1:W-:Y:S03]  /*f530*/  LDGSTS.E [R14+0x4100], desc[UR30][R26.64], P0 ;  /* 0x041000001a0e7fae */ /* 0x0003e6000812185e */
[----:B------:R-:W-:Y:S01]  /*f540*/  IADD3.X R13, R2, UR18, RZ, P2, !PT ;  /* 0x00000012020d7c10 */ /* 0x000fe200097fe4ff */
[----:B------:R3:W-:Y:S04]  /*f550*/  LDGSTS.E [R14+0x4500], desc[UR30][R28.64], P0 ;  /* 0x045000001c0e7fae */ /* 0x0007e8000812185e */
[----:B------:R3:W-:Y:S01]  /*f560*/  LDGSTS.E [R14+0x4900], desc[UR30][R12.64], P0 ;  /* 0x049000000c0e7fae */ /* 0x0007e2000812185e */
[----:B-1----:R-:W-:-:S03]  /*f570*/  IADD3 R26, P6, R0, UR55, RZ ;  /* 0x00000037001a7c10 */ /* 0x002fc6000ffde0ff */
[----:B------:R-:W2:Y:S01]  /*f580*/  LDL.LU R174, [R1+0x24] ;  /* 0x0000240001ae7983 */ /* 0x000ea20000300800 */
[----:B---3--:R-:W-:-:S03]  /*f590*/  IADD3 R28, P2, R0, R162, RZ ;  /* 0x000000a2001c7210 */ /* 0x008fc60007f5e0ff */
[----:B------:R-:W3:Y:S01]  /*f5a0*/  LDL.LU R171, [R1+0x18] ;  /* 0x0000180001ab7983 */ /* 0x000ee20000300800 */
[----:B------:R-:W-:Y:S02]  /*f5b0*/  IADD3.X R27, R2, UR48, RZ, P6, !PT ;  /* 0x00000030021b7c10 */ /* 0x000fe4000b7fe4ff */
[C---:B------:R-:W-:Y:S01]  /*f5c0*/  IADD3 R12, P6, R0.reuse, R184, RZ ;  /* 0x000000b8000c7210 */ /* 0x040fe20007fde0ff */
[--C-:B------:R-:W-:Y:S01]  /*f5d0*/  IMAD.X R29, R157, 0x1, R2.reuse, P2 ;  /* 0x000000019d1d7824 */ /* 0x100fe200010e0602 */
[----:B------:R-:W-:Y:S01]  /*f5e0*/  LOP3.LUT R142, R203, 0x50, RZ, 0x3c, !PT ;  /* 0x00000050cb8e7812 */ /* 0x000fe200078e3cff */
[----:B------:R1:W-:Y:S02]  /*f5f0*/  LDGSTS.E [R14+0x4d00], desc[UR30][R26.64], P0 ;  /* 0x04d000001a0e7fae */ /* 0x0003e4000812185e */
[----:B------:R-:W-:Y:S02]  /*f600*/  IMAD.X R13, R181, 0x1, R2, P6 ;  /* 0x00000001b50d7824 */ /* 0x000fe400030e0602 */
[----:B------:R1:W-:Y:S04]  /*f610*/  LDGSTS.E [R14+0x5100], desc[UR30][R28.64], P0 ;  /* 0x051000001c0e7fae */ /* 0x0003e8000812185e */
[----:B------:R1:W-:Y:S02]  /*f620*/  LDGSTS.E [R14+0x5500], desc[UR30][R12.64], P0 ;  /* 0x055000000c0e7fae */ /* 0x0003e4000812185e */
[----:B-1----:R-:W-:-:S02]  /*f630*/  IADD3 R26, P2, R0, R238, RZ ;  /* 0x000000ee001a7210 */ /* 0x002fc40007f5e0ff */
[----:B------:R-:W3:Y:S01]  /*f640*/  LDL.LU R169, [R1+0x20] ;  /* 0x0000200001a97983 */ /* 0x000ee20000300800 */
[C---:B------:R-:W-:Y:S02]  /*f650*/  IADD3 R28, P6, R0.reuse, R222, RZ ;  /* 0x000000de001c7210 */ /* 0x040fe40007fde0ff */
[--C-:B------:R-:W-:Y:S01]  /*f660*/  IMAD.X R27, R237, 0x1, R2.reuse, P2 ;  /* 0x00000001ed1b7824 */ /* 0x100fe200010e0602 */
[----:B------:R-:W3:Y:S01]  /*f670*/  LDL.LU R156, [R1+0x5c] ;  /* 0x00005c00019c7983 */ /* 0x000ee20000300800 */
[----:B------:R-:W-:Y:S01]  /*f680*/  IADD3 R12, P2, R0, UR15, RZ ;  /* 0x0000000f000c7c10 */ /* 0x000fe2000ff5e0ff */
[----:B------:R-:W-:Y:S02]  /*f690*/  IMAD.X R29, R221, 0x1, R2, P6 ;  /* 0x00000001dd1d7824 */ /* 0x000fe400030e0602 */
[----:B------:R1:W-:Y:S01]  /*f6a0*/  LDGSTS.E [R14+0x5900], desc[UR30][R26.64], P0 ;  /* 0x059000001a0e7fae */ /* 0x0003e2000812185e */
[----:B------:R-:W-:-:S03]  /*f6b0*/  IADD3.X R13, R2, UR39, RZ, P2, !PT ;  /* 0x00000027020d7c10 */ /* 0x000fc600097fe4ff */
[----:B------:R1:W-:Y:S04]  /*f6c0*/  LDGSTS.E [R14+0x5d00], desc[UR30][R28.64], P0 ;  /* 0x05d000001c0e7fae */ /* 0x0003e8000812185e */
[----:B------:R4:W-:Y:S01]  /*f6d0*/  LDGSTS.E [R24+0x4180], desc[UR30][R12.64], P0 ;  /* 0x041800000c187fae */ /* 0x0009e2000812185e */
[----:B-1----:R-:W-:-:S03]  /*f6e0*/  IADD3 R26, P6, R0, UR7, RZ ;  /* 0x00000007001a7c10 */ /* 0x002fc6000ffde0ff */
[----:B------:R-:W2:Y:S01]  /*f6f0*/  LDL.LU R146, [R1+0x64] ;  /* 0x0000640001927983 */ /* 0x000ea20000300800 */
[----:B------:R-:W-:Y:S02]  /*f700*/  IADD3 R28, P2, R0, UR47, RZ ;  /* 0x0000002f001c7c10 */ /* 0x000fe4000ff5e0ff */
[----:B------:R-:W-:Y:S02]  /*f710*/  IADD3.X R27, R2, UR25, RZ, P6, !PT ;  /* 0x00000019021b7c10 */ /* 0x000fe4000b7fe4ff */
[----:B----4-:R-:W-:Y:S02]  /*f720*/  IADD3 R12, P6, R0, R140, RZ ;  /* 0x0000008c000c7210 */ /* 0x010fe40007fde0ff */
[----:B------:R-:W-:Y:S01]  /*f730*/  IADD3.X R29, R2, UR17, RZ, P2, !PT ;  /* 0x00000011021d7c10 */ /* 0x000fe200097fe4ff */
[----:B------:R1:W-:Y:S02]  /*f740*/  LDGSTS.E [R24+0x4580], desc[UR30][R26.64], P0 ;  /* 0x045800001a187fae */ /* 0x0003e4000812185e */
[----:B------:R-:W-:-:S02]  /*f750*/  IMAD.X R13, R33, 0x1, R2, P6 ;  /* 0x00000001210d7824 */ /* 0x000fc400030e0602 */
[----:B------:R4:W-:Y:S04]  /*f760*/  LDGSTS.E [R24+0x4980], desc[UR30][R28.64], P0 ;  /* 0x049800001c187fae */ /* 0x0009e8000812185e */
[----:B------:R4:W-:Y:S01]  /*f770*/  LDGSTS.E [R24+0x4d80], desc[UR30][R12.64], P0 ;  /* 0x04d800000c187fae */ /* 0x0009e2000812185e */
[C---:B-1----:R-:W-:Y:S02]  /*f780*/  IADD3 R26, P2, R0.reuse, R168, RZ ;  /* 0x000000a8001a7210 */ /* 0x042fe40007f5e0ff */
[----:B----4-:R-:W-:-:S03]  /*f790*/  IADD3 R28, P6, R0, R252, RZ ;  /* 0x000000fc001c7210 */ /* 0x010fc60007fde0ff */
[--C-:B------:R-:W-:Y:S01]  /*f7a0*/  IMAD.X R27, R158, 0x1, R2.reuse, P2 ;  /* 0x000000019e1b7824 */ /* 0x100fe200010e0602 */
[----:B------:R-:W-:Y:S01]  /*f7b0*/  IADD3 R12, P2, R0, R236, RZ ;  /* 0x000000ec000c7210 */ /* 0x000fe20007f5e0ff */
[----:B------:R-:W-:-:S03]  /*f7c0*/  IMAD.X R29, R251, 0x1, R2, P6 ;  /* 0x00000001fb1d7824 */ /* 0x000fc600030e0602 */
[----:B------:R1:W-:Y:S01]  /*f7d0*/  LDGSTS.E [R24+0x5180], desc[UR30][R26.64], P0 ;  /* 0x051800001a187fae */ /* 0x0003e2000812185e */
[----:B------:R-:W-:-:S03]  /*f7e0*/  IMAD.X R13, R235, 0x1, R2, P2 ;  /* 0x00000001eb0d7824 */ /* 0x000fc600010e0602 */
[----:B------:R4:W-:Y:S04]  /*f7f0*/  LDGSTS.E [R24+0x5580], desc[UR30][R28.64], P0 ;  /* 0x055800001c187fae */ /* 0x0009e8000812185e */
[----:B------:R4:W-:Y:S01]  /*f800*/  LDGSTS.E [R24+0x5980], desc[UR30][R12.64], P0 ;  /* 0x059800000c187fae */ /* 0x0009e2000812185e */
[C---:B-1----:R-:W-:Y:S02]  /*f810*/  IADD3 R26, P6, R0.reuse, R220, RZ ;  /* 0x000000dc001a7210 */ /* 0x042fe40007fde0ff */
[----:B----4-:R-:W-:-:S03]  /*f820*/  IADD3 R28, P2, R0, UR14, RZ ;  /* 0x0000000e001c7c10 */ /* 0x010fc6000ff5e0ff */
[----:B------:R-:W-:Y:S01]  /*f830*/  IMAD.X R27, R219, 0x1, R2, P6 ;  /* 0x00000001db1b7824 */ /* 0x000fe200030e0602 */
[----:B------:R-:W-:Y:S02]  /*f840*/  IADD3.X R29, R2, UR38, RZ, P2, !PT ;  /* 0x00000026021d7c10 */ /* 0x000fe400097fe4ff */
[----:B------:R-:W-:Y:S02]  /*f850*/  IADD3 R12, P6, R0, UR6, RZ ;  /* 0x00000006000c7c10 */ /* 0x000fe4000ffde0ff */
[----:B------:R1:W-:Y:S02]  /*f860*/  LDGSTS.E [R24+0x5d80], desc[UR30][R26.64], P0 ;  /* 0x05d800001a187fae */ /* 0x0003e4000812185e */
[----:B------:R-:W-:Y:S02]  /*f870*/  IADD3.X R13, R2, UR24, RZ, P6, !PT ;  /* 0x00000018020d7c10 */ /* 0x000fe4000b7fe4ff */
[----:B------:R4:W-:Y:S04]  /*f880*/  LDGSTS.E [R15+0x4200], desc[UR30][R28.64], P0 ;  /* 0x042000001c0f7fae */ /* 0x0009e8000812185e */
[----:B------:R4:W-:Y:S01]  /*f890*/  LDGSTS.E [R15+0x4600], desc[UR30][R12.64], P0 ;  /* 0x046000000c0f7fae */ /* 0x0009e2000812185e */
[----:B-1----:R-:W-:-:S02]  /*f8a0*/  IADD3 R26, P2, R0, UR49, RZ ;  /* 0x00000031001a7c10 */ /* 0x002fc4000ff5e0ff */
[----:B----4-:R-:W-:Y:S02]  /*f8b0*/  IADD3 R28, P6, R0, R141, RZ ;  /* 0x0000008d001c7210 */ /* 0x010fe40007fde0ff */
[----:B------:R-:W-:Y:S02]  /*f8c0*/  IADD3.X R27, R2, UR56, RZ, P2, !PT ;  /* 0x00000038021b7c10 */ /* 0x000fe400097fe4ff */
[----:B------:R-:W-:-:S03]  /*f8d0*/  IADD3 R12, P2, R0, R170, RZ ;  /* 0x000000aa000c7210 */ /* 0x000fc60007f5e0ff */
[----:B------:R1:W-:Y:S02]  /*f8e0*/  LDGSTS.E [R15+0x4a00], desc[UR30][R26.64], P0 ;  /* 0x04a000001a0f7fae */ /* 0x0003e4000812185e */
[--C-:B------:R-:W-:Y:S02]  /*f8f0*/  IMAD.X R13, R161, 0x1, R2.reuse, P2 ;  /* 0x00000001a10d7824 */ /* 0x100fe400010e0602 */
[----:B------:R-:W-:Y:S02]  /*f900*/  VIADD R24, R142, UR59 ;  /* 0x0000003b8e187c36 */ /* 0x000fe40008000000 */
[----:B------:R-:W4:Y:S01]  /*f910*/  LDL.LU R142, [R1+0x58] ;  /* 0x00005800018e7983 */ /* 0x000f220000300800 */
[----:B------:R-:W-:Y:S01]  /*f920*/  IMAD.X R29, R30, 0x1, R2, P6 ;  /* 0x000000011e1d7824 */ /* 0x000fe200030e0602 */
[----:B-1----:R-:W-:-:S04]  /*f930*/  IADD3 R26, P6, R0, R250, RZ ;  /* 0x000000fa001a7210 */ /* 0x002fc80007fde0ff */
[----:B------:R1:W-:Y:S01]  /*f940*/  LDGSTS.E [R15+0x4e00], desc[UR30][R28.64], P0 ;  /* 0x04e000001c0f7fae */ /* 0x0003e2000812185e */
[----:B------:R-:W-:-:S03]  /*f950*/  IMAD.X R27, R249, 0x1, R2, P6 ;  /* 0x00000001f91b7824 */ /* 0x000fc600030e0602 */
[----:B------:R1:W-:Y:S04]  /*f960*/  LDGSTS.E [R15+0x5200], desc[UR30][R12.64], P0 ;  /* 0x052000000c0f7fae */ /* 0x0003e8000812185e */
[----:B------:R1:W-:Y:S02]  /*f970*/  LDGSTS.E [R15+0x5600], desc[UR30][R26.64], P0 ;  /* 0x056000001a0f7fae */ /* 0x0003e4000812185e */
[----:B-1----:R-:W-:-:S05]  /*f980*/  IADD3 R28, P2, R0, R234, RZ ;  /* 0x000000ea001c7210 */ /* 0x002fca0007f5e0ff */
[----:B------:R-:W-:-:S05]  /*f990*/  IMAD.X R29, R233, 0x1, R2, P2 ;  /* 0x00000001e91d7824 */ /* 0x000fca00010e0602 */
[----:B------:R-:W-:Y:S04]  /*f9a0*/  LDGSTS.E [R15+0x5a00], desc[UR30][R28.64], P0 ;  /* 0x05a000001c0f7fae */ /* 0x000fe8000812185e */
[----:B------:R-:W4:Y:S01]  /*f9b0*/  LDL.LU R29, [R1+0x60] ;  /* 0x00006000011d7983 */ /* 0x000f220000300800 */
[C---:B------:R-:W-:Y:S02]  /*f9c0*/  IADD3 R12, P6, R0.reuse, R218, RZ ;  /* 0x000000da000c7210 */ /* 0x040fe40007fde0ff */
[----:B------:R-:W-:-:S03]  /*f9d0*/  IADD3 R26, P2, R0, UR13, RZ ;  /* 0x0000000d001a7c10 */ /* 0x000fc6000ff5e0ff */
[----:B------:R-:W-:Y:S01]  /*f9e0*/  IMAD.X R13, R217, 0x1, R2, P6 ;  /* 0x00000001d90d7824 */ /* 0x000fe200030e0602 */
[----:B------:R-:W-:Y:S02]  /*f9f0*/  IADD3 R14, P6, R0, UR5, RZ ;  /* 0x00000005000e7c10 */ /* 0x000fe4000ffde0ff */
[C---:B------:R-:W-:Y:S02]  /*fa00*/  IADD3.X R27, R2.reuse, UR37, RZ, P2, !PT ;  /* 0x00000025021b7c10 */ /* 0x040fe400097fe4ff */
[----:B------:R1:W-:Y:S04]  /*fa10*/  LDGSTS.E [R15+0x5e00], desc[UR30][R12.64], P0 ;  /* 0x05e000000c0f7fae */ /* 0x0003e8000812185e */
[----:B------:R3:W-:Y:S01]  /*fa20*/  LDGSTS.E [R24+0x4280], desc[UR30][R26.64], P0 ;  /* 0x042800001a187fae */ /* 0x0007e2000812185e */
[----:B-1----:R-:W-:-:S02]  /*fa30*/  IADD3.X R15, R2, UR23, RZ, P6, !PT ;  /* 0x00000017020f7c10 */ /* 0x002fc4000b7fe4ff */
[C---:B------:R-:W-:Y:S02]  /*fa40*/  IADD3 R12, P2, R0.reuse, UR50, RZ ;  /* 0x00000032000c7c10 */ /* 0x040fe4000ff5e0ff */
[----:B---3--:R-:W-:Y:S01]  /*fa50*/  IADD3 R26, P6, R0, R143, RZ ;  /* 0x0000008f001a7210 */ /* 0x008fe20007fde0ff */
[----:B------:R1:W-:Y:S01]  /*fa60*/  LDGSTS.E [R24+0x4680], desc[UR30][R14.64], P0 ;  /* 0x046800000e187fae */ /* 0x0003e2000812185e */
[----:B------:R-:W-:-:S03]  /*fa70*/  IADD3.X R13, R2, UR58, RZ, P2, !PT ;  /* 0x0000003a020d7c10 */ /* 0x000fc600097fe4ff */
[----:B------:R-:W-:Y:S02]  /*fa80*/  IMAD.X R27, R35, 0x1, R2, P6 ;  /* 0x00000001231b7824 */ /* 0x000fe400030e0602 */
[----:B------:R3:W-:Y:S04]  /*fa90*/  LDGSTS.E [R24+0x4a80], desc[UR30][R12.64], P0 ;  /* 0x04a800000c187fae */ /* 0x0007e8000812185e */
[----:B------:R2:W-:Y:S01]  /*faa0*/  LDGSTS.E [R24+0x4e80], desc[UR30][R26.64], P0 ;  /* 0x04e800001a187fae */ /* 0x0005e2000812185e */
[----:B-1----:R-:W-:-:S05]  /*fab0*/  IADD3 R14, P2, R0, R172, RZ ;  /* 0x000000ac000e7210 */ /* 0x002fca0007f5e0ff */
[----:B------:R-:W-:Y:S01]  /*fac0*/  IMAD.X R15, R163, 0x1, R2, P2 ;  /* 0x00000001a30f7824 */ /* 0x000fe200010e0602 */
[C---:B---3--:R-:W-:Y:S02]  /*fad0*/  IADD3 R12, P6, R0.reuse, R248, RZ ;  /* 0x000000f8000c7210 */ /* 0x048fe40007fde0ff */
[----:B--2---:R-:W-:-:S03]  /*fae0*/  IADD3 R26, P2, R0, R232, RZ ;  /* 0x000000e8001a7210 */ /* 0x004fc60007f5e0ff */
[--C-:B------:R-:W-:Y:S01]  /*faf0*/  IMAD.X R13, R247, 0x1, R2.reuse, P6 ;  /* 0x00000001f70d7824 */ /* 0x100fe200030e0602 */
[----:B------:R1:W-:Y:S01]  /*fb00*/  LDGSTS.E [R24+0x5280], desc[UR30][R14.64], P0 ;  /* 0x052800000e187fae */ /* 0x0003e2000812185e */
[----:B------:R-:W-:-:S03]  /*fb10*/  IMAD.X R27, R231, 0x1, R2, P2 ;  /* 0x00000001e71b7824 */ /* 0x000fc600010e0602 */
[----:B------:R2:W-:Y:S04]  /*fb20*/  LDGSTS.E [R24+0x5680], desc[UR30][R12.64], P0 ;  /* 0x056800000c187fae */ /* 0x0005e8000812185e */
[----:B------:R3:W-:Y:S01]  /*fb30*/  LDGSTS.E [R24+0x5a80], desc[UR30][R26.64], P0 ;  /* 0x05a800001a187fae */ /* 0x0007e2000812185e */
[C---:B-1----:R-:W-:Y:S02]  /*fb40*/  IADD3 R14, P6, R0.reuse, R216, RZ ;  /* 0x000000d8000e7210 */ /* 0x042fe40007fde0ff */
[----:B--2---:R-:W-:-:S03]  /*fb50*/  IADD3 R12, P2, R0, UR12, RZ ;  /* 0x0000000c000c7c10 */ /* 0x004fc6000ff5e0ff */
[----:B------:R-:W-:Y:S01]  /*fb60*/  IMAD.X R15, R215, 0x1, R2, P6 ;  /* 0x00000001d70f7824 */ /* 0x000fe200030e0602 */
[----:B---3--:R-:W-:Y:S02]  /*fb70*/  IADD3 R26, P6, R0, UR57, RZ ;  /* 0x00000039001a7c10 */ /* 0x008fe4000ffde0ff */
[C---:B------:R-:W-:Y:S02]  /*fb80*/  IADD3.X R13, R2.reuse, UR36, RZ, P2, !PT ;  /* 0x00000024020d7c10 */ /* 0x040fe400097fe4ff */
[----:B------:R1:W-:Y:S01]  /*fb90*/  LDGSTS.E [R24+0x5e80], desc[UR30][R14.64], P0 ;  /* 0x05e800000e187fae */ /* 0x0003e2000812185e */
[----:B------:R-:W-:-:S03]  /*fba0*/  IADD3.X R27, R2, UR22, RZ, P6, !PT ;  /* 0x00000016021b7c10 */ /* 0x000fc6000b7fe4ff */
[----:B------:R2:W-:Y:S04]  /*fbb0*/  LDGSTS.E [R25+0x4300], desc[UR30][R12.64], P0 ;  /* 0x043000000c197fae */ /* 0x0005e8000812185e */
[----:B------:R3:W-:Y:S01]  /*fbc0*/  LDGSTS.E [R25+0x4700], desc[UR30][R26.64], P0 ;  /* 0x047000001a197fae */ /* 0x0007e2000812185e */
[C---:B-1----:R-:W-:Y:S02]  /*fbd0*/  IADD3 R14, P2, R0.reuse, UR51, RZ ;  /* 0x00000033000e7c10 */ /* 0x042fe4000ff5e0ff */
[----:B--2---:R-:W-:Y:S02]  /*fbe0*/  IADD3 R12, P6, R0, R146, RZ ;  /* 0x00000092000c7210 */ /* 0x004fe40007fde0ff */
[----:B------:R-:W-:Y:S02]  /*fbf0*/  IADD3.X R15, R2, UR35, RZ, P2, !PT ;  /* 0x00000023020f7c10 */ /* 0x000fe400097fe4ff */
[----:B---3--:R-:W-:-:S03]  /*fc00*/  IADD3 R26, P2, R0, R174, RZ ;  /* 0x000000ae001a7210 */ /* 0x008fc60007f5e0ff */
[----:B------:R1:W-:Y:S02]  /*fc10*/  LDGSTS.E [R25+0x4b00], desc[UR30][R14.64], P0 ;  /* 0x04b000000e197fae */ /* 0x0003e4000812185e */
[----:B------:R-:W-:Y:S01]  /*fc20*/  IMAD.X R27, R169, 0x1, R2, P2 ;  /* 0x00000001a91b7824 */ /* 0x000fe200010e0602 */
[----:B------:R-:W-:-:S05]  /*fc30*/  LOP3.LUT R28, R188, 0x70, RZ, 0x3c, !PT ;  /* 0x00000070bc1c7812 */ /* 0x000fca00078e3cff */
[----:B------:R-:W-:Y:S02]  /*fc40*/  VIADD R28, R28, UR59 ;  /* 0x0000003b1c1c7c36 */ /* 0x000fe40008000000 */
[----:B----4-:R-:W-:Y:S01]  /*fc50*/  IMAD.X R13, R29, 0x1, R2, P6 ;  /* 0x000000011d0d7824 */ /* 0x010fe200030e0602 */
[----:B-1----:R-:W-:-:S04]  /*fc60*/  IADD3 R14, P6, R0, R246, RZ ;  /* 0x000000f6000e7210 */ /* 0x002fc80007fde0ff */
[----:B------:R1:W-:Y:S01]  /*fc70*/  LDGSTS.E [R25+0x4f00], desc[UR30][R12.64], P0 ;  /* 0x04f000000c197fae */ /* 0x0003e2000812185e */
[----:B------:R-:W-:-:S03]  /*fc80*/  IMAD.X R15, R245, 0x1, R2, P6 ;  /* 0x00000001f50f7824 */ /* 0x000fc600030e0602 */
[----:B------:R2:W-:Y:S04]  /*fc90*/  LDGSTS.E [R25+0x5300], desc[UR30][R26.64], P0 ;  /* 0x053000001a197fae */ /* 0x0005e8000812185e */
[----:B------:R3:W-:Y:S01]  /*fca0*/  LDGSTS.E [R25+0x5700], desc[UR30][R14.64], P0 ;  /* 0x057000000e197fae */ /* 0x0007e2000812185e */
[C---:B-1----:R-:W-:Y:S02]  /*fcb0*/  IADD3 R12, P2, R0.reuse, R230, RZ ;  /* 0x000000e6000c7210 */ /* 0x042fe40007f5e0ff */
[----:B--2---:R-:W-:-:S03]  /*fcc0*/  IADD3 R26, P6, R0, R214, RZ ;  /* 0x000000d6001a7210 */ /* 0x004fc60007fde0ff */
[--C-:B------:R-:W-:Y:S01]  /*fcd0*/  IMAD.X R13, R229, 0x1, R2.reuse, P2 ;  /* 0x00000001e50d7824 */ /* 0x100fe200010e0602 */
[----:B---3--:R-:W-:Y:S01]  /*fce0*/  IADD3 R14, P2, R0, UR11, RZ ;  /* 0x0000000b000e7c10 */ /* 0x008fe2000ff5e0ff */
[----:B------:R-:W-:-:S03]  /*fcf0*/  IMAD.X R27, R213, 0x1, R2, P6 ;  /* 0x00000001d51b7824 */ /* 0x000fc600030e0602 */
[----:B------:R1:W-:Y:S01]  /*fd00*/  LDGSTS.E [R25+0x5b00], desc[UR30][R12.64], P0 ;  /* 0x05b000000c197fae */ /* 0x0003e2000812185e */
[----:B------:R-:W-:-:S03]  /*fd10*/  IADD3.X R15, R2, UR29, RZ, P2, !PT ;  /* 0x0000001d020f7c10 */ /* 0x000fc600097fe4ff */
[----:B------:R-:W-:Y:S01]  /*fd20*/  LDGSTS.E [R25+0x5f00], desc[UR30][R26.64], P0 ;  /* 0x05f000001a197fae */ /* 0x000fe2000812185e */
[----:B------:R-:W-:-:S03]  /*fd30*/  IADD3 R24, P2, R0, UR52, RZ ;  /* 0x0000003400187c10 */ /* 0x000fc6000ff5e0ff */
[----:B------:R2:W-:Y:S01]  /*fd40*/  LDGSTS.E [R28+0x4380], desc[UR30][R14.64], P0 ;  /* 0x043800000e1c7fae */ /* 0x0005e2000812185e */
[----:B-1----:R-:W-:-:S04]  /*fd50*/  IADD3 R12, P6, R0, UR34, RZ ;  /* 0x00000022000c7c10 */ /* 0x002fc8000ffde0ff */
[----:B------:R-:W-:Y:S02]  /*fd60*/  IADD3.X R13, R2, UR21, RZ, P6, !PT ;  /* 0x00000015020d7c10 */ /* 0x000fe4000b7fe4ff */
[----:B--2---:R-:W-:-:S03]  /*fd70*/  IADD3 R14, P6, R0, R156, RZ ;  /* 0x0000009c000e7210 */ /* 0x004fc60007fde0ff */
[----:B------:R1:W-:Y:S01]  /*fd80*/  LDGSTS.E [R28+0x4780], desc[UR30][R12.64], P0 ;  /* 0x047800000c1c7fae */ /* 0x0003e2000812185e */
[----:B------:R-:W-:Y:S01]  /*fd90*/  IADD3.X R25, R2, UR42, RZ, P2, !PT ;  /* 0x0000002a02197c10 */ /* 0x000fe200097fe4ff */
[----:B------:R-:W-:Y:S01]  /*fda0*/  IMAD.X R15, R142, 0x1, R2, P6 ;  /* 0x000000018e0f7824 */ /* 0x000fe200030e0602 */
[----:B------:R-:W-:-:S03]  /*fdb0*/  IADD3 R26, P6, R0, R244, RZ ;  /* 0x000000f4001a7210 */ /* 0x000fc60007fde0ff */
[----:B------:R2:W-:Y:S04]  /*fdc0*/  LDGSTS.E [R28+0x4b80], desc[UR30][R24.64], P0 ;  /* 0x04b80000181c7fae */ /* 0x0005e8000812185e */
[----:B------:R3:W-:Y:S01]  /*fdd0*/  LDGSTS.E [R28+0x4f80], desc[UR30][R14.64], P0 ;  /* 0x04f800000e1c7fae */ /* 0x0007e2000812185e */
[----:B-1----:R-:W-:Y:S01]  /*fde0*/  IADD3 R12, P2, R0, R180, RZ ;  /* 0x000000b4000c7210 */ /* 0x002fe20007f5e0ff */
[----:B------:R-:W-:-:S04]  /*fdf0*/  IMAD.X R27, R243, 0x1, R2, P6 ;  /* 0x00000001f31b7824 */ /* 0x000fc800030e0602 */
[----:B------:R-:W-:Y:S01]  /*fe00*/  IMAD.X R13, R171, 0x1, R2, P2 ;  /* 0x00000001ab0d7824 */ /* 0x000fe200010e0602 */
[C---:B--2---:R-:W-:Y:S02]  /*fe10*/  IADD3 R24, P2, R0.reuse, R228, RZ ;  /* 0x000000e400187210 */ /* 0x044fe40007f5e0ff */
[----:B---3--:R-:W-:-:S03]  /*fe20*/  IADD3 R14, P6, R0, R212, RZ ;  /* 0x000000d4000e7210 */ /* 0x008fc60007fde0ff */
[--C-:B------:R-:W-:Y:S01]  /*fe30*/  IMAD.X R25, R227, 0x1, R2.reuse, P2 ;  /* 0x00000001e3197824 */ /* 0x100fe200010e0602 */
[----:B------:R1:W-:Y:S01]  /*fe40*/  LDGSTS.E [R28+0x5380], desc[UR30][R12.64], P0 ;  /* 0x053800000c1c7fae */ /* 0x0003e2000812185e */
[----:B------:R-:W-:-:S03]  /*fe50*/  IMAD.X R15, R211, 0x1, R2, P6 ;  /* 0x00000001d30f7824 */ /* 0x000fc600030e0602 */
[----:B------:R2:W-:Y:S04]  /*fe60*/  LDGSTS.E [R28+0x5780], desc[UR30][R26.64], P0 ;  /* 0x057800001a1c7fae */ /* 0x0005e8000812185e */
[----:B------:R2:W-:Y:S01]  /*fe70*/  LDGSTS.E [R28+0x5b80], desc[UR30][R24.64], P0 ;  /* 0x05b80000181c7fae */ /* 0x0005e2000812185e */
[----:B------:R-:W-:-:S03]  /*fe80*/  IADD3 R214, P6, R214, R8, RZ ;  /* 0x00000008d6d67210 */ /* 0x000fc60007fde0ff */
[----:B------:R2:W-:Y:S01]  /*fe90*/  LDGSTS.E [R28+0x5f80], desc[UR30][R14.64], P0 ;  /* 0x05f800000e1c7fae */ /* 0x0005e2000812185e */
[-C--:B------:R-:W-:Y:S02]  /*fea0*/  IADD3 R212, P0, R212, R8.reuse, RZ ;  /* 0x00000008d4d47210 */ /* 0x080fe40007f1e0ff */
[-C--:B------:R-:W-:Y:S01]  /*feb0*/  IADD3 R216, P2, R216, R8.reuse, RZ ;  /* 0x00000008d8d87210 */ /* 0x080fe20007f5e0ff */
[--C-:B------:R-:W-:Y:S01]  /*fec0*/  IMAD.X R213, R213, 0x1, R7.reuse, P6 ;  /* 0x00000001d5d57824 */ /* 0x100fe200030e0607 */
[----:B------:R-:W-:Y:S01]  /*fed0*/  R2UR UR59, R8 ;  /* 0x00000000083b72ca */ /* 0x000fe200000e0000 */
[--C-:B------:R-:W-:Y:S01]  /*fee0*/  IMAD.X R211, R211, 0x1, R7.reuse, P0 ;  /* 0x00000001d3d37824 */ /* 0x100fe200000e0607 */
[-C--:B------:R-:W-:Y:S01]  /*fef0*/  IADD3 R218, P0, R218, R8.reuse, RZ ;  /* 0x00000008dada7210 */ /* 0x080fe20007f1e0ff */
[--C-:B------:R-:W-:Y:S01]  /*ff00*/  IMAD.X R215, R215, 0x1, R7.reuse, P2 ;  /* 0x00000001d7d77824 */ /* 0x100fe200010e0607 */
[-C--:B------:R-:W-:Y:S02]  /*ff10*/  IADD3 R220, P6, R220, R8.reuse, RZ ;  /* 0x00000008dcdc7210 */ /* 0x080fe40007fde0ff */
[----:B------:R-:W-:Y:S01]  /*ff20*/  R2UR UR60, R7 ;  /* 0x00000000073c72ca */ /* 0x000fe200000e0000 */
[--C-:B------:R-:W-:Y:S01]  /*ff30*/  IMAD.X R217, R217, 0x1, R7.reuse, P0 ;  /* 0x00000001d9d97824 */ /* 0x100fe200000e0607 */
[-C--:B------:R-:W-:Y:S01]  /*ff40*/  IADD3 R222, P2, R222, R8.reuse, RZ ;  /* 0x00000008dede7210 */ /* 0x080fe20007f5e0ff */
[--C-:B------:R-:W-:Y:S01]  /*ff50*/  IMAD.X R219, R219, 0x1, R7.reuse, P6 ;  /* 0x00000001dbdb7824 */ /* 0x100fe200030e0607 */
[-C--:B------:R-:W-:Y:S01]  /*ff60*/  IADD3 R224, P0, R224, R8.reuse, RZ ;  /* 0x00000008e0e07210 */ /* 0x080fe20007f1e0ff */
[----:B------:R-:W-:Y:S01]  /*ff70*/  VIADD R205, R205, 0x1 ;  /* 0x00000001cdcd7836 */ /* 0x000fe20000000000 */
[-C--:B------:R-:W-:Y:S01]  /*ff80*/  IADD3 R226, P6, R226, R8.reuse, RZ ;  /* 0x00000008e2e27210 */ /* 0x080fe20007fde0ff */
[--C-:B------:R-:W-:Y:S01]  /*ff90*/  IMAD.X R221, R221, 0x1, R7.reuse, P2 ;  /* 0x00000001dddd7824 */ /* 0x100fe200010e0607 */
        /* <DEDUP_REMOVED lines=33> */
[----:B------:R2:W-:Y:S01]  /*101b0*/  STL [R1+0x4], R184 ;  /* 0x000004b801007387 */ /* 0x0005e20000100800 */
[--C-:B------:R-:W-:Y:S01]  /*101c0*/  IMAD.X R175, R175, 0x1, R7.reuse, P6 ;  /* 0x00000001afaf7824 */ /* 0x100fe200030e0607 */
[-C--:B------:R-:W-:Y:S01]  /*101d0*/  IADD3 R174, P6, R174, R8.reuse, RZ ;  /* 0x00000008aeae7210 */ /* 0x080fe20007fde0ff */
[--C-:B------:R-:W-:Y:S01]  /*101e0*/  IMAD.X R173, R173, 0x1, R7.reuse, P2 ;  /* 0x00000001adad7824 */ /* 0x100fe200010e0607 */
[----:B------:R2:W-:Y:S01]  /*101f0*/  STL [R1+0xc], R183 ;  /* 0x00000cb701007387 */ /* 0x0005e20000100800 */
[----:B------:R-:W-:Y:S01]  /*10200*/  IADD3 R172, P2, R172, R8, RZ ;  /* 0x00000008acac7210 */ /* 0x000fe20007f5e0ff */
[----:B------:R-:W-:-:S02]  /*10210*/  IMAD.X R171, R171, 0x1, R7, P0 ;  /* 0x00000001abab7824 */ /* 0x000fc400000e0607 */
[----:B------:R2:W-:Y:S01]  /*10220*/  STL [R1+0x14], R182 ;  /* 0x000014b601007387 */ /* 0x0005e20000100800 */
[----:B------:R-:W-:-:S03]  /*10230*/  IADD3 R170, P0, R170, R8, RZ ;  /* 0x00000008aaaa7210 */ /* 0x000fc60007f1e0ff */
[----:B------:R2:W-:Y:S01]  /*10240*/  STL [R1], R181 ;  /* 0x000000b501007387 */ /* 0x0005e20000100800 */
[----:B------:R-:W-:-:S03]  /*10250*/  IMAD.X R169, R169, 0x1, R7, P6 ;  /* 0x00000001a9a97824 */ /* 0x000fc600030e0607 */
[----:B------:R2:W-:Y:S01]  /*10260*/  STL [R1+0x1c], R180 ;  /* 0x00001cb401007387 */ /* 0x0005e20000100800 */
[----:B------:R-:W-:-:S03]  /*10270*/  IADD3 R168, P6, R168, R8, RZ ;  /* 0x00000008a8a87210 */ /* 0x000fc60007fde0ff */
[----:B------:R2:W-:Y:S01]  /*10280*/  STL [R1+0x8], R175 ;  /* 0x000008af01007387 */ /* 0x0005e20000100800 */
        /* <DEDUP_REMOVED lines=11> */
[----:B------:R2:W-:Y:S04]  /*10340*/  STL [R1+0x20], R169 ;  /* 0x000020a901007387 */ /* 0x0005e80000100800 */
[----:B------:R2:W-:Y:S04]  /*10350*/  STL [R1+0x3c], R168 ;  /* 0x00003ca801007387 */ /* 0x0005e80000100800 */
[----:B------:R2:W-:Y:S04]  /*10360*/  STL [R1+0x28], R163 ;  /* 0x000028a301007387 */ /* 0x0005e80000100800 */
[----:B------:R2:W-:Y:S04]  /*10370*/  STL [R1+0x44], R162 ;  /* 0x000044a201007387 */ /* 0x0005e80000100800 */
[----:B------:R2:W-:Y:S04]  /*10380*/  STL [R1+0x30], R161 ;  /* 0x000030a101007387 */ /* 0x0005e80000100800 */
[----:B------:R2:W-:Y:S04]  /*10390*/  STL [R1+0x4c], R159 ;  /* 0x00004c9f01007387 */ /* 0x0005e80000100800 */
[----:B------:R2:W-:Y:S04]  /*103a0*/  STL [R1+0x38], R158 ;  /* 0x0000389e01007387 */ /* 0x0005e80000100800 */
[----:B------:R2:W-:Y:S04]  /*103b0*/  STL [R1+0x54], R160 ;  /* 0x000054a001007387 */ /* 0x0005e80000100800 */
[----:B------:R-:W3:Y:S01]  /*103c0*/  LDL R12, [R1+0x98] ;  /* 0x00009800010c7983 */ /* 0x000ee20000100800 */
[--C-:B------:R-:W-:Y:S01]  /*103d0*/  IMAD.X R157, R157, 0x1, R7.reuse, P2 ;  /* 0x000000019d9d7824 */ /* 0x100fe200010e0607 */
[-C--:B------:R-:W-:Y:S01]  /*103e0*/  IADD3 R156, P2, R156, R8.reuse, RZ ;  /* 0x000000089c9c7210 */ /* 0x080fe20007f5e0ff */
[--C-:B------:R-:W-:Y:S01]  /*103f0*/  IMAD.X R147, R147, 0x1, R7.reuse, P0 ;  /* 0x0000000193937824 */ /* 0x100fe200000e0607 */
[-C--:B------:R-:W-:Y:S01]  /*10400*/  IADD3 R146, P0, R146, R8.reuse, RZ ;  /* 0x0000000892927210 */ /* 0x080fe20007f1e0ff */
[--C-:B------:R-:W-:Y:S01]  /*10410*/  IMAD.X R145, R145, 0x1, R7.reuse, P6 ;  /* 0x0000000191917824 */ /* 0x100fe200030e0607 */
[-C--:B------:R-:W-:Y:S01]  /*10420*/  IADD3 R143, P6, R143, R8.reuse, RZ ;  /* 0x000000088f8f7210 */ /* 0x080fe20007fde0ff */
[--C-:B------:R-:W-:Y:S01]  /*10430*/  IMAD.X R142, R142, 0x1, R7.reuse, P2 ;  /* 0x000000018e8e7824 */ /* 0x100fe200010e0607 */
[----:B------:R2:W-:Y:S01]  /*10440*/  STL [R1+0x40], R157 ;  /* 0x0000409d01007387 */ /* 0x0005e20000100800 */
[----:B------:R-:W-:Y:S01]  /*10450*/  IADD3 R141, P2, R141, R8, RZ ;  /* 0x000000088d8d7210 */ /* 0x000fe20007f5e0ff */
[----:B------:R-:W-:-:S02]  /*10460*/  IMAD.X R29, R29, 0x1, R7, P0 ;  /* 0x000000011d1d7824 */ /* 0x000fc400000e0607 */
[----:B------:R2:W-:Y:S01]  /*10470*/  STL [R1+0x5c], R156 ;  /* 0x00005c9c01007387 */ /* 0x0005e20000100800 */
[-C--:B------:R-:W-:Y:S01]  /*10480*/  IADD3 R140, P0, R140, R8.reuse, RZ ;  /* 0x000000088c8c7210 */ /* 0x080fe20007f1e0ff */
[--C-:B------:R-:W-:Y:S02]  /*10490*/  IMAD.X R35, R35, 0x1, R7.reuse, P6 ;  /* 0x0000000123237824 */ /* 0x100fe400030e0607 */
[----:B------:R2:W-:Y:S01]  /*104a0*/  STL [R1+0x48], R147 ;  /* 0x0000489301007387 */ /* 0x0005e20000100800 */
[-C--:B------:R-:W-:Y:S01]  /*104b0*/  IADD3 R34, P6, R34, R8.reuse, RZ ;  /* 0x0000000822227210 */ /* 0x080fe20007fde0ff */
[----:B------:R-:W-:Y:S02]  /*104c0*/  IMAD.X R30, R30, 0x1, R7, P2 ;  /* 0x000000011e1e7824 */ /* 0x000fe400010e0607 */
[----:B------:R2:W-:Y:S01]  /*104d0*/  STL [R1+0x64], R146 ;  /* 0x0000649201007387 */ /* 0x0005e20000100800 */
[----:B------:R-:W-:-:S03]  /*104e0*/  IADD3 R144, P2, R144, R8, RZ ;  /* 0x0000000890907210 */ /* 0x000fc60007f5e0ff */
[----:B------:R2:W-:Y:S04]  /*104f0*/  STL [R1+0x50], R145 ;  /* 0x0000509101007387 */ /* 0x0005e80000100800 */
[----:B------:R2:W-:Y:S01]  /*10500*/  STL [R1+0x6c], R143 ;  /* 0x00006c8f01007387 */ /* 0x0005e20000100800 */
[----:B------:R-:W-:-:S03]  /*10510*/  IMAD.X R33, R33, 0x1, R7, P0 ;  /* 0x0000000121217824 */ /* 0x000fc600000e0607 */
[----:B------:R2:W-:Y:S01]  /*10520*/  STL [R1+0x58], R142 ;  /* 0x0000588e01007387 */ /* 0x0005e20000100800 */
[----:B------:R-:W-:-:S03]  /*10530*/  IMAD.X R32, R32, 0x1, R7, P6 ;  /* 0x0000000120207824 */ /* 0x000fc600030e0607 */
[----:B------:R2:W-:Y:S01]  /*10540*/  STL [R1+0x74], R141 ;  /* 0x0000748d01007387 */ /* 0x0005e20000100800 */
[----:B------:R-:W-:-:S03]  /*10550*/  IMAD.X R31, R31, 0x1, R7, P2 ;  /* 0x000000011f1f7824 */ /* 0x000fc600010e0607 */
[----:B------:R2:W-:Y:S04]  /*10560*/  STL [R1+0x60], R29 ;  /* 0x0000601d01007387 */ /* 0x0005e80000100800 */
[----:B------:R2:W-:Y:S04]  /*10570*/  STL [R1+0x7c], R140 ;  /* 0x00007c8c01007387 */ /* 0x0005e80000100800 */
[----:B------:R2:W-:Y:S01]  /*10580*/  STL [R1+0x68], R35 ;  /* 0x0000682301007387 */ /* 0x0005e20000100800 */
[----:B------:R-:W-:-:S03]  /*10590*/  UIADD3 UR55, UP5, UR55, UR59, URZ ;  /* 0x0000003b37377290 */ /* 0x000fc6000ffbe03f */
[----:B------:R2:W-:Y:S01]  /*105a0*/  STL [R1+0x84], R34 ;  /* 0x0000842201007387 */ /* 0x0005e20000100800 */
[----:B------:R-:W-:-:S03]  /*105b0*/  UIADD3 UR54, UP6, UR54, UR59, URZ ;  /* 0x0000003b36367290 */ /* 0x000fc6000ffde03f */
[----:B------:R2:W-:Y:S01]  /*105c0*/  STL [R1+0x70], R30 ;  /* 0x0000701e01007387 */ /* 0x0005e20000100800 */
[----:B------:R-:W-:Y:S02]  /*105d0*/  UIADD3 UR53, UP0, UR53, UR59, URZ ;  /* 0x0000003b35357290 */ /* 0x000fe4000ff1e03f */
[----:B------:R-:W-:Y:S01]  /*105e0*/  UIADD3 UR52, UP1, UR52, UR59, URZ ;  /* 0x0000003b34347290 */ /* 0x000fe2000ff3e03f */
[----:B------:R2:W-:Y:S04]  /*105f0*/  STL [R1+0x8c], R144 ;  /* 0x00008c9001007387 */ /* 0x0005e80000100800 */
[----:B------:R2:W-:Y:S01]  /*10600*/  STL [R1+0x78], R33 ;  /* 0x0000782101007387 */ /* 0x0005e20000100800 */
[----:B------:R-:W-:-:S03]  /*10610*/  UIADD3.X UR48, UR48, UR60, URZ, UP5, !UPT ;  /* 0x0000003c30307290 */ /* 0x000fc6000affe43f */
[----:B------:R2:W-:Y:S01]  /*10620*/  STL [R1+0x80], R32 ;  /* 0x0000802001007387 */ /* 0x0005e20000100800 */
[----:B------:R-:W-:-:S03]  /*10630*/  UIADD3.X UR46, UR46, UR60, URZ, UP6, !UPT ;  /* 0x0000003c2e2e7290 */ /* 0x000fc6000b7fe43f */
[----:B------:R2:W-:Y:S01]  /*10640*/  STL [R1+0x88], R31 ;  /* 0x0000881f01007387 */ /* 0x0005e20000100800 */
[----:B------:R-:W-:Y:S02]  /*10650*/  UIADD3.X UR44, UR44, UR60, URZ, UP0, !UPT ;  /* 0x0000003c2c2c7290 */ /* 0x000fe400087fe43f */
[----:B------:R-:W-:Y:S01]  /*10660*/  UIADD3.X UR42, UR42, UR60, URZ, UP1, !UPT ;  /* 0x0000003c2a2a7290 */ /* 0x000fe20008ffe43f */
[----:B------:R-:W0:Y:S01]  /*10670*/  LDGDEPBAR ;  /* 0x00000000000079af */ /* 0x000e220000000000 */
[----:B------:R-:W-:Y:S02]  /*10680*/  UIADD3 UR51, UP2, UR51, UR59, URZ ;  /* 0x0000003b33337290 */ /* 0x000fe4000ff5e03f */
[----:B------:R-:W-:Y:S02]  /*10690*/  UIADD3 UR50, UP3, UR50, UR59, URZ ;  /* 0x0000003b32327290 */ /* 0x000fe4000ff7e03f */
[----:B------:R-:W-:Y:S02]  /*106a0*/  UIADD3 UR49, UP4, UR49, UR59, URZ ;  /* 0x0000003b31317290 */ /* 0x000fe4000ff9e03f */
[----:B------:R-:W-:-:S02]  /*106b0*/  UIADD3 UR47, UP5, UR47, UR59, URZ ;  /* 0x0000003b2f2f7290 */ /* 0x000fc4000ffbe03f */
[----:B------:R-:W-:Y:S02]  /*106c0*/  UIADD3 UR45, UP6, UR45, UR59, URZ ;  /* 0x0000003b2d2d7290 */ /* 0x000fe4000ffde03f */
[----:B------:R-:W-:Y:S02]  /*106d0*/  UIADD3 UR43, UP0, UR43, UR59, URZ ;  /* 0x0000003b2b2b7290 */ /* 0x000fe4000ff1e03f */
[----:B------:R-:W-:Y:S02]  /*106e0*/  UIADD3 UR41, UP1, UR41, UR59, URZ ;  /* 0x0000003b29297290 */ /* 0x000fe4000ff3e03f */
[----:B------:R-:W-:Y:S02]  /*106f0*/  UIADD3.X UR35, UR35, UR60, URZ, UP2, !UPT ;  /* 0x0000003c23237290 */ /* 0x000fe400097fe43f */
        /* <DEDUP_REMOVED lines=12> */
[----:B------:R-:W-:Y:S02]  /*107c0*/  UIADD3 UR9, UP1, UR9, UR59, URZ ;  /* 0x0000003b09097290 */ /* 0x000fe4000ff3e03f */
[----:B------:R-:W-:-:S02]  /*107d0*/  UIADD3.X UR21, UR21, UR60, URZ, UP2, !UPT ;  /* 0x0000003c15157290 */ /* 0x000fc400097fe43f */
[----:B------:R-:W-:Y:S02]  /*107e0*/  UIADD3.X UR22, UR22, UR60, URZ, UP3, !UPT ;  /* 0x0000003c16167290 */ /* 0x000fe40009ffe43f */
[----:B------:R-:W-:Y:S02]  /*107f0*/  UIADD3.X UR23, UR23, UR60, URZ, UP4, !UPT ;  /* 0x0000003c17177290 */ /* 0x000fe4000a7fe43f */
[----:B------:R-:W-:Y:S02]  /*10800*/  UIADD3.X UR24, UR24, UR60, URZ, UP5, !UPT ;  /* 0x0000003c18187290 */ /* 0x000fe4000affe43f */
[----:B------:R-:W-:Y:S02]  /*10810*/  UIADD3.X UR25, UR25, UR60, URZ, UP6, !UPT ;  /* 0x0000003c19197290 */ /* 0x000fe4000b7fe43f */
        /* <DEDUP_REMOVED lines=8> */
[----:B------:R-:W-:Y:S01]  /*108a0*/  UIADD3 UR16, UP1, UR16, UR59, URZ ;  /* 0x0000003b10107290 */ /* 0x000fe2000ff3e03f */
[----:B------:R-:W-:Y:S01]  /*108b0*/  LEA R4, P0, R206, R4, 0x2 ;  /* 0x00000004ce047211 */ /* 0x000fe200078010ff */
[----:B------:R-:W-:Y:S02]  /*108c0*/  UIADD3.X UR28, UR28, UR60, URZ, UP2, !UPT ;  /* 0x0000003c1c1c7290 */ /* 0x000fe400097fe43f */
[----:B------:R-:W-:Y:S02]  /*108d0*/  UIADD3.X UR29, UR29, UR60, URZ, UP3, !UPT ;  /* 0x0000003c1d1d7290 */ /* 0x000fe40009ffe43f */
[----:B------:R-:W-:Y:S02]  /*108e0*/  UIADD3.X UR36, UR36, UR60, URZ, UP4, !UPT ;  /* 0x0000003c24247290 */ /* 0x000fe4000a7fe43f */
[----:B------:R-:W-:Y:S02]  /*108f0*/  UIADD3.X UR37, UR37, UR60, URZ, UP5, !UPT ;  /* 0x0000003c25257290 */ /* 0x000fe4000affe43f */
[----:B------:R-:W-:-:S02]  /*10900*/  UIADD3.X UR38, UR38, UR60, URZ, UP6, !UPT ;  /* 0x0000003c26267290 */ /* 0x000fc4000b7fe43f */
[----:B------:R-:W-:Y:S02]  /*10910*/  UIADD3.X UR39, UR39, UR60, URZ, UP0, !UPT ;  /* 0x0000003c27277290 */ /* 0x000fe400087fe43f */
[----:B------:R-:W-:Y:S01]  /*10920*/  UIADD3.X UR33, UR33, UR60, URZ, UP1, !UPT ;  /* 0x0000003c21217290 */ /* 0x000fe20008ffe43f */
[----:B------:R-:W-:Y:S01]  /*10930*/  VIADD R6, R6, 0xffffffe0 ;  /* 0xffffffe006067836 */ /* 0x000fe20000000000 */
[----:B---3--:R-:W-:Y:S02]  /*10940*/  ISETP.NE.U32.AND P6, PT, R12, R205, PT ;  /* 0x000000cd0c00720c */ /* 0x008fe40003fc5070 */
[----:B-1----:R-:W-:-:S04]  /*10950*/  SHF.R.S32.HI R12, RZ, 0x1f, R206 ;  /* 0x0000001fff0c7819 */ /* 0x002fc800000114ce */
[----:B------:R-:W-:-:S05]  /*10960*/  SHF.L.U64.HI R12, R206, 0x2, R12 ;  /* 0x00000002ce0c7819 */ /* 0x000fca000001020c */
[----:B------:R-:W-:Y:S02]  /*10970*/  IMAD.X R5, R5, 0x1, R12, P0 ;  /* 0x0000000105057824 */ /* 0x000fe400000e060c */
[----:B--2---:R-:W-:Y:S05]  /*10980*/  @P6 BRA `(.L_x_1) ;  /* 0xffffffb800886947 */ /* 0x004fea000383ffff */
.L_x_0:
[----:B------:R-:W1:Y:S01]  /*10990*/  S2R R12, SR_TID.X ;  /* 0x00000000000c7919 */ /* 0x000e620000002100 */
[----:B------:R-:W-:-:S04]  /*109a0*/  DEPBAR.LE SB0, 0x0 ;  /* 0x000080000000791a */ /* 0x000fc80000000000 */
[----:B------:R-:W-:Y:S01]  /*109b0*/  IMAD.MOV.U32 R13, RZ, RZ, R166 ;  /* 0x000000ffff0d7224 */ /* 0x000fe200078e00a6 */
[----:B------:R-:W2:Y:S01]  /*109c0*/  LDC R3, c[0x0][0x244] ;  /* 0x00009100ff037b82 */ /* 0x000ea20000000800 */
[----:B------:R-:W-:Y:S01]  /*109d0*/  IMAD.MOV.U32 R14, RZ, RZ, R48 ;  /* 0x000000ffff0e7224 */ /* 0x000fe200078e0030 */
[----:B-----5:R-:W-:Y:S01]  /*109e0*/  ISETP.GE.AND P0, PT, R11, R208, PT ;  /* 0x000000d00b00720c */ /* 0x020fe20003f06270 */
[----:B------:R-:W-:Y:S01]  /*109f0*/  IMAD.MOV.U32 R15, RZ, RZ, R50 ;  /* 0x000000ffff0f7224 */ /* 0x000fe200078e0032 */
[----:B------:R-:W-:Y:S01]  /*10a00*/  ULDC.64 UR6, c[0x0][0x220] ;  /* 0x0000880000067ab9 */ /* 0x000fe20000000a00 */
[----:B------:R-:W-:Y:S01]  /*10a10*/  IMAD.MOV.U32 R24, RZ, RZ, R44 ;  /* 0x000000ffff187224 */ /* 0x000fe200078e002c */
[----:B------:R-:W-:Y:S01]  /*10a20*/  ULDC.64 UR28, c[0x0][0x228] ;  /* 0x00008a00001c7ab9 */ /* 0x000fe20000000a00 */
[----:B------:R-:W-:Y:S01]  /*10a30*/  IMAD.MOV.U32 R25, RZ, RZ, R46 ;  /* 0x000000ffff197224 */ /* 0x000fe200078e002e */
[C---:B------:R-:W-:Y:S01]  /*10a40*/  ISETP.LT.AND P0, PT, R10.reuse, UR29, !P0 ;  /* 0x0000001d0a007c0c */ /* 0x040fe2000c701270 */
[----:B------:R-:W-:Y:S01]  /*10a50*/  IMAD.MOV.U32 R26, RZ, RZ, R176 ;  /* 0x000000ffff1a7224 */ /* 0x000fe200078e00b0 */
[----:B------:R-:W-:Y:S01]  /*10a60*/  ULDC UR24, c[0x0][0x248] ;  /* 0x0000920000187ab9 */ /* 0x000fe20000000800 */
[----:B------:R-:W-:Y:S01]  /*10a70*/  IMAD.MOV.U32 R27, RZ, RZ, R178 ;  /* 0x000000ffff1b7224 */ /* 0x000fe200078e00b2 */
[----:B------:R-:W-:Y:S01]  /*10a80*/  ISETP.GE.AND P2, PT, R10, R209, PT ;  /* 0x000000d10a00720c */ /* 0x000fe20003f46270 */
[----:B------:R-:W-:Y:S01]  /*10a90*/  IMAD.MOV.U32 R32, RZ, RZ, R165 ;  /* 0x000000ffff207224 */ /* 0x000fe200078e00a5 */
[----:B------:R-:W-:Y:S01]  /*10aa0*/  ULDC.64 UR22, c[0x0][0x228] ;  /* 0x00008a0000167ab9 */ /* 0x000fe20000000a00 */
        /* <DEDUP_REMOVED lines=11> */
[----:B-1----:R-:W-:Y:S01]  /*10b60*/  LOP3.LUT R12, R12, 0x1f, RZ, 0xc0, !PT ;  /* 0x0000001f0c0c7812 */ /* 0x002fe200078ec0ff */
[----:B------:R-:W-:Y:S01]  /*10b70*/  IMAD.MOV.U32 R47, RZ, RZ, R179 ;  /* 0x000000ffff2f7224 */ /* 0x000fe200078e00b3 */
[----:B------:R-:W-:Y:S01]  /*10b80*/  ULDC.64 UR10, c[0x0][0x228] ;  /* 0x00008a00000a7ab9 */ /* 0x000fe20000000a00 */
[----:B------:R-:W-:Y:S01]  /*10b90*/  IMAD.MOV.U32 R48, RZ, RZ, R52 ;  /* 0x000000ffff307224 */ /* 0x000fe200078e0034 */
[----:B------:R-:W-:Y:S01]  /*10ba0*/  LEA R0, R12, UR4, 0x4 ;  /* 0x000000040c007c11 */ /* 0x000fe2000f8e20ff */
[----:B------:R-:W-:Y:S01]  /*10bb0*/  BAR.SYNC.DEFER_BLOCKING 0x0 ;  /* 0x0000000000007b1d */ /* 0x000fe20000010000 */
[----:B------:R-:W-:-:S02]  /*10bc0*/  IMAD.MOV.U32 R12, RZ, RZ, R164 ;  /* 0x000000ffff0c7224 */ /* 0x000fc400078e00a4 */
[----:B------:R-:W-:Y:S02]  /*10bd0*/  IMAD.MOV.U32 R49, RZ, RZ, R54 ;  /* 0x000000ffff317224 */ /* 0x000fe400078e0036 */
[----:B------:R-:W-:Y:S01]  /*10be0*/  IMAD.MOV.U32 R50, RZ, RZ, R60 ;  /* 0x000000ffff327224 */ /* 0x000fe200078e003c */
[----:B------:R-:W-:Y:S01]  /*10bf0*/  ULDC.64 UR4, c[0x0][0x228] ;  /* 0x00008a0000047ab9 */ /* 0x000fe20000000a00 */
[----:B------:R-:W-:Y:S01]  /*10c00*/  IMAD.MOV.U32 R51, RZ, RZ, R62 ;  /* 0x000000ffff337224 */ /* 0x000fe200078e003e */
[----:B------:R-:W-:Y:S01]  /*10c10*/  ISETP.LT.AND P2, PT, R204, UR4, !P2 ;  /* 0x00000004cc007c0c */ /* 0x000fe2000d741270 */
[----:B------:R-:W-:Y:S01]  /*10c20*/  IMAD.MOV.U32 R140, RZ, RZ, R56 ;  /* 0x000000ffff8c7224 */ /* 0x000fe200078e0038 */
[----:B------:R-:W-:Y:S01]  /*10c30*/  ULDC.64 UR8, c[0x0][0x228] ;  /* 0x00008a0000087ab9 */ /* 0x000fe20000000a00 */
[----:B------:R-:W-:Y:S01]  /*10c40*/  IMAD.MOV.U32 R141, RZ, RZ, R58 ;  /* 0x000000ffff8d7224 */ /* 0x000fe200078e003a */
[----:B------:R-:W-:Y:S01]  /*10c50*/  ULDC.64 UR26, c[0x0][0x228] ;  /* 0x00008a00001a7ab9 */ /* 0x000fe20000000a00 */
[----:B------:R-:W-:Y:S01]  /*10c60*/  IMAD.MOV.U32 R142, RZ, RZ, R16 ;  /* 0x000000ffff8e7224 */ /* 0x000fe200078e0010 */
[----:B------:R-:W-:Y:S01]  /*10c70*/  ULDC UR4, c[0x0][0x228] ;  /* 0x00008a0000047ab9 */ /* 0x000fe20000000800 */
[----:B------:R-:W-:-:S02]  /*10c80*/  IMAD.MOV.U32 R143, RZ, RZ, R18 ;  /* 0x000000ffff8f7224 */ /* 0x000fc400078e0012 */
[----:B------:R-:W-:Y:S02]  /*10c90*/  IMAD.MOV.U32 R52, RZ, RZ, R53 ;  /* 0x000000ffff347224 */ /* 0x000fe400078e0035 */
[----:B------:R-:W-:Y:S02]  /*10ca0*/  IMAD.MOV.U32 R53, RZ, RZ, R55 ;  /* 0x000000ffff357224 */ /* 0x000fe400078e0037 */
[----:B------:R-:W-:Y:S02]  /*10cb0*/  IMAD.MOV.U32 R54, RZ, RZ, R61 ;  /* 0x000000ffff367224 */ /* 0x000fe400078e003d */
[----:B------:R-:W-:Y:S01]  /*10cc0*/  IMAD.MOV.U32 R55, RZ, RZ, R63 ;  /* 0x000000ffff377224 */ /* 0x000fe200078e003f */
[----:B------:R-:W-:Y:S01]  /*10cd0*/  STSM.16.M88.4 [R0], R12 ;  /* 0x0000000c00007844 */ /* 0x000fe20000000200 */
[----:B------:R-:W-:-:S03]  /*10ce0*/  NOP ;  /* 0x0000000000007918 */ /* 0x000fc60000000000 */
[----:B------:R-:W1:Y:S01]  /*10cf0*/  LDS.128 R4, [R0] ;  /* 0x0000000000047984 */ /* 0x000e620000000c00 */
[----:B------:R-:W-:-:S03]  /*10d00*/  NOP ;  /* 0x0000000000007918 */ /* 0x000fc60000000000 */
[----:B------:R-:W-:Y:S01]  /*10d10*/  STSM.16.M88.4 [R0], R24 ;  /* 0x0000001800007844 */ /* 0x000fe20000000200 */
[----:B------:R-:W-:-:S03]  /*10d20*/  NOP ;  /* 0x0000000000007918 */ /* 0x000fc60000000000 */
[----:B------:R-:W3:Y:S01]  /*10d30*/  LDS.128 R12, [R0] ;  /* 0x00000000000c7984 */ /* 0x000ee20000000c00 */
[----:B------:R-:W-:-:S03]  /*10d40*/  NOP ;  /* 0x0000000000007918 */ /* 0x000fc60000000000 */
[----:B------:R-:W-:Y:S01]  /*10d50*/  STSM.16.M88.4 [R0], R32 ;  /* 0x0000002000007844 */ /* 0x000fe20000000200 */
[----:B------:R-:W-:-:S03]  /*10d60*/  NOP ;  /* 0x0000000000007918 */ /* 0x000fc60000000000 */
[----:B------:R-:W4:Y:S01]  /*10d70*/  LDS.128 R28, [R0] ;  /* 0x00000000001c7984 */ /* 0x000f220000000c00 */
        /* <DEDUP_REMOVED lines=9> */
[----:B------:R2:W-:Y:S01]  /*10e10*/  STSM.16.M88.4 [R0], R140 ;  /* 0x0000008c00007844 */ /* 0x0005e20000000200 */
[----:B------:R-:W-:Y:S01]  /*10e20*/  NOP ;  /* 0x0000000000007918 */ /* 0x000fe20000000000 */
[----:B------:R-:W-:Y:S02]  /*10e30*/  IMAD.MOV.U32 R56, RZ, RZ, R57 ;  /* 0x000000ffff387224 */ /* 0x000fe400078e0039 */
[----:B------:R-:W4:Y:S01]  /*10e40*/  LDS.128 R44, [R0] ;  /* 0x00000000002c7984 */ /* 0x000f220000000c00 */
[----:B------:R-:W-:Y:S01]  /*10e50*/  IMAD.MOV.U32 R57, RZ, RZ, R59 ;  /* 0x000000ffff397224 */ /* 0x000fe200078e003b */
[----:B------:R-:W-:Y:S01]  /*10e60*/  NOP ;  /* 0x0000000000007918 */ /* 0x000fe20000000000 */
[----:B------:R-:W-:Y:S01]  /*10e70*/  IMAD.MOV.U32 R58, RZ, RZ, R17 ;  /* 0x000000ffff3a7224 */ /* 0x000fe200078e0011 */
[----:B------:R-:W-:Y:S01]  /*10e80*/  STSM.16.M88.4 [R0], R52 ;  /* 0x0000003400007844 */ /* 0x000fe20000000200 */
[----:B------:R-:W-:Y:S01]  /*10e90*/  IMAD.MOV.U32 R59, RZ, RZ, R19 ;  /* 0x000000ffff3b7224 */ /* 0x000fe200078e0013 */
[----:B------:R-:W-:-:S02]  /*10ea0*/  NOP ;  /* 0x0000000000007918 */ /* 0x000fc40000000000 */
[----:B------:R-:W4:Y:S01]  /*10eb0*/  LDS.128 R48, [R0] ;  /* 0x0000000000307984 */ /* 0x000f220000000c00 */
[----:B------:R-:W-:Y:S01]  /*10ec0*/  NOP ;  /* 0x0000000000007918 */ /* 0x000fe20000000000 */
[----:B------:R-:W-:Y:S02]  /*10ed0*/  IMAD.MOV.U32 R60, RZ, RZ, R64 ;  /* 0x000000ffff3c7224 */ /* 0x000fe400078e0040 */
[----:B------:R-:W-:Y:S01]  /*10ee0*/  STSM.16.M88.4 [R0], R56 ;  /* 0x0000003800007844 */ /* 0x000fe20000000200 */
[----:B------:R-:W-:Y:S01]  /*10ef0*/  IMAD.MOV.U32 R61, RZ, RZ, R66 ;  /* 0x000000ffff3d7224 */ /* 0x000fe200078e0042 */
[----:B------:R-:W-:Y:S01]  /*10f00*/  NOP ;  /* 0x0000000000007918 */ /* 0x000fe20000000000 */
[----:B------:R-:W-:Y:S01]  /*10f10*/  IMAD.MOV.U32 R62, RZ, RZ, R72 ;  /* 0x000000ffff3e7224 */ /* 0x000fe200078e0048 */
[----:B------:R-:W4:Y:S01]  /*10f20*/  LDS.128 R52, [R0] ;  /* 0x0000000000347984 */ /* 0x000f220000000c00 */
[----:B------:R-:W-:Y:S01]  /*10f30*/  IMAD.MOV.U32 R63, RZ, RZ, R74 ;  /* 0x000000ffff3f7224 */ /* 0x000fe200078e004a */
[----:B------:R-:W-:Y:S01]  /*10f40*/  NOP ;  /* 0x0000000000007918 */ /* 0x000fe20000000000 */
[----:B--2---:R-:W-:-:S03]  /*10f50*/  IMAD.MOV.U32 R140, RZ, RZ, R68 ;  /* 0x000000ffff8c7224 */ /* 0x004fc600078e0044 */
[----:B------:R-:W-:Y:S01]  /*10f60*/  STSM.16.M88.4 [R0], R60 ;  /* 0x0000003c00007844 */ /* 0x000fe20000000200 */
[----:B------:R-:W-:Y:S01]  /*10f70*/  IMAD.MOV.U32 R141, RZ, RZ, R70 ;  /* 0x000000ffff8d7224 */ /* 0x000fe200078e0046 */
[----:B------:R-:W-:Y:S01]  /*10f80*/  NOP ;  /* 0x0000000000007918 */ /* 0x000fe20000000000 */
[----:B------:R-:W-:Y:S01]  /*10f90*/  IMAD.MOV.U32 R142, RZ, RZ, R20 ;  /* 0x000000ffff8e7224 */ /* 0x000fe200078e0014 */
[----:B------:R-:W2:Y:S01]  /*10fa0*/  LDS.128 R16, [R0] ;  /* 0x0000000000107984 */ /* 0x000ea20000000c00 */
[----:B------:R-:W-:Y:S01]  /*10fb0*/  IMAD.MOV.U32 R143, RZ, RZ, R22 ;  /* 0x000000ffff8f7224 */ /* 0x000fe200078e0016 */
[----:B------:R-:W-:Y:S01]  /*10fc0*/  NOP ;  /* 0x0000000000007918 */ /* 0x000fe20000000000 */
[----:B------:R-:W-:-:S03]  /*10fd0*/  IMAD.MOV.U32 R64, RZ, RZ, R65 ;  /* 0x000000ffff407224 */ /* 0x000fc600078e0041 */
[----:B------:R1:W-:Y:S01]  /*10fe0*/  STSM.16.M88.4 [R0], R140 ;  /* 0x0000008c00007844 */ /* 0x0003e20000000200 */
[----:B------:R-:W-:Y:S01]  /*10ff0*/  IMAD.MOV.U32 R65, RZ, RZ, R67 ;  /* 0x000000ffff417224 */ /* 0x000fe200078e0043 */
[----:B------:R-:W-:Y:S01]  /*11000*/  NOP ;  /* 0x0000000000007918 */ /* 0x000fe20000000000 */
[----:B------:R-:W-:Y:S01]  /*11010*/  IMAD.MOV.U32 R66, RZ, RZ, R73 ;  /* 0x000000ffff427224 */ /* 0x000fe200078e0049 */
[----:B------:R-:W2:Y:S01]  /*11020*/  LDS.128 R56, [R0] ;  /* 0x0000000000387984 */ /* 0x000ea20000000c00 */
[----:B------:R-:W-:Y:S01]  /*11030*/  IMAD.MOV.U32 R67, RZ, RZ, R75 ;  /* 0x000000ffff437224 */ /* 0x000fe200078e004b */
[----:B------:R-:W-:Y:S01]  /*11040*/  NOP ;  /* 0x0000000000007918 */ /* 0x000fe20000000000 */
[----:B------:R-:W-:-:S03]  /*11050*/  IMAD.MOV.U32 R68, RZ, RZ, R69 ;  /* 0x000000ffff447224 */ /* 0x000fc600078e0045 */
        /* <DEDUP_REMOVED lines=15> */
[----:B-1----:R-:W-:-:S03]  /*11150*/  IMAD.MOV.U32 R140, RZ, RZ, R80 ;  /* 0x000000ffff8c7224 */ /* 0x002fc600078e0050 */
        /* <DEDUP_REMOVED lines=15> */
[----:B-1----:R-:W-:-:S03]  /*11250*/  IMAD.MOV.U32 R72, RZ, RZ, R81 ;  /* 0x000000ffff487224 */ /* 0x002fc600078e0051 */
[----:B------:R-:W-:Y:S01]  /*11260*/  STSM.16.M88.4 [R0], R76 ;  /* 0x0000004c00007844 */ /* 0x000fe20000000200 */
[----:B------:R-:W-:Y:S01]  /*11270*/  IMAD.MOV.U32 R73, RZ, RZ, R83 ;  /* 0x000000ffff497224 */ /* 0x000fe200078e0053 */
[----:B------:R-:W-:Y:S01]  /*11280*/  NOP ;  /* 0x0000000000007918 */ /* 0x000fe20000000000 */
[----:B------:R-:W-:Y:S01]  /*11290*/  IMAD.MOV.U32 R74, RZ, RZ, R89 ;  /* 0x000000ffff4a7224 */ /* 0x000fe200078e0059 */
[----:B------:R-:W1:Y:S01]  /*112a0*/  LDS.128 R80, [R0] ;  /* 0x0000000000507984 */ /* 0x000e620000000c00 */
[----:B------:R-:W-:Y:S01]  /*112b0*/  IMAD.MOV.U32 R75, RZ, RZ, R91 ;  /* 0x000000ffff4b7224 */ /* 0x000fe200078e005b */
[----:B------:R-:W-:Y:S01]  /*112c0*/  NOP ;  /* 0x0000000000007918 */ /* 0x000fe20000000000 */
[----:B------:R-:W-:-:S03]  /*112d0*/  IMAD.MOV.U32 R84, RZ, RZ, R92 ;  /* 0x000000ffff547224 */ /* 0x000fc600078e005c */
        /* <DEDUP_REMOVED lines=31> */
[----:B---3--:R-:W-:-:S03]  /*114d0*/  IMAD.MOV.U32 R140, RZ, RZ, R96 ;  /* 0x000000ffff8c7224 */ /* 0x008fc600078e0060 */
[----:B------:R3:W-:Y:S01]  /*114e0*/  STSM.16.M88.4 [R0], R124 ;  /* 0x0000007c00007844 */ /* 0x0007e20000000200 */
[----:B------:R-:W-:Y:S01]  /*114f0*/  IMAD.MOV.U32 R141, RZ, RZ, R98 ;  /* 0x000000ffff8d7224 */ /* 0x000fe200078e0062 */
[----:B------:R-:W-:Y:S01]  /*11500*/  NOP ;  /* 0x0000000000007918 */ /* 0x000fe20000000000 */
[----:B------:R-:W-:Y:S01]  /*11510*/  IMAD.MOV.U32 R142, RZ, RZ, R112 ;  /* 0x000000ffff8e7224 */ /* 0x000fe200078e0070 */
[----:B------:R-:W1:Y:S01]  /*11520*/  LDS.128 R92, [R0] ;  /* 0x00000000005c7984 */ /* 0x000e620000000c00 */
[----:B------:R-:W-:Y:S01]  /*11530*/  IMAD.MOV.U32 R143, RZ, RZ, R114 ;  /* 0x000000ffff8f7224 */ /* 0x000fe200078e0072 */
[----:B------:R-:W-:Y:S01]  /*11540*/  NOP ;  /* 0x0000000000007918 */ /* 0x000fe20000000000 */
[----:B------:R-:W-:-:S03]  /*11550*/  IMAD.MOV.U32 R144, RZ, RZ, R128 ;  /* 0x000000ffff907224 */ /* 0x000fc600078e0080 */
[----:B------:R4:W-:Y:S01]  /*11560*/  STSM.16.M88.4 [R0], R140 ;  /* 0x0000008c00007844 */ /* 0x0009e20000000200 */
        /* <DEDUP_REMOVED lines=22> */
[----:B----4-:R-:W-:-:S03]  /*116d0*/  IMAD.MOV.U32 R140, RZ, RZ, R100 ;  /* 0x000000ffff8c7224 */ /* 0x010fc600078e0064 */
[----:B------:R-:W-:Y:S01]  /*116e0*/  STSM.16.M88.4 [R0], R112 ;  /* 0x0000007000007844 */ /* 0x000fe20000000200 */
[----:B------:R-:W-:Y:S01]  /*116f0*/  IMAD.MOV.U32 R141, RZ, RZ, R102 ;  /* 0x000000ffff8d7224 */ /* 0x000fe200078e0066 */
[----:B------:R-:W-:Y:S01]  /*11700*/  NOP ;  /* 0x0000000000007918 */ /* 0x000fe20000000000 */
[----:B------:R-:W-:Y:S01]  /*11710*/  IMAD.MOV.U32 R142, RZ, RZ, R116 ;  /* 0x000000ffff8e7224 */ /* 0x000fe200078e0074 */
[----:B------:R-:W4:Y:S01]  /*11720*/  LDS.128 R124, [R0] ;  /* 0x00000000007c7984 */ /* 0x000f220000000c00 */
[----:B------:R-:W-:Y:S01]  /*11730*/  IMAD.MOV.U32 R143, RZ, RZ, R118 ;  /* 0x000000ffff8f7224 */ /* 0x000fe200078e0076 */
[----:B------:R-:W-:Y:S01]  /*11740*/  NOP ;  /* 0x0000000000007918 */ /* 0x000fe20000000000 */
[----:B---3--:R-:W-:-:S03]  /*11750*/  IMAD.MOV.U32 R144, RZ, RZ, R132 ;  /* 0x000000ffff907224 */ /* 0x008fc600078e0084 */
[----:B------:R3:W-:Y:S01]  /*11760*/  STSM.16.M88.4 [R0], R140 ;  /* 0x0000008c00007844 */ /* 0x0007e20000000200 */
[----:B------:R-:W-:Y:S01]  /*11770*/  IMAD.MOV.U32 R145, RZ, RZ, R134 ;  /* 0x000000ffff917224 */ /* 0x000fe200078e0086 */
[----:B------:R-:W-:Y:S01]  /*11780*/  NOP ;  /* 0x0000000000007918 */ /* 0x000fe20000000000 */
[----:B------:R-:W-:Y:S01]  /*11790*/  IMAD.MOV.U32 R146, RZ, RZ, R36 ;  /* 0x000000ffff927224 */ /* 0x000fe200078e0024 */
[----:B------:R-:W4:Y:S01]  /*117a0*/  LDS.128 R112, [R0] ;  /* 0x0000000000707984 */ /* 0x000f220000000c00 */
[----:B------:R-:W-:Y:S01]  /*117b0*/  IMAD.MOV.U32 R147, RZ, RZ, R38 ;  /* 0x000000ffff937224 */ /* 0x000fe200078e0026 */
[----:B------:R-:W-:Y:S01]  /*117c0*/  NOP ;  /* 0x0000000000007918 */ /* 0x000fe20000000000 */
[----:B------:R-:W-:-:S03]  /*117d0*/  IMAD.MOV.U32 R148, RZ, RZ, R101 ;  /* 0x000000ffff947224 */ /* 0x000fc600078e0065 */
[----:B------:R2:W-:Y:S01]  /*117e0*/  STSM.16.M88.4 [R0], R144 ;  /* 0x0000009000007844 */ /* 0x0005e20000000200 */
        /* <DEDUP_REMOVED lines=14> */
[----:B--2---:R-:W-:-:S03]  /*118d0*/  IMAD.MOV.U32 R144, RZ, RZ, R104 ;  /* 0x000000ffff907224 */ /* 0x004fc600078e0068 */
        /* <DEDUP_REMOVED lines=8> */
[----:B------:R-:W-:Y:S01]  /*11960*/  STSM.16.M88.4 [R0], R144 ;  /* 0x0000009000007844 */ /* 0x000fe20000000200 */
[----:B------:R-:W-:Y:S01]  /*11970*/  IMAD.MOV.U32 R149, RZ, RZ, R138 ;  /* 0x000000ffff957224 */ /* 0x000fe200078e008a */
[----:B------:R-:W-:Y:S01]  /*11980*/  NOP ;  /* 0x0000000000007918 */ /* 0x000fe20000000000 */
[----:B------:R-:W-:Y:S01]  /*11990*/  IMAD.MOV.U32 R150, RZ, RZ, R40 ;  /* 0x000000ffff967224 */ /* 0x000fe200078e0028 */
[----:B------:R-:W3:Y:S01]  /*119a0*/  LDS.128 R36, [R0] ;  /* 0x0000000000247984 */ /* 0x000ee20000000c00 */
[----:B------:R-:W-:Y:S01]  /*119b0*/  IMAD.MOV.U32 R151, RZ, RZ, R42 ;  /* 0x000000ffff977224 */ /* 0x000fe200078e002a */
[----:B------:R-:W-:Y:S01]  /*119c0*/  NOP ;  /* 0x0000000000007918 */ /* 0x000fe20000000000 */
[----:B------:R-:W-:-:S03]  /*119d0*/  IMAD R2, R11, R3, RZ ;  /* 0x000000030b027224 */ /* 0x000fc600078e02ff */
[----:B------:R-:W-:Y:S01]  /*119e0*/  STSM.16.M88.4 [R0], R148 ;  /* 0x0000009400007844 */ /* 0x000fe20000000200 */
[----:B--2---:R-:W-:Y:S02]  /*119f0*/  IMAD.MOV.U32 R140, RZ, RZ, R105 ;  /* 0x000000ffff8c7224 */ /* 0x004fe400078e0069 */
[----:B------:R-:W-:Y:S01]  /*11a00*/  IMAD.MOV.U32 R141, RZ, RZ, R107 ;  /* 0x000000ffff8d7224 */ /* 0x000fe200078e006b */
[C---:B------:R-:W-:Y:S01]  /*11a10*/  LEA R8, P6, R2.reuse, UR6, 0x2 ;  /* 0x0000000602087c11 */ /* 0x040fe2000f8c10ff */
[----:B------:R-:W-:Y:S01]  /*11a20*/  IMAD.MOV.U32 R142, RZ, RZ, R121 ;  /* 0x000000ffff8e7224 */ /* 0x000fe200078e0079 */
[----:B------:R-:W-:Y:S01]  /*11a30*/  NOP ;  /* 0x0000000000007918 */ /* 0x000fe20000000000 */
[----:B------:R-:W-:Y:S01]  /*11a40*/  IMAD.MOV.U32 R143, RZ, RZ, R123 ;  /* 0x000000ffff8f7224 */ /* 0x000fe200078e007b */
[----:B------:R-:W2:Y:S01]  /*11a50*/  LDS.128 R104, [R0] ;  /* 0x0000000000687984 */ /* 0x000ea20000000c00 */
[----:B------:R-:W-:Y:S01]  /*11a60*/  IMAD R3, R3, 0x20, R2 ;  /* 0x0000002003037824 */ /* 0x000fe200078e0202 */
[----:B------:R-:W-:Y:S01]  /*11a70*/  NOP ;  /* 0x0000000000007918 */ /* 0x000fe20000000000 */
[----:B------:R-:W-:Y:S01]  /*11a80*/  IMAD.MOV.U32 R120, RZ, RZ, R137 ;  /* 0x000000ffff787224 */ /* 0x000fe200078e0089 */
[----:B------:R-:W-:Y:S01]  /*11a90*/  STSM.16.M88.4 [R0], R140 ;  /* 0x0000008c00007844 */ /* 0x000fe20000000200 */
[----:B------:R-:W-:Y:S01]  /*11aa0*/  IMAD.MOV.U32 R121, RZ, RZ, R139 ;  /* 0x000000ffff797224 */ /* 0x000fe200078e008b */
[----:B------:R-:W-:Y:S01]  /*11ab0*/  LEA.HI.X.SX32 R9, R2, UR7, 0x2, P6 ;  /* 0x0000000702097c11 */ /* 0x000fe2000b0f16ff */
[----:B------:R-:W-:Y:S01]  /*11ac0*/  IMAD.MOV.U32 R122, RZ, RZ, R41 ;  /* 0x000000ffff7a7224 */ /* 0x000fe200078e0029 */
[----:B------:R-:W-:Y:S01]  /*11ad0*/  LEA R2, P6, R3, UR6, 0x2 ;  /* 0x0000000603027c11 */ /* 0x000fe2000f8c10ff */
[----:B------:R-:W-:Y:S01]  /*11ae0*/  IMAD.MOV.U32 R123, RZ, RZ, R43 ;  /* 0x000000ffff7b7224 */ /* 0x000fe200078e002b */
[----:B------:R-:W-:Y:S01]  /*11af0*/  NOP ;  /* 0x0000000000007918 */ /* 0x000fe20000000000 */
[----:B------:R-:W-:Y:S01]  /*11b00*/  IMAD R137, R10, UR24, RZ ;  /* 0x000000180a897c24 */ /* 0x000fe2000f8e02ff */
[----:B------:R-:W2:Y:S01]  /*11b10*/  LDS.128 R40, [R0] ;  /* 0x0000000000287984 */ /* 0x000ea20000000c00 */
[----:B------:R-:W-:-:S03]  /*11b20*/  NOP ;  /* 0x0000000000007918 */ /* 0x000fc60000000000 */
[----:B------:R1:W-:Y:S01]  /*11b30*/  STSM.16.M88.4 [R0], R120 ;  /* 0x0000007800007844 */ /* 0x0003e20000000200 */
[----:B------:R-:W-:Y:S01]  /*11b40*/  LEA.HI.X.SX32 R3, R3, UR7, 0x2, P6 ;  /* 0x0000000703037c11 */ /* 0x000fe2000b0f16ff */
[----:B------:R-:W-:Y:S01]  /*11b50*/  VIADD R136, R10, 0x5 ;  /* 0x000000050a887836 */ /* 0x000fe20000000000 */
[----:B------:R-:W-:Y:S01]  /*11b60*/  ISETP.LT.AND P6, PT, R11, UR18, !P5 ;  /* 0x000000120b007c0c */ /* 0x000fe2000efc1270 */
[----:B------:R-:W-:Y:S01]  /*11b70*/  ULDC.64 UR6, c[0x0][0x228] ;  /* 0x00008a0000067ab9 */ /* 0x000fe20000000a00 */
[----:B------:R-:W-:Y:S01]  /*11b80*/  ISETP.LT.AND P5, PT, R204, UR16, !P5 ;  /* 0x00000010cc007c0c */ /* 0x000fe2000efa1270 */
[----:B-1----:R-:W-:Y:S01]  /*11b90*/  IMAD.WIDE R120, R137, 0x4, R8 ;  /* 0x0000000489787825 */ /* 0x002fe200078e0208 */
[----:B------:R-:W-:-:S04]  /*11ba0*/  NOP ;  /* 0x0000000000007918 */ /* 0x000fc80000000000 */
[----:B------:R1:W-:Y:S01]  /*11bb0*/  @P0 STG.E desc[UR30][R120.64], R4 ;  /* 0x0000000478000986 */ /* 0x0003e2000c10191e */
[----:B------:R-:W-:Y:S01]  /*11bc0*/  ISETP.LT.AND P0, PT, R11, UR22, !P4 ;  /* 0x000000160b007c0c */ /* 0x000fe2000e701270 */
[----:B------:R-:W-:Y:S01]  /*11bd0*/  IMAD.WIDE R122, R137, 0x4, R2 ;  /* 0x00000004897a7825 */ /* 0x000fe200078e0202 */
[----:B------:R-:W-:-:S03]  /*11be0*/  ISETP.LT.AND P4, PT, R204, UR20, !P4 ;  /* 0x00000014cc007c0c */ /* 0x000fc6000e781270 */
[----:B------:R-:W-:Y:S01]  /*11bf0*/  VIADD R137, R137, UR24 ;  /* 0x0000001889897c36 */ /* 0x000fe20008000000 */
[----:B------:R4:W-:Y:S01]  /*11c00*/  @P2 STG.E desc[UR30][R122.64], R12 ;  /* 0x0000000c7a002986 */ /* 0x0009e2000c10191e */
[----:B------:R-:W-:Y:S02]  /*11c10*/  ISETP.GE.AND P2, PT, R136, R209, PT ;  /* 0x000000d18800720c */ /* 0x000fe40003f46270 */
[C---:B------:R-:W-:Y:S02]  /*11c20*/  VIADD R141, R137.reuse, UR24 ;  /* 0x00000018898d7c36 */ /* 0x040fe40008000000 */
[----:B-1----:R-:W-:-:S04]  /*11c30*/  IMAD.WIDE R120, R137, 0x4, R8 ;  /* 0x0000000489787825 */ /* 0x002fc800078e0208 */
[----:B------:R-:W-:Y:S01]  /*11c40*/  IMAD.WIDE R136, R137, 0x4, R2 ;  /* 0x0000000489887825 */ /* 0x000fe200078e0202 */
[----:B------:R1:W-:Y:S03]  /*11c50*/  @P0 STG.E desc[UR30][R120.64], R28 ;  /* 0x0000001c78000986 */ /* 0x0003e6000c10191e */
[----:B------:R-:W-:Y:S01]  /*11c60*/  IMAD.WIDE R138, R141, 0x4, R8 ;  /* 0x000000048d8a7825 */ /* 0x000fe200078e0208 */
[----:B------:R-:W-:Y:S01]  /*11c70*/  @P4 STG.E desc[UR30][R136.64], R32 ;  /* 0x0000002088004986 */ /* 0x000fe2000c10191e */
[C---:B------:R-:W-:Y:S01]  /*11c80*/  ISETP.LT.AND P4, PT, R11.reuse, UR10, !P1 ;  /* 0x0000000a0b007c0c */ /* 0x040fe2000cf81270 */
[----:B------:R-:W-:Y:S01]  /*11c90*/  ULDC UR10, c[0x0][0x228] ;  /* 0x00008a00000a7ab9 */ /* 0x000fe20000000800 */
[----:B------:R-:W-:Y:S01]  /*11ca0*/  VIADD R4, R10, 0x6 ;  /* 0x000000060a047836 */ /* 0x000fe20000000000 */
[----:B------:R3:W-:Y:S01]  /*11cb0*/  @P6 STG.E desc[UR30][R138.64], R5 ;  /* 0x000000058a006986 */ /* 0x0007e2000c10191e */
[----:B------:R-:W-:Y:S01]  /*11cc0*/  ISETP.LT.AND P6, PT, R11, UR14, !P3 ;  /* 0x0000000e0b007c0c */ /* 0x000fe2000dfc1270 */
[----:B----4-:R-:W-:Y:S01]  /*11cd0*/  IMAD.WIDE R122, R141, 0x4, R2 ;  /* 0x000000048d7a7825 */ /* 0x010fe200078e0202 */
[----:B------:R-:W-:-:S02]  /*11ce0*/  ISETP.LT.AND P3, PT, R204, UR12, !P3 ;  /* 0x0000000ccc007c0c */ /* 0x000fc4000df61270 */
[-C--:B------:R-:W-:Y:S01]  /*11cf0*/  ISETP.GE.AND P0, PT, R4, R209.reuse, PT ;  /* 0x000000d10400720c */ /* 0x080fe20003f06270 */
[----:B------:R-:W-:Y:S01]  /*11d00*/  VIADD R4, R10, 0x7 ;  /* 0x000000070a047836 */ /* 0x000fe20000000000 */
[----:B------:R4:W-:Y:S01]  /*11d10*/  @P5 STG.E desc[UR30][R122.64], R13 ;  /* 0x0000000d7a005986 */ /* 0x0009e2000c10191e */
[----:B-1----:R-:W-:Y:S01]  /*11d20*/  VIADD R121, R141, UR24 ;  /* 0x000000188d797c36 */ /* 0x002fe20008000000 */
[----:B------:R-:W-:Y:S01]  /*11d30*/  ISETP.LT.AND P1, PT, R204, UR8, !P1 ;  /* 0x00000008cc007c0c */ /* 0x000fe2000cf21270 */
[----:B------:R-:W-:Y:S01]  /*11d40*/  VIADD R12, R10, 0x8 ;  /* 0x000000080a0c7836 */ /* 0x000fe20000000000 */
[----:B------:R-:W-:Y:S01]  /*11d50*/  ISETP.GE.AND P5, PT, R4, R209, PT ;  /* 0x000000d10400720c */ /* 0x000fe20003fa6270 */
[C---:B---3--:R-:W-:Y:S01]  /*11d60*/  VIADD R139, R121.reuse, UR24 ;  /* 0x00000018798b7c36 */ /* 0x048fe20008000000 */
[----:B------:R-:W-:Y:S01]  /*11d70*/  ULDC UR8, c[0x0][0x228] ;  /* 0x00008a0000087ab9 */ /* 0x000fe20000000800 */
[----:B------:R-:W-:-:S04]  /*11d80*/  IMAD.WIDE R4, R121, 0x4, R8 ;  /* 0x0000000479047825 */ /* 0x000fc800078e0208 */
[----:B------:R-:W-:Y:S01]  /*11d90*/  IMAD.WIDE R120, R121, 0x4, R2 ;  /* 0x0000000479787825 */ /* 0x000fe200078e0202 */
[----:B------:R-:W-:Y:S01]  /*11da0*/  @P6 STG.E desc[UR30][R4.64], R29 ;  /* 0x0000001d04006986 */ /* 0x000fe2000c10191e */
[-C--:B------:R-:W-:Y:S02]  /*11db0*/  ISETP.GE.AND P6, PT, R12, R209.reuse, PT ;  /* 0x000000d10c00720c */ /* 0x080fe40003fc6270 */
[----:B------:R-:W-:Y:S01]  /*11dc0*/  IMAD.WIDE R136, R139, 0x4, R8 ;  /* 0x000000048b887825 */ /* 0x000fe200078e0208 */
[----:B------:R1:W-:Y:S01]  /*11dd0*/  @P3 STG.E desc[UR30][R120.64], R33 ;  /* 0x0000002178003986 */ /* 0x0003e2000c10191e */
[----:B------:R-:W-:Y:S02]  /*11de0*/  ISETP.LT.AND P3, PT, R11, UR28, !P0 ;  /* 0x0000001c0b007c0c */ /* 0x000fe4000c761270 */
[----:B----4-:R-:W-:Y:S01]  /*11df0*/  IMAD.WIDE R12, R139, 0x4, R2 ;  /* 0x000000048b0c7825 */ /* 0x010fe200078e0202 */
[----:B------:R3:W-:Y:S01]  /*11e00*/  @P4 STG.E desc[UR30][R136.64], R6 ;  /* 0x0000000688004986 */ /* 0x0007e2000c10191e */
[----:B------:R-:W-:Y:S01]  /*11e10*/  ISETP.LT.AND P4, PT, R11, UR6, !P2 ;  /* 0x000000060b007c0c */ /* 0x000fe2000d781270 */
[----:B------:R-:W-:Y:S01]  /*11e20*/  ULDC UR6, c[0x0][0x228] ;  /* 0x00008a0000067ab9 */ /* 0x000fe20000000800 */
[----:B------:R-:W-:Y:S01]  /*11e30*/  ISETP.LT.AND P2, PT, R204, UR26, !P2 ;  /* 0x0000001acc007c0c */ /* 0x000fe2000d741270 */
[----:B------:R-:W-:Y:S01]  /*11e40*/  VIADD R28, R10, 0x9 ;  /* 0x000000090a1c7836 */ /* 0x000fe20000000000 */
[----:B------:R4:W-:Y:S01]  /*11e50*/  @P1 STG.E desc[UR30][R12.64], R14 ;  /* 0x0000000e0c001986 */ /* 0x0009e2000c10191e */
[----:B------:R-:W-:Y:S01]  /*11e60*/  VIADD R139, R139, UR24 ;  /* 0x000000188b8b7c36 */ /* 0x000fe20008000000 */
[----:B------:R-:W-:Y:S01]  /*11e70*/  ISETP.LT.AND P0, PT, R204, UR4, !P0 ;  /* 0x00000004cc007c0c */ /* 0x000fe2000c701270 */
[----:B------:R-:W-:Y:S01]  /*11e80*/  ULDC UR4, c[0x0][0x228] ;  /* 0x00008a0000047ab9 */ /* 0x000fe20000000800 */
[----:B------:R-:W-:Y:S01]  /*11e90*/  ISETP.GE.AND P1, PT, R28, R209, PT ;  /* 0x000000d11c00720c */ /* 0x000fe20003f26270 */
[----:B-1----:R-:W-:-:S02]  /*11ea0*/  VIADD R121, R139, UR24 ;  /* 0x000000188b797c36 */ /* 0x002fc40008000000 */
[----:B------:R-:W-:-:S04]  /*11eb0*/  IMAD.WIDE R4, R139, 0x4, R8 ;  /* 0x000000048b047825 */ /* 0x000fc800078e0208 */
[----:B------:R-:W-:Y:S01]  /*11ec0*/  IMAD.WIDE R28, R139, 0x4, R2 ;  /* 0x000000048b1c7825 */ /* 0x000fe200078e0202 */
[----:B------:R1:W-:Y:S03]  /*11ed0*/  @P4 STG.E desc[UR30][R4.64], R30 ;  /* 0x0000001e04004986 */ /* 0x0003e6000c10191e */
[----:B------:R-:W-:Y:S01]  /*11ee0*/  IMAD.WIDE R32, R121, 0x4, R8 ;  /* 0x0000000479207825 */ /* 0x000fe200078e0208 */
[----:B------:R-:W-:Y:S01]  /*11ef0*/  @P2 STG.E desc[UR30][R28.64], R34 ;  /* 0x000000221c002986 */ /* 0x000fe2000c10191e */
[----:B------:R-:W-:Y:S01]  /*11f00*/  ISETP.LT.AND P2, PT, R11, UR4, !P5 ;  /* 0x000000040b007c0c */ /* 0x000fe2000ef41270 */
[----:B------:R-:W-:Y:S01]  /*11f10*/  ULDC UR4, c[0x0][0x228] ;  /* 0x00008a0000047ab9 */ /* 0x000fe20000000800 */
[----:B---3--:R-:W-:Y:S01]  /*11f20*/  VIADD R6, R10, 0xa ;  /* 0x0000000a0a067836 */ /* 0x008fe20000000000 */
[----:B------:R3:W-:Y:S01]  /*11f30*/  @P3 STG.E desc[UR30][R32.64], R7 ;  /* 0x0000000720003986 */ /* 0x0007e2000c10191e */
[C---:B----4-:R-:W-:Y:S01]  /*11f40*/  IMAD.WIDE R12, R121.reuse, 0x4, R2 ;  /* 0x00000004790c7825 */ /* 0x050fe200078e0202 */
[----:B------:R-:W-:Y:S01]  /*11f50*/  ISETP.LT.AND P5, PT, R204, UR6, !P5 ;  /* 0x00000006cc007c0c */ /* 0x000fe2000efa1270 */
[----:B------:R-:W-:Y:S01]  /*11f60*/  ULDC UR6, c[0x0][0x228] ;  /* 0x00008a0000067ab9 */ /* 0x000fe20000000800 */
[----:B------:R-:W-:Y:S01]  /*11f70*/  ISETP.GE.AND P4, PT, R6, R209, PT ;  /* 0x000000d10600720c */ /* 0x000fe20003f86270 */
[----:B------:R-:W-:Y:S01]  /*11f80*/  VIADD R121, R121, UR24 ;  /* 0x0000001879797c36 */ /* 0x000fe20008000000 */
[----:B------:R-:W-:Y:S01]  /*11f90*/  ISETP.LT.AND P3, PT, R11, UR4, !P6 ;  /* 0x000000040b007c0c */ /* 0x000fe2000f761270 */
[----:B------:R-:W-:Y:S01]  /*11fa0*/  VIADD R6, R10, 0xb ;  /* 0x0000000b0a067836 */ /* 0x000fe20000000000 */
[----:B------:R4:W-:Y:S01]  /*11fb0*/  @P0 STG.E desc[UR30][R12.64], R15 ;  /* 0x0000000f0c000986 */ /* 0x0009e2000c10191e */
[----:B-1----:R-:W-:Y:S01]  /*11fc0*/  IMAD.WIDE R4, R121, 0x4, R8 ;  /* 0x0000000479047825 */ /* 0x002fe200078e0208 */
[----:B------:R-:W-:-:S02]  /*11fd0*/  ULDC UR4, c[0x0][0x228] ;  /* 0x00008a0000047ab9 */ /* 0x000fc40000000800 */
[-C--:B------:R-:W-:Y:S01]  /*11fe0*/  ISETP.GE.AND P0, PT, R6, R209.reuse, PT ;  /* 0x000000d10600720c */ /* 0x080fe20003f06270 */
[C---:B---3--:R-:W-:Y:S01]  /*11ff0*/  VIADD R33, R121.reuse, UR24 ;  /* 0x0000001879217c36 */ /* 0x048fe20008000000 */
[----:B------:R-:W-:Y:S01]  /*12000*/  ISETP.LT.AND P6, PT, R204, UR4, !P6 ;  /* 0x00000004cc007c0c */ /* 0x000fe2000f7c1270 */
[----:B------:R-:W-:Y:S01]  /*12010*/  IMAD.WIDE R6, R121, 0x4, R2 ;  /* 0x0000000479067825 */ /* 0x000fe200078e0202 */
[----:B------:R1:W-:Y:S01]  /*12020*/  @P2 STG.E desc[UR30][R4.64], R31 ;  /* 0x0000001f04002986 */ /* 0x0003e2000c10191e */
[----:B------:R-:W-:Y:S02]  /*12030*/  ULDC UR4, c[0x0][0x228] ;  /* 0x00008a0000047ab9 */ /* 0x000fe40000000800 */
[----:B------:R-:W-:Y:S01]  /*12040*/  IMAD.WIDE R28, R33, 0x4, R8 ;  /* 0x00000004211c7825 */ /* 0x000fe200078e0208 */
[----:B------:R3:W-:Y:S01]  /*12050*/  @P5 STG.E desc[UR30][R6.64], R35 ;  /* 0x0000002306005986 */ /* 0x0007e2000c10191e */
[----:B------:R-:W-:Y:S01]  /*12060*/  ISETP.LT.AND P5, PT, R11, UR8, !P4 ;  /* 0x000000080b007c0c */ /* 0x000fe2000e7a1270 */
[----:B------:R-:W-:Y:S01]  /*12070*/  ULDC UR8, c[0x0][0x228] ;  /* 0x00008a0000087ab9 */ /* 0x000fe20000000800 */
[----:B----4-:R-:W-:Y:S01]  /*12080*/  VIADD R13, R33, UR24 ;  /* 0x00000018210d7c36 */ /* 0x010fe20008000000 */
[----:B------:R4:W-:Y:S01]  /*12090*/  @P3 STG.E desc[UR30][R28.64], R24 ;  /* 0x000000181c003986 */ /* 0x0009e2000c10191e */
[----:B------:R-:W-:Y:S01]  /*120a0*/  ISETP.LT.AND P3, PT, R11, UR4, !P1 ;  /* 0x000000040b007c0c */ /* 0x000fe2000cf61270 */
[----:B------:R-:W-:Y:S01]  /*120b0*/  VIADD R12, R10, 0xd ;  /* 0x0000000d0a0c7836 */ /* 0x000fe20000000000 */
[C---:B------:R-:W-:Y:S01]  /*120c0*/  ISETP.LT.AND P1, PT, R204.reuse, UR6, !P1 ;  /* 0x00000006cc007c0c */ /* 0x040fe2000cf21270 */
[----:B-1----:R-:W-:Y:S01]  /*120d0*/  IMAD.WIDE R4, R33, 0x4, R2 ;  /* 0x0000000421047825 */ /* 0x002fe200078e0202 */
[----:B------:R-:W-:Y:S01]  /*120e0*/  ISETP.LT.AND P4, PT, R204, UR10, !P4 ;  /* 0x0000000acc007c0c */ /* 0x000fe2000e781270 */
[----:B------:R-:W-:Y:S01]  /*120f0*/  ULDC UR4, c[0x0][0x228] ;  /* 0x00008a0000047ab9 */ /* 0x000fe20000000800 */
[----:B------:R-:W-:Y:S01]  /*12100*/  ULDC UR6, c[0x0][0x228] ;  /* 0x00008a0000067ab9 */ /* 0x000fe20000000800 */
[----:B------:R-:W-:Y:S01]  /*12110*/  VIADD R14, R10, 0xc ;  /* 0x0000000c0a0e7836 */ /* 0x000fe20000000000 */
[----:B------:R1:W-:Y:S01]  /*12120*/  @P6 STG.E desc[UR30][R4.64], R44 ;  /* 0x0000002c04006986 */ /* 0x0003e2000c10191e */
[C---:B------:R-:W-:Y:S01]  /*12130*/  VIADD R31, R13.reuse, UR24 ;  /* 0x000000180d1f7c36 */ /* 0x040fe20008000000 */
[-C--:B------:R-:W-:Y:S01]  /*12140*/  ISETP.GE.AND P6, PT, R12, R209.reuse, PT ;  /* 0x000000d10c00720c */ /* 0x080fe20003fc6270 */
[----:B---3--:R-:W-:Y:S01]  /*12150*/  IMAD.WIDE R6, R13, 0x4, R8 ;  /* 0x000000040d067825 */ /* 0x008fe200078e0208 */
[----:B------:R-:W-:-:S03]  /*12160*/  ISETP.GE.AND P2, PT, R14, R209, PT ;  /* 0x000000d10e00720c */ /* 0x000fc60003f46270 */
[----:B------:R-:W-:Y:S01]  /*12170*/  IMAD.WIDE R12, R13, 0x4, R2 ;  /* 0x000000040d0c7825 */ /* 0x000fe200078e0202 */
[----:B------:R-:W-:Y:S03]  /*12180*/  @P3 STG.E desc[UR30][R6.64], R48 ;  /* 0x0000003006003986 */ /* 0x000fe6000c10191e */
[C---:B------:R-:W-:Y:S01]  /*12190*/  IMAD.WIDE R14, R31.reuse, 0x4, R8 ;  /* 0x000000041f0e7825 */ /* 0x040fe200078e0208 */
[----:B------:R-:W-:Y:S03]  /*121a0*/  @P1 STG.E desc[UR30][R12.64], R52 ;  /* 0x000000340c001986 */ /* 0x000fe6000c10191e */
[----:B----4-:R-:W-:Y:S01]  /*121b0*/  IMAD.WIDE R28, R31, 0x4, R2 ;  /* 0x000000041f1c7825 */ /* 0x010fe200078e0202 */
[----:B------:R3:W-:Y:S01]  /*121c0*/  @P5 STG.E desc[UR30][R14.64], R25 ;  /* 0x000000190e005986 */ /* 0x0007e2000c10191e */
[----:B------:R-:W-:Y:S01]  /*121d0*/  ISETP.LT.AND P5, PT, R11, UR6, !P2 ;  /* 0x000000060b007c0c */ /* 0x000fe2000d7a1270 */
[----:B------:R-:W-:Y:S01]  /*121e0*/  ULDC UR6, c[0x0][0x228] ;  /* 0x00008a0000067ab9 */ /* 0x000fe20000000800 */
[----:B------:R-:W-:Y:S01]  /*121f0*/  VIADD R31, R31, UR24 ;  /* 0x000000181f1f7c36 */ /* 0x000fe20008000000 */
[----:B------:R4:W-:Y:S01]  /*12200*/  @P4 STG.E desc[UR30][R28.64], R45 ;  /* 0x0000002d1c004986 */ /* 0x0009e2000c10191e */
[----:B------:R-:W-:Y:S01]  /*12210*/  ISETP.LT.AND P4, PT, R11, UR4, !P0 ;  /* 0x000000040b007c0c */ /* 0x000fe2000c781270 */
[----:B------:R-:W-:Y:S01]  /*12220*/  ULDC UR4, c[0x0][0x228] ;  /* 0x00008a0000047ab9 */ /* 0x000fe20000000800 */
[----:B-1----:R-:W-:Y:S01]  /*12230*/  IMAD.WIDE R4, R31, 0x4, R8 ;  /* 0x000000041f047825 */ /* 0x002fe200078e0208 */
[----:B------:R-:W-:Y:S01]  /*12240*/  ISETP.LT.AND P0, PT, R204, UR4, !P0 ;  /* 0x00000004cc007c0c */ /* 0x000fe2000c701270 */
[----:B------:R-:W-:-:S02]  /*12250*/  ULDC UR4, c[0x0][0x228] ;  /* 0x00008a0000047ab9 */ /* 0x000fc40000000800 */
[----:B------:R-:W-:Y:S01]  /*12260*/  ISETP.LT.AND P2, PT, R204, UR4, !P2 ;  /* 0x00000004cc007c0c */ /* 0x000fe2000d741270 */
[----:B---3--:R-:W-:Y:S01]  /*12270*/  VIADD R14, R10, 0x10 ;  /* 0x000000100a0e7836 */ /* 0x008fe20000000000 */
[----:B------:R-:W-:Y:S01]  /*12280*/  ULDC UR4, c[0x0][0x228] ;  /* 0x00008a0000047ab9 */ /* 0x000fe20000000800 */
[----:B------:R-:W-:-:S04]  /*12290*/  IMAD.WIDE R6, R31, 0x4, R2 ;  /* 0x000000041f067825 */ /* 0x000fc800078e0202 */
[----:B------:R-:W-:Y:S01]  /*122a0*/  VIADD R25, R31, UR24 ;  /* 0x000000181f197c36 */ /* 0x000fe20008000000 */
[----:B------:R1:W-:Y:S01]  /*122b0*/  @P4 STG.E desc[UR30][R4.64], R49 ;  /* 0x0000003104004986 */ /* 0x0003e2000c10191e */
[----:B------:R-:W-:Y:S01]  /*122c0*/  VIADD R24, R10, 0xe ;  /* 0x0000000e0a187836 */ /* 0x000fe20000000000 */
[-C--:B------:R-:W-:Y:S01]  /*122d0*/  ISETP.GE.AND P4, PT, R14, R209.reuse, PT ;  /* 0x000000d10e00720c */ /* 0x080fe20003f86270 */
[----:B------:R-:W-:Y:S01]  /*122e0*/  IMAD.WIDE R12, R25, 0x4, R8 ;  /* 0x00000004190c7825 */ /* 0x000fe200078e0208 */
[----:B------:R3:W-:Y:S01]  /*122f0*/  @P0 STG.E desc[UR30][R6.64], R53 ;  /* 0x0000003506000986 */ /* 0x0007e2000c10191e */
[----:B------:R-:W-:Y:S01]  /*12300*/  ISETP.LT.AND P0, PT, R11, UR4, !P6 ;  /* 0x000000040b007c0c */ /* 0x000fe2000f701270 */
[----:B------:R-:W-:Y:S01]  /*12310*/  ULDC UR4, c[0x0][0x228] ;  /* 0x00008a0000047ab9 */ /* 0x000fe20000000800 */
[C---:B------:R-:W-:Y:S01]  /*12320*/  IMAD.WIDE R14, R25.reuse, 0x4, R2 ;  /* 0x00000004190e7825 */ /* 0x040fe200078e0202 */
[-C--:B------:R-:W-:Y:S01]  /*12330*/  ISETP.GE.AND P3, PT, R24, R209.reuse, PT ;  /* 0x000000d11800720c */ /* 0x080fe20003f66270 */
[----:B------:R2:W-:Y:S01]  /*12340*/  @P5 STG.E desc[UR30][R12.64], R26 ;  /* 0x0000001a0c005986 */ /* 0x0005e2000c10191e */
[----:B------:R-:W-:Y:S01]  /*12350*/  ISETP.LT.AND P6, PT, R204, UR4, !P6 ;  /* 0x00000004cc007c0c */ /* 0x000fe2000f7c1270 */
[----:B------:R-:W-:Y:S01]  /*12360*/  ULDC UR4, c[0x0][0x228] ;  /* 0x00008a0000047ab9 */ /* 0x000fe20000000800 */
[----:B------:R-:W-:Y:S01]  /*12370*/  VIADD R25, R25, UR24 ;  /* 0x0000001819197c36 */ /* 0x000fe20008000000 */
[----:B------:R2:W-:Y:S01]  /*12380*/  @P2 STG.E desc[UR30][R14.64], R46 ;  /* 0x0000002e0e002986 */ /* 0x0005e2000c10191e */
[----:B------:R-:W-:Y:S01]  /*12390*/  ISETP.LT.AND P2, PT, R11, UR4, !P3 ;  /* 0x000000040b007c0c */ /* 0x000fe2000df41270 */
[----:B------:R-:W-:Y:S01]  /*123a0*/  VIADD R24, R10, 0xf ;  /* 0x0000000f0a187836 */ /* 0x000fe20000000000 */
[----:B------:R-:W-:Y:S01]  /*123b0*/  ULDC UR4, c[0x0][0x228] ;  /* 0x00008a0000047ab9 */ /* 0x000fe20000000800 */
[C---:B----4-:R-:W-:Y:S01]  /*123c0*/  VIADD R29, R25.reuse, UR24 ;  /* 0x00000018191d7c36 */ /* 0x050fe20008000000 */
[----:B------:R-:W-:Y:S01]  /*123d0*/  ISETP.LT.AND P3, PT, R204, UR4, !P3 ;  /* 0x00000004cc007c0c */ /* 0x000fe2000df61270 */
[----:B-1----:R-:W-:Y:S01]  /*123e0*/  IMAD.WIDE R4, R25, 0x4, R8 ;  /* 0x0000000419047825 */ /* 0x002fe200078e0208 */
[----:B------:R-:W-:Y:S01]  /*123f0*/  ISETP.GE.AND P1, PT, R24, R209, PT ;  /* 0x000000d11800720c */ /* 0x000fe20003f26270 */
[----:B------:R-:W-:-:S02]  /*12400*/  ULDC UR4, c[0x0][0x228] ;  /* 0x00008a0000047ab9 */ /* 0x000fc40000000800 */
[----:B---3--:R-:W-:Y:S01]  /*12410*/  IMAD.WIDE R6, R25, 0x4, R2 ;  /* 0x0000000419067825 */ /* 0x008fe200078e0202 */
[----:B------:R1:W-:Y:S03]  /*12420*/  @P0 STG.E desc[UR30][R4.64], R50 ;  /* 0x0000003204000986 */ /* 0x0003e6000c10191e */
[----:B--2---:R-:W-:Y:S01]  /*12430*/  IMAD.WIDE R12, R29, 0x4, R8 ;  /* 0x000000041d0c7825 */ /* 0x004fe200078e0208 */
[----:B------:R2:W-:Y:S01]  /*12440*/  @P6 STG.E desc[UR30][R6.64], R54 ;  /* 0x0000003606006986 */ /* 0x0005e2000c10191e */
[C---:B------:R-:W-:Y:S01]  /*12450*/  ISETP.LT.AND P6, PT, R11.reuse, UR8, !P4 ;  /* 0x000000080b007c0c */ /* 0x040fe2000e7c1270 */
[----:B------:R-:W-:Y:S01]  /*12460*/  ULDC UR8, c[0x0][0x228] ;  /* 0x00008a0000087ab9 */ /* 0x000fe20000000800 */
[----:B------:R-:W-:Y:S01]  /*12470*/  VIADD R24, R10, 0x11 ;  /* 0x000000110a187836 */ /* 0x000fe20000000000 */
[----:B------:R3:W-:Y:S01]  /*12480*/  @P2 STG.E desc[UR30][R12.64], R27 ;  /* 0x0000001b0c002986 */ /* 0x0007e2000c10191e */
[----:B------:R-:W-:Y:S01]  /*12490*/  ISETP.LT.AND P2, PT, R11, UR4, !P1 ;  /* 0x000000040b007c0c */ /* 0x000fe2000cf41270 */
[C---:B------:R-:W-:Y:S01]  /*124a0*/  VIADD R15, R29.reuse, UR24 ;  /* 0x000000181d0f7c36 */ /* 0x040fe20008000000 */
[----:B------:R-:W-:Y:S01]  /*124b0*/  ISETP.LT.AND P1, PT, R204, UR6, !P1 ;  /* 0x00000006cc007c0c */ /* 0x000fe2000cf21270 */
[----:B-1----:R-:W-:Y:S01]  /*124c0*/  IMAD.WIDE R4, R29, 0x4, R2 ;  /* 0x000000041d047825 */ /* 0x002fe200078e0202 */
[----:B------:R-:W-:Y:S01]  /*124d0*/  ISETP.GE.AND P5, PT, R24, R209, PT ;  /* 0x000000d11800720c */ /* 0x000fe20003fa6270 */
[----:B------:R-:W-:Y:S01]  /*124e0*/  ULDC UR4, c[0x0][0x22c] ;  /* 0x00008b0000047ab9 */ /* 0x000fe20000000800 */
[----:B------:R-:W-:Y:S01]  /*124f0*/  ULDC UR6, c[0x0][0x228] ;  /* 0x00008a0000067ab9 */ /* 0x000fe20000000800 */
[----:B------:R-:W-:Y:S01]  /*12500*/  VIADD R14, R10, 0x12 ;  /* 0x000000120a0e7836 */ /* 0x000fe20000000000 */
[----:B------:R1:W-:Y:S01]  /*12510*/  @P3 STG.E desc[UR30][R4.64], R47 ;  /* 0x0000002f04003986 */ /* 0x0003e2000c10191e */
[C---:B--2---:R-:W-:Y:S01]  /*12520*/  IMAD.WIDE R6, R15.reuse, 0x4, R8 ;  /* 0x000000040f067825 */ /* 0x044fe200078e0208 */
[----:B------:R-:W-:Y:S01]  /*12530*/  ISETP.LT.AND P4, PT, R204, UR6, !P4 ;  /* 0x00000006cc007c0c */ /* 0x000fe2000e781270 */
[----:B------:R-:W-:Y:S01]  /*12540*/  ULDC UR6, c[0x0][0x228] ;  /* 0x00008a0000067ab9 */ /* 0x000fe20000000800 */
[----:B------:R-:W-:Y:S01]  /*12550*/  ISETP.GE.AND P3, PT, R14, UR4, PT ;  /* 0x000000040e007c0c */ /* 0x000fe2000bf66270 */
[----:B------:R-:W-:Y:S01]  /*12560*/  VIADD R24, R10, 0x13 ;  /* 0x000000130a187836 */ /* 0x000fe20000000000 */
[----:B------:R-:W-:Y:S01]  /*12570*/  ULDC UR4, c[0x0][0x22c] ;  /* 0x00008b0000047ab9 */ /* 0x000fe20000000800 */
[C---:B---3--:R-:W-:Y:S01]  /*12580*/  IMAD.WIDE R12, R15.reuse, 0x4, R2 ;  /* 0x000000040f0c7825 */ /* 0x048fe200078e0202 */
[----:B------:R2:W-:Y:S02]  /*12590*/  @P2 STG.E desc[UR30][R6.64], R51 ;  /* 0x0000003306002986 */ /* 0x0005e4000c10191e */
[----:B------:R-:W-:Y:S01]  /*125a0*/  ISETP.GE.AND P2, PT, R24, UR4, PT ;  /* 0x0000000418007c0c */ /* 0x000fe2000bf46270 */
[----:B------:R-:W-:Y:S01]  /*125b0*/  ULDC UR4, c[0x0][0x228] ;  /* 0x00008a0000047ab9 */ /* 0x000fe20000000800 */
[----:B------:R-:W-:Y:S01]  /*125c0*/  VIADD R25, R15, UR24 ;  /* 0x000000180f197c36 */ /* 0x000fe20008000000 */
[----:B------:R3:W-:Y:S01]  /*125d0*/  @P1 STG.E desc[UR30][R12.64], R55 ;  /* 0x000000370c001986 */ /* 0x0007e2000c10191e */
[----:B------:R-:W-:Y:S01]  /*125e0*/  ISETP.LT.AND P1, PT, R11, UR4, !P5 ;  /* 0x000000040b007c0c */ /* 0x000fe2000ef21270 */
[----:B------:R-:W-:Y:S01]  /*125f0*/  VIADD R24, R10, 0x14 ;  /* 0x000000140a187836 */ /* 0x000fe20000000000 */
[----:B------:R-:W-:Y:S01]  /*12600*/  ISETP.LT.AND P5, PT, R204, UR6, !P5 ;  /* 0x00000006cc007c0c */ /* 0x000fe2000efa1270 */
[----:B------:R-:W-:Y:S01]  /*12610*/  IMAD.WIDE R14, R25, 0x4, R8 ;  /* 0x00000004190e7825 */ /* 0x000fe200078e0208 */
[----:B------:R-:W-:Y:S01]  /*12620*/  ULDC UR4, c[0x0][0x22c] ;  /* 0x00008b0000047ab9 */ /* 0x000fe20000000800 */
[----:B------:R-:W-:-:S02]  /*12630*/  ULDC UR6, c[0x0][0x228] ;  /* 0x00008a0000067ab9 */ /* 0x000fc40000000800 */
[----:B-1----:R-:W-:Y:S01]  /*12640*/  IMAD.WIDE R4, R25, 0x4, R2 ;  /* 0x0000000419047825 */ /* 0x002fe200078e0202 */
[----:B------:R1:W-:Y:S01]  /*12650*/  @P6 STG.E desc[UR30][R14.64], R16 ;  /* 0x000000100e006986 */ /* 0x0003e2000c10191e */
[----:B------:R-:W-:Y:S01]  /*12660*/  ISETP.LT.AND P6, PT, R11, UR8, !P3 ;  /* 0x000000080b007c0c */ /* 0x000fe2000dfc1270 */
[----:B------:R-:W-:Y:S01]  /*12670*/  ULDC UR8, c[0x0][0x228] ;  /* 0x00008a0000087ab9 */ /* 0x000fe20000000800 */
[----:B------:R-:W-:Y:S01]  /*12680*/  VIADD R25, R25, UR24 ;  /* 0x0000001819197c36 */ /* 0x000fe20008000000 */
[----:B------:R4:W-:Y:S01]  /*12690*/  @P4 STG.E desc[UR30][R4.64], R56 ;  /* 0x0000003804004986 */ /* 0x0009e2000c10191e */
[----:B------:R-:W-:Y:S01]  /*126a0*/  ISETP.GE.AND P4, PT, R24, UR4, PT ;  /* 0x0000000418007c0c */ /* 0x000fe2000bf86270 */
[----:B------:R-:W-:Y:S01]  /*126b0*/  ULDC UR4, c[0x0][0x22c] ;  /* 0x00008b0000047ab9 */ /* 0x000fe20000000800 */
[----:B--2---:R-:W-:-:S04]  /*126c0*/  IMAD.WIDE R6, R25, 0x4, R8 ;  /* 0x0000000419067825 */ /* 0x004fc800078e0208 */
[C---:B---3--:R-:W-:Y:S01]  /*126d0*/  IMAD.WIDE R12, R25.reuse, 0x4, R2 ;  /* 0x00000004190c7825 */ /* 0x048fe200078e0202 */
[----:B------:R-:W-:Y:S03]  /*126e0*/  @P1 STG.E desc[UR30][R6.64], R60 ;  /* 0x0000003c06001986 */ /* 0x000fe6000c10191e */
[C---:B-1----:R-:W-:Y:S01]  /*126f0*/  VIADD R16, R10.reuse, 0x15 ;  /* 0x000000150a107836 */ /* 0x042fe20000000000 */
[----:B------:R1:W-:Y:S01]  /*12700*/  @P5 STG.E desc[UR30][R12.64], R64 ;  /* 0x000000400c005986 */ /* 0x0003e2000c10191e */
[----:B------:R-:W-:Y:S02]  /*12710*/  VIADD R27, R25, UR24 ;  /* 0x00000018191b7c36 */ /* 0x000fe40008000000 */
[----:B------:R-:W-:Y:S01]  /*12720*/  VIADD R28, R10, 0x3f ;  /* 0x0000003f0a1c7836 */ /* 0x000fe20000000000 */
[----:B------:R-:W-:Y:S01]  /*12730*/  ISETP.GE.AND P1, PT, R16, UR4, PT ;  /* 0x0000000410007c0c */ /* 0x000fe2000bf26270 */
[----:B------:R-:W-:Y:S01]  /*12740*/  ULDC UR4, c[0x0][0x228] ;  /* 0x00008a0000047ab9 */ /* 0x000fe20000000800 */
[----:B------:R-:W-:Y:S01]  /*12750*/  IMAD.WIDE R14, R27, 0x4, R8 ;  /* 0x000000041b0e7825 */ /* 0x000fe200078e0208 */
[----:B------:R-:W-:Y:S01]  /*12760*/  ISETP.LT.AND P3, PT, R204, UR4, !P3 ;  /* 0x00000004cc007c0c */ /* 0x000fe2000df61270 */
[----:B------:R-:W-:Y:S01]  /*12770*/  ULDC UR4, c[0x0][0x228] ;  /* 0x00008a0000047ab9 */ /* 0x000fe20000000800 */
[----:B------:R-:W-:Y:S01]  /*12780*/  ISETP.GE.AND P0, PT, R28, UR27, PT ;  /* 0x0000001b1c007c0c */ /* 0x000fe2000bf06270 */
[----:B------:R-:W-:Y:S01]  /*12790*/  VIADD R16, R10, 0x16 ;  /* 0x000000160a107836 */ /* 0x000fe20000000000 */
[----:B------:R-:W-:Y:S01]  /*127a0*/  ISETP.LT.AND P5, PT, R11, UR4, !P2 ;  /* 0x000000040b007c0c */ /* 0x000fe2000d7a1270 */
[C---:B------:R-:W-:Y:S01]  /*127b0*/  VIADD R25, R27.reuse, UR24 ;  /* 0x000000181b197c36 */ /* 0x040fe20008000000 */
[----:B------:R-:W-:Y:S01]  /*127c0*/  ULDC UR4, c[0x0][0x22c] ;  /* 0x00008b0000047ab9 */ /* 0x000fe20000000800 */
[----:B----4-:R-:W-:Y:S01]  /*127d0*/  IMAD.WIDE R4, R27, 0x4, R2 ;  /* 0x000000041b047825 */ /* 0x010fe200078e0202 */
[----:B------:R2:W-:Y:S01]  /*127e0*/  @P6 STG.E desc[UR30][R14.64], R17 ;  /* 0x000000110e006986 */ /* 0x0005e2000c10191e */
[----:B------:R-:W-:Y:S01]  /*127f0*/  ISETP.LT.AND P2, PT, R204, UR6, !P2 ;  /* 0x00000006cc007c0c */ /* 0x000fe2000d741270 */
[----:B------:R-:W-:Y:S01]  /*12800*/  ULDC UR6, c[0x0][0x228] ;  /* 0x00008a0000067ab9 */ /* 0x000fe20000000800 */
[----:B-1----:R-:W-:Y:S01]  /*12810*/  VIADD R12, R10, 0x17 ;  /* 0x000000170a0c7836 */ /* 0x002fe20000000000 */
[----:B------:R-:W-:Y:S01]  /*12820*/  ISETP.GE.AND P6, PT, R16, UR4, PT ;  /* 0x0000000410007c0c */ /* 0x000fe2000bfc6270 */
[C---:B------:R-:W-:Y:S01]  /*12830*/  IMAD.WIDE R6, R25.reuse, 0x4, R8 ;  /* 0x0000000419067825 */ /* 0x040fe200078e0208 */
[----:B------:R-:W-:Y:S01]  /*12840*/  ULDC UR4, c[0x0][0x22c] ;  /* 0x00008b0000047ab9 */ /* 0x000fe20000000800 */
[----:B------:R1:W-:Y:S01]  /*12850*/  @P3 STG.E desc[UR30][R4.64], R57 ;  /* 0x0000003904003986 */ /* 0x0003e2000c10191e */
[----:B------:R-:W-:Y:S01]  /*12860*/  ISETP.GE.AND P3, PT, R12, UR4, PT ;  /* 0x000000040c007c0c */ /* 0x000fe2000bf66270 */
[----:B------:R-:W-:Y:S01]  /*12870*/  ULDC UR4, c[0x0][0x228] ;  /* 0x00008a0000047ab9 */ /* 0x000fe20000000800 */
[----:B------:R-:W-:Y:S01]  /*12880*/  IMAD.WIDE R12, R25, 0x4, R2 ;  /* 0x00000004190c7825 */ /* 0x000fe200078e0202 */
[----:B------:R3:W-:Y:S01]  /*12890*/  @P5 STG.E desc[UR30][R6.64], R61 ;  /* 0x0000003d06005986 */ /* 0x0007e2000c10191e */
[----:B------:R-:W-:Y:S01]  /*128a0*/  ISETP.LT.AND P5, PT, R11, UR4, !P4 ;  /* 0x000000040b007c0c */ /* 0x000fe2000e7a1270 */
[----:B------:R-:W-:Y:S01]  /*128b0*/  ULDC UR4, c[0x0][0x228] ;  /* 0x00008a0000047ab9 */ /* 0x000fe20000000800 */
[----:B------:R-:W-:Y:S01]  /*128c0*/  ISETP.LT.AND P4, PT, R204, UR6, !P4 ;  /* 0x00000006cc007c0c */ /* 0x000fe2000e781270 */
[----:B------:R-:W-:Y:S01]  /*128d0*/  VIADD R25, R25, UR24 ;  /* 0x0000001819197c36 */ /* 0x000fe20008000000 */
[----:B------:R4:W-:Y:S01]  /*128e0*/  @P2 STG.E desc[UR30][R12.64], R65 ;  /* 0x000000410c002986 */ /* 0x0009e2000c10191e */
[----:B------:R-:W-:Y:S01]  /*128f0*/  ISETP.LT.AND P2, PT, R11, UR4, !P1 ;  /* 0x000000040b007c0c */ /* 0x000fe2000cf41270 */
[----:B--2---:R-:W-:Y:S01]  /*12900*/  VIADD R14, R10, 0x18 ;  /* 0x000000180a0e7836 */ /* 0x004fe20000000000 */
[----:B------:R-:W-:Y:S01]  /*12910*/  ULDC UR6, c[0x0][0x228] ;  /* 0x00008a0000067ab9 */ /* 0x000fe20000000800 */
[C---:B-1----:R-:W-:Y:S01]  /*12920*/  IMAD.WIDE R4, R25.reuse, 0x4, R8 ;  /* 0x0000000419047825 */ /* 0x042fe200078e0208 */
[----:B------:R-:W-:Y:S01]  /*12930*/  ULDC UR4, c[0x0][0x22c] ;  /* 0x00008b0000047ab9 */ /* 0x000fe20000000800 */
[----:B------:R-:W-:Y:S01]  /*12940*/  ISETP.LT.AND P1, PT, R204, UR6, !P1 ;  /* 0x00000006cc007c0c */ /* 0x000fe2000cf21270 */
[----:B------:R-:W-:Y:S01]  /*12950*/  ULDC UR6, c[0x0][0x228] ;  /* 0x00008a0000067ab9 */ /* 0x000fe20000000800 */
[C---:B---3--:R-:W-:Y:S01]  /*12960*/  IMAD.WIDE R6, R25.reuse, 0x4, R2 ;  /* 0x0000000419067825 */ /* 0x048fe200078e0202 */
[----:B------:R-:W-:Y:S01]  /*12970*/  @P5 STG.E desc[UR30][R4.64], R18 ;  /* 0x0000001204005986 */ /* 0x000fe2000c10191e */
[----:B------:R-:W-:Y:S01]  /*12980*/  ISETP.GE.AND P5, PT, R14, UR4, PT ;  /* 0x000000040e007c0c */ /* 0x000fe2000bfa6270 */
[----:B------:R-:W-:Y:S01]  /*12990*/  ULDC UR4, c[0x0][0x228] ;  /* 0x00008a0000047ab9 */ /* 0x000fe20000000800 */
[----:B------:R-:W-:Y:S01]  /*129a0*/  VIADD R25, R25, UR24 ;  /* 0x0000001819197c36 */ /* 0x000fe20008000000 */
[----:B------:R1:W-:Y:S01]  /*129b0*/  @P4 STG.E desc[UR30][R6.64], R58 ;  /* 0x0000003a06004986 */ /* 0x0003e2000c10191e */
[----:B------:R-:W-:Y:S01]  /*129c0*/  VIADD R16, R10, 0x19 ;  /* 0x000000190a107836 */ /* 0x000fe20000000000 */
[----:B------:R-:W-:Y:S01]  /*129d0*/  ISETP.LT.AND P4, PT, R11, UR4, !P6 ;  /* 0x000000040b007c0c */ /* 0x000fe2000f781270 */
[----:B----4-:R-:W-:Y:S01]  /*129e0*/  IMAD.WIDE R12, R25, 0x4, R8 ;  /* 0x00000004190c7825 */ /* 0x010fe200078e0208 */
[----:B------:R-:W-:-:S03]  /*129f0*/  ULDC UR4, c[0x0][0x22c] ;  /* 0x00008b0000047ab9 */ /* 0x000fc60000000800 */
[C---:B------:R-:W-:Y:S01]  /*12a00*/  IMAD.WIDE R14, R25.reuse, 0x4, R2 ;  /* 0x00000004190e7825 */ /* 0x040fe200078e0202 */
[----:B------:R-:W-:Y:S01]  /*12a10*/  @P2 STG.E desc[UR30][R12.64], R62 ;  /* 0x0000003e0c002986 */ /* 0x000fe2000c10191e */
[----:B------:R-:W-:Y:S01]  /*12a20*/  ISETP.GE.AND P2, PT, R16, UR4, PT ;  /* 0x0000000410007c0c */ /* 0x000fe2000bf46270 */
[----:B------:R-:W-:Y:S01]  /*12a30*/  ULDC UR4, c[0x0][0x228] ;  /* 0x00008a0000047ab9 */ /* 0x000fe20000000800 */
[----:B------:R-:W-:Y:S01]  /*12a40*/  VIADD R25, R25, UR24 ;  /* 0x0000001819197c36 */ /* 0x000fe20008000000 */
[----:B------:R-:W-:Y:S01]  /*12a50*/  ISETP.LT.AND P6, PT, R204, UR4, !P6 ;  /* 0x00000004cc007c0c */ /* 0x000fe2000f7c1270 */
[----:B------:R2:W-:Y:S01]  /*12a60*/  @P1 STG.E desc[UR30][R14.64], R66 ;  /* 0x000000420e001986 */ /* 0x0005e2000c10191e */
[----:B-1----:R-:W-:Y:S01]  /*12a70*/  VIADD R6, R10, 0x1a ;  /* 0x0000001a0a067836 */ /* 0x002fe20000000000 */
[----:B------:R-:W-:Y:S01]  /*12a80*/  ISETP.LT.AND P1, PT, R11, UR6, !P3 ;  /* 0x000000060b007c0c */ /* 0x000fe2000df21270 */
[----:B------:R-:W-:Y:S01]  /*12a90*/  IMAD.WIDE R4, R25, 0x4, R8 ;  /* 0x0000000419047825 */ /* 0x000fe200078e0208 */
[----:B------:R-:W-:Y:S01]  /*12aa0*/  ULDC UR4, c[0x0][0x22c] ;  /* 0x00008b0000047ab9 */ /* 0x000fe20000000800 */
[----:B------:R-:W-:-:S02]  /*12ab0*/  ULDC UR6, c[0x0][0x228] ;  /* 0x00008a0000067ab9 */ /* 0x000fc40000000800 */
[C---:B------:R-:W-:Y:S01]  /*12ac0*/  VIADD R17, R25.reuse, UR24 ;  /* 0x0000001819117c36 */ /* 0x040fe20008000000 */
[----:B------:R1:W-:Y:S01]  /*12ad0*/  @P4 STG.E desc[UR30][R4.64], R19 ;  /* 0x0000001304004986 */ /* 0x0003e2000c10191e */
[----:B------:R-:W-:Y:S01]  /*12ae0*/  ISETP.GE.AND P4, PT, R6, UR4, PT ;  /* 0x0000000406007c0c */ /* 0x000fe2000bf86270 */
[----:B------:R-:W-:Y:S01]  /*12af0*/  IMAD.WIDE R6, R25, 0x4, R2 ;  /* 0x0000000419067825 */ /* 0x000fe200078e0202 */
[----:B------:R-:W-:Y:S02]  /*12b00*/  ULDC UR4, c[0x0][0x228] ;  /* 0x00008a0000047ab9 */ /* 0x000fe40000000800 */
[----:B------:R-:W-:Y:S01]  /*12b10*/  ISETP.LT.AND P3, PT, R204, UR4, !P3 ;  /* 0x00000004cc007c0c */ /* 0x000fe2000df61270 */
[----:B--2---:R-:W-:Y:S01]  /*12b20*/  VIADD R14, R10, 0x1b ;  /* 0x0000001b0a0e7836 */ /* 0x004fe20000000000 */
[----:B------:R-:W-:Y:S01]  /*12b30*/  ULDC UR4, c[0x0][0x22c] ;  /* 0x00008b0000047ab9 */ /* 0x000fe20000000800 */
[----:B------:R-:W-:Y:S01]  /*12b40*/  IMAD.WIDE R12, R17, 0x4, R8 ;  /* 0x00000004110c7825 */ /* 0x000fe200078e0208 */
[----:B------:R2:W-:Y:S02]  /*12b50*/  @P6 STG.E desc[UR30][R6.64], R59 ;  /* 0x0000003b06006986 */ /* 0x0005e4000c10191e */
[----:B------:R-:W-:Y:S01]  /*12b60*/  ISETP.GE.AND P6, PT, R14, UR4, PT ;  /* 0x000000040e007c0c */ /* 0x000fe2000bfc6270 */
[----:B------:R-:W-:Y:S01]  /*12b70*/  ULDC UR4, c[0x0][0x228] ;  /* 0x00008a0000047ab9 */ /* 0x000fe20000000800 */
[----:B------:R3:W-:Y:S01]  /*12b80*/  @P1 STG.E desc[UR30][R12.64], R63 ;  /* 0x0000003f0c001986 */ /* 0x0007e2000c10191e */
[----:B------:R-:W-:Y:S01]  /*12b90*/  ISETP.LT.AND P1, PT, R11, UR4, !P5 ;  /* 0x000000040b007c0c */ /* 0x000fe2000ef21270 */
[----:B-1----:R-:W-:Y:S01]  /*12ba0*/  IMAD.WIDE R4, R17, 0x4, R2 ;  /* 0x0000000411047825 */ /* 0x002fe200078e0202 */
[----:B------:R-:W-:-:S02]  /*12bb0*/  ULDC UR4, c[0x0][0x228] ;  /* 0x00008a0000047ab9 */ /* 0x000fc40000000800 */
[----:B------:R-:W-:Y:S01]  /*12bc0*/  ISETP.LT.AND P5, PT, R204, UR4, !P5 ;  /* 0x00000004cc007c0c */ /* 0x000fe2000efa1270 */
[----:B------:R-:W-:Y:S01]  /*12bd0*/  VIADD R17, R17, UR24 ;  /* 0x0000001811117c36 */ /* 0x000fe20008000000 */
[----:B------:R-:W-:Y:S01]  /*12be0*/  ULDC UR4, c[0x0][0x228] ;  /* 0x00008a0000047ab9 */ /* 0x000fe20000000800 */
[----:B------:R1:W-:Y:S01]  /*12bf0*/  @P3 STG.E desc[UR30][R4.64], R67 ;  /* 0x0000004304003986 */ /* 0x0003e2000c10191e */
[----:B------:R-:W-:Y:S01]  /*12c00*/  ISETP.LT.AND P3, PT, R11, UR4, !P2 ;  /* 0x000000040b007c0c */ /* 0x000fe2000d761270 */
[----:B--2---:R-:W-:Y:S01]  /*12c10*/  IMAD.WIDE R6, R17, 0x4, R8 ;  /* 0x0000000411067825 */ /* 0x004fe200078e0208 */
[----:B------:R-:W-:-:S03]  /*12c20*/  ULDC UR4, c[0x0][0x22c] ;  /* 0x00008b0000047ab9 */ /* 0x000fc60000000800 */
[----:B------:R-:W-:Y:S01]  /*12c30*/  VIADD R14, R10, 0x1c ;  /* 0x0000001c0a0e7836 */ /* 0x000fe20000000000 */
[----:B------:R2:W-:Y:S01]  /*12c40*/  @P1 STG.E desc[UR30][R6.64], R20 ;  /* 0x0000001406001986 */ /* 0x0005e2000c10191e */
[C---:B------:R-:W-:Y:S02]  /*12c50*/  VIADD R19, R17.reuse, UR24 ;  /* 0x0000001811137c36 */ /* 0x040fe40008000000 */
[----:B---3--:R-:W-:Y:S01]  /*12c60*/  IMAD.WIDE R12, R17, 0x4, R2 ;  /* 0x00000004110c7825 */ /* 0x008fe200078e0202 */
[----:B------:R-:W-:Y:S01]  /*12c70*/  ISETP.GE.AND P1, PT, R14, UR4, PT ;  /* 0x000000040e007c0c */ /* 0x000fe2000bf26270 */
[----:B------:R-:W-:Y:S02]  /*12c80*/  ULDC UR4, c[0x0][0x228] ;  /* 0x00008a0000047ab9 */ /* 0x000fe40000000800 */
[C---:B------:R-:W-:Y:S01]  /*12c90*/  IMAD.WIDE R14, R19.reuse, 0x4, R8 ;  /* 0x00000004130e7825 */ /* 0x040fe200078e0208 */
[----:B------:R-:W-:Y:S01]  /*12ca0*/  ISETP.LT.AND P2, PT, R204, UR4, !P2 ;  /* 0x00000004cc007c0c */ /* 0x000fe2000d741270 */
[----:B------:R3:W-:Y:S01]  /*12cb0*/  @P5 STG.E desc[UR30][R12.64], R68 ;  /* 0x000000440c005986 */ /* 0x0007e2000c10191e */
[----:B------:R-:W-:Y:S01]  /*12cc0*/  ULDC UR4, c[0x0][0x228] ;  /* 0x00008a0000047ab9 */ /* 0x000fe20000000800 */
[----:B-1----:R-:W-:Y:S01]  /*12cd0*/  IMAD.WIDE R4, R19, 0x4, R2 ;  /* 0x0000000413047825 */ /* 0x002fe200078e0202 */
[C---:B------:R-:W-:Y:S01]  /*12ce0*/  ISETP.LT.AND P5, PT, R11.reuse, UR8, !P6 ;  /* 0x000000080b007c0c */ /* 0x040fe2000f7a1270 */
[----:B------:R1:W-:Y:S01]  /*12cf0*/  @P3 STG.E desc[UR30][R14.64], R80 ;  /* 0x000000500e003986 */ /* 0x0003e2000c10191e */
[----:B------:R-:W-:Y:S01]  /*12d00*/  ISETP.LT.AND P3, PT, R11, UR4, !P4 ;  /* 0x000000040b007c0c */ /* 0x000fe2000e761270 */
[----:B------:R-:W-:Y:S01]  /*12d10*/  VIADD R16, R10, 0x1d ;  /* 0x0000001d0a107836 */ /* 0x000fe20000000000 */
[----:B------:R-:W-:Y:S01]  /*12d20*/  ISETP.LT.AND P4, PT, R204, UR6, !P4 ;  /* 0x00000006cc007c0c */ /* 0x000fe2000e781270 */
[----:B------:R-:W-:Y:S01]  /*12d30*/  VIADD R17, R19, UR24 ;  /* 0x0000001813117c36 */ /* 0x000fe20008000000 */
[----:B------:R-:W-:Y:S01]  /*12d40*/  ULDC UR4, c[0x0][0x22c] ;  /* 0x00008b0000047ab9 */ /* 0x000fe20000000800 */
[----:B------:R-:W-:Y:S01]  /*12d50*/  ULDC UR6, c[0x0][0x228] ;  /* 0x00008a0000067ab9 */ /* 0x000fe20000000800 */
[----:B------:R-:W-:Y:S01]  /*12d60*/  ULDC UR8, c[0x0][0x228] ;  /* 0x00008a0000087ab9 */ /* 0x000fe20000000800 */
[----:B------:R4:W-:Y:S01]  /*12d70*/  @P2 STG.E desc[UR30][R4.64], R76 ;  /* 0x0000004c04002986 */ /* 0x0009e2000c10191e */
[C---:B------:R-:W-:Y:S01]  /*12d80*/  VIADD R19, R17.reuse, UR24 ;  /* 0x0000001811137c36 */ /* 0x040fe20008000000 */
[----:B------:R-:W-:Y:S01]  /*12d90*/  ISETP.GE.AND P2, PT, R16, UR4, PT ;  /* 0x0000000410007c0c */ /* 0x000fe2000bf46270 */
[C---:B--2---:R-:W-:Y:S01]  /*12da0*/  IMAD.WIDE R6, R17.reuse, 0x4, R8 ;  /* 0x0000000411067825 */ /* 0x044fe200078e0208 */
[----:B------:R-:W-:Y:S01]  /*12db0*/  ISETP.LT.AND P6, PT, R204, UR6, !P6 ;  /* 0x00000006cc007c0c */ /* 0x000fe2000f7c1270 */
[----:B------:R-:W-:Y:S01]  /*12dc0*/  ULDC UR4, c[0x0][0x22c] ;  /* 0x00008b0000047ab9 */ /* 0x000fe20000000800 */
[----:B------:R-:W-:Y:S01]  /*12dd0*/  ULDC UR6, c[0x0][0x228] ;  /* 0x00008a0000067ab9 */ /* 0x000fe20000000800 */
[----:B------:R-:W-:Y:S01]  /*12de0*/  VIADD R16, R10, 0x1e ;  /* 0x0000001e0a107836 */ /* 0x000fe20000000000 */
[----:B------:R2:W-:Y:S01]  /*12df0*/  @P3 STG.E desc[UR30][R6.64], R21 ;  /* 0x0000001506003986 */ /* 0x0005e2000c10191e */
[----:B---3--:R-:W-:-:S03]  /*12e00*/  IMAD.WIDE R12, R17, 0x4, R2 ;  /* 0x00000004110c7825 */ /* 0x008fc600078e0202 */
[----:B------:R-:W-:Y:S01]  /*12e10*/  ISETP.GE.AND P3, PT, R16, UR4, PT ;  /* 0x0000000410007c0c */ /* 0x000fe2000bf66270 */
[----:B-1----:R-:W-:Y:S01]  /*12e20*/  IMAD.WIDE R14, R19, 0x4, R8 ;  /* 0x00000004130e7825 */ /* 0x002fe200078e0208 */
[----:B------:R1:W-:Y:S01]  /*12e30*/  @P4 STG.E desc[UR30][R12.64], R69 ;  /* 0x000000450c004986 */ /* 0x0003e2000c10191e */
[----:B------:R-:W-:Y:S01]  /*12e40*/  ULDC UR4, c[0x0][0x228] ;  /* 0x00008a0000047ab9 */ /* 0x000fe20000000800 */
[----:B------:R-:W-:Y:S01]  /*12e50*/  ISETP.LT.AND P4, PT, R11, UR8, !P2 ;  /* 0x000000080b007c0c */ /* 0x000fe2000d781270 */
[----:B----4-:R-:W-:Y:S01]  /*12e60*/  IMAD.WIDE R4, R19, 0x4, R2 ;  /* 0x0000000413047825 */ /* 0x010fe200078e0202 */
[----:B------:R3:W-:Y:S01]  /*12e70*/  @P5 STG.E desc[UR30][R14.64], R81 ;  /* 0x000000510e005986 */ /* 0x0007e2000c10191e */
[----:B------:R-:W-:Y:S01]  /*12e80*/  ISETP.LT.AND P5, PT, R11, UR4, !P1 ;  /* 0x000000040b007c0c */ /* 0x000fe2000cfa1270 */
[----:B------:R-:W-:Y:S01]  /*12e90*/  ULDC UR4, c[0x0][0x22c] ;  /* 0x00008b0000047ab9 */ /* 0x000fe20000000800 */
[----:B------:R-:W-:Y:S01]  /*12ea0*/  VIADD R16, R10, 0x1f ;  /* 0x0000001f0a107836 */ /* 0x000fe20000000000 */
[----:B------:R-:W-:Y:S01]  /*12eb0*/  ISETP.LT.AND P1, PT, R204, UR6, !P1 ;  /* 0x00000006cc007c0c */ /* 0x000fe2000cf21270 */
[----:B------:R-:W-:Y:S01]  /*12ec0*/  VIADD R19, R19, UR24 ;  /* 0x0000001813137c36 */ /* 0x000fe20008000000 */
[----:B------:R4:W-:Y:S01]  /*12ed0*/  @P6 STG.E desc[UR30][R4.64], R77 ;  /* 0x0000004d04006986 */ /* 0x0009e2000c10191e */
[----:B------:R-:W-:Y:S01]  /*12ee0*/  ULDC UR6, c[0x0][0x228] ;  /* 0x00008a0000067ab9 */ /* 0x000fe20000000800 */
[----:B------:R-:W-:Y:S01]  /*12ef0*/  ISETP.GE.AND P6, PT, R16, UR4, PT ;  /* 0x0000000410007c0c */ /* 0x000fe2000bfc6270 */
[----:B--2---:R-:W-:Y:S01]  /*12f00*/  IMAD.WIDE R6, R19, 0x4, R8 ;  /* 0x0000000413067825 */ /* 0x004fe200078e0208 */
[----:B------:R-:W-:Y:S01]  /*12f10*/  ULDC UR4, c[0x0][0x22c] ;  /* 0x00008b0000047ab9 */ /* 0x000fe20000000800 */
[----:B------:R-:W-:-:S02]  /*12f20*/  ULDC UR8, c[0x0][0x228] ;  /* 0x00008a0000087ab9 */ /* 0x000fc40000000800 */
[----:B------:R-:W-:Y:S01]  /*12f30*/  VIADD R16, R10, 0x20 ;  /* 0x000000200a107836 */ /* 0x000fe20000000000 */
[----:B------:R-:W-:Y:S01]  /*12f40*/  @P5 STG.E desc[UR30][R6.64], R22 ;  /* 0x0000001606005986 */ /* 0x000fe2000c10191e */
[----:B-1----:R-:W-:-:S03]  /*12f50*/  IMAD.WIDE R12, R19, 0x4, R2 ;  /* 0x00000004130c7825 */ /* 0x002fc600078e0202 */
[----:B------:R-:W-:Y:S01]  /*12f60*/  ISETP.GE.AND P5, PT, R16, UR4, PT ;  /* 0x0000000410007c0c */ /* 0x000fe2000bfa6270 */
[----:B------:R-:W-:Y:S01]  /*12f70*/  ULDC UR4, c[0x0][0x228] ;  /* 0x00008a0000047ab9 */ /* 0x000fe20000000800 */
[----:B------:R-:W-:Y:S01]  /*12f80*/  VIADD R17, R19, UR24 ;  /* 0x0000001813117c36 */ /* 0x000fe20008000000 */
[C---:B------:R-:W-:Y:S01]  /*12f90*/  ISETP.LT.AND P2, PT, R204.reuse, UR4, !P2 ;  /* 0x00000004cc007c0c */ /* 0x040fe2000d741270 */
[----:B------:R-:W-:Y:S01]  /*12fa0*/  ULDC UR4, c[0x0][0x228] ;  /* 0x00008a0000047ab9 */ /* 0x000fe20000000800 */
[----:B------:R1:W-:Y:S01]  /*12fb0*/  @P1 STG.E desc[UR30][R12.64], R70 ;  /* 0x000000460c001986 */ /* 0x0003e2000c10191e */
[----:B------:R-:W-:Y:S01]  /*12fc0*/  ISETP.LT.AND P1, PT, R11, UR4, !P3 ;  /* 0x000000040b007c0c */ /* 0x000fe2000df21270 */
[C---:B---3--:R-:W-:Y:S01]  /*12fd0*/  IMAD.WIDE R14, R17.reuse, 0x4, R8 ;  /* 0x00000004110e7825 */ /* 0x048fe200078e0208 */
[----:B------:R-:W-:Y:S01]  /*12fe0*/  ULDC UR4, c[0x0][0x22c] ;  /* 0x00008b0000047ab9 */ /* 0x000fe20000000800 */
[----:B------:R-:W-:Y:S01]  /*12ff0*/  ISETP.LT.AND P3, PT, R204, UR6, !P3 ;  /* 0x00000006cc007c0c */ /* 0x000fe2000df61270 */
[----:B------:R-:W-:Y:S01]  /*13000*/  ULDC UR6, c[0x0][0x228] ;  /* 0x00008a0000067ab9 */ /* 0x000fe20000000800 */
[----:B------:R-:W-:Y:S01]  /*13010*/  VIADD R16, R10, 0x21 ;  /* 0x000000210a107836 */ /* 0x000fe20000000000 */
[----:B------:R2:W-:Y:S01]  /*13020*/  @P4 STG.E desc[UR30][R14.64], R82 ;  /* 0x000000520e004986 */ /* 0x0005e2000c10191e */
[----:B------:R-:W-:-:S02]  /*13030*/  VIADD R19, R17, UR24 ;  /* 0x0000001811137c36 */ /* 0x000fc40008000000 */
[----:B----4-:R-:W-:Y:S01]  /*13040*/  IMAD.WIDE R4, R17, 0x4, R2 ;  /* 0x0000000411047825 */ /* 0x010fe200078e0202 */
[----:B------:R-:W-:Y:S01]  /*13050*/  ISETP.GE.AND P4, PT, R16, UR4, PT ;  /* 0x0000000410007c0c */ /* 0x000fe2000bf86270 */
[----:B------:R-:W-:Y:S02]  /*13060*/  ULDC UR4, c[0x0][0x22c] ;  /* 0x00008b0000047ab9 */ /* 0x000fe40000000800 */
[----:B-1----:R-:W-:Y:S01]  /*13070*/  VIADD R12, R10, 0x22 ;  /* 0x000000220a0c7836 */ /* 0x002fe20000000000 */
[----:B------:R1:W-:Y:S01]  /*13080*/  @P2 STG.E desc[UR30][R4.64], R78 ;  /* 0x0000004e04002986 */ /* 0x0003e2000c10191e */
[----:B------:R-:W-:-:S03]  /*13090*/  IMAD.WIDE R6, R19, 0x4, R8 ;  /* 0x0000000413067825 */ /* 0x000fc600078e0208 */
[----:B------:R-:W-:Y:S01]  /*130a0*/  ISETP.GE.AND P2, PT, R12, UR4, PT ;  /* 0x000000040c007c0c */ /* 0x000fe2000bf46270 */
[----:B------:R-:W-:Y:S01]  /*130b0*/  ULDC UR4, c[0x0][0x228] ;  /* 0x00008a0000047ab9 */ /* 0x000fe20000000800 */
[----:B------:R3:W-:Y:S01]  /*130c0*/  @P1 STG.E desc[UR30][R6.64], R23 ;  /* 0x0000001706001986 */ /* 0x0007e2000c10191e */
[----:B------:R-:W-:Y:S01]  /*130d0*/  ISETP.LT.AND P1, PT, R11, UR4, !P6 ;  /* 0x000000040b007c0c */ /* 0x000fe2000f721270 */
[C---:B------:R-:W-:Y:S01]  /*130e0*/  IMAD.WIDE R12, R19.reuse, 0x4, R2 ;  /* 0x00000004130c7825 */ /* 0x040fe200078e0202 */
[----:B------:R-:W-:Y:S01]  /*130f0*/  ISETP.LT.AND P6, PT, R204, UR6, !P6 ;  /* 0x00000006cc007c0c */ /* 0x000fe2000f7c1270 */
[----:B------:R-:W-:Y:S01]  /*13100*/  ULDC UR4, c[0x0][0x228] ;  /* 0x00008a0000047ab9 */ /* 0x000fe20000000800 */
[----:B------:R-:W-:Y:S01]  /*13110*/  ULDC UR6, c[0x0][0x228] ;  /* 0x00008a0000067ab9 */ /* 0x000fe20000000800 */
[----:B------:R-:W-:Y:S01]  /*13120*/  VIADD R19, R19, UR24 ;  /* 0x0000001813137c36 */ /* 0x000fe20008000000 */
[----:B------:R4:W-:Y:S01]  /*13130*/  @P3 STG.E desc[UR30][R12.64], R71 ;  /* 0x000000470c003986 */ /* 0x0009e2000c10191e */
[----:B------:R-:W-:Y:S01]  /*13140*/  ISETP.LT.AND P3, PT, R11, UR4, !P5 ;  /* 0x000000040b007c0c */ /* 0x000fe2000ef61270 */
[----:B--2---:R-:W-:Y:S01]  /*13150*/  VIADD R14, R10, 0x23 ;  /* 0x000000230a0e7836 */ /* 0x004fe20000000000 */
[----:B------:R-:W-:Y:S01]  /*13160*/  ULDC UR4, c[0x0][0x22c] ;  /* 0x00008b0000047ab9 */ /* 0x000fe20000000800 */
[C---:B-1----:R-:W-:Y:S01]  /*13170*/  IMAD.WIDE R4, R19.reuse, 0x4, R8 ;  /* 0x0000000413047825 */ /* 0x042fe200078e0208 */
[----:B------:R-:W-:Y:S01]  /*13180*/  ISETP.LT.AND P5, PT, R204, UR6, !P5 ;  /* 0x00000006cc007c0c */ /* 0x000fe2000efa1270 */
[----:B------:R-:W-:Y:S01]  /*13190*/  ULDC UR6, c[0x0][0x228] ;  /* 0x00008a0000067ab9 */ /* 0x000fe20000000800 */
[----:B------:R-:W1:Y:S01]  /*131a0*/  LDS.128 R20, [R0] ;  /* 0x0000000000147984 */ /* 0x000e620000000c00 */
[----:B---3--:R-:W-:-:S03]  /*131b0*/  IMAD.WIDE R6, R19, 0x4, R2 ;  /* 0x0000000413067825 */ /* 0x008fc600078e0202 */
[----:B------:R2:W-:Y:S01]  /*131c0*/  @P1 STG.E desc[UR30][R4.64], R83 ;  /* 0x0000005304001986 */ /* 0x0005e2000c10191e */
[----:B------:R-:W-:Y:S01]  /*131d0*/  VIADD R19, R19, UR24 ;  /* 0x0000001813137c36 */ /* 0x000fe20008000000 */
[----:B------:R-:W-:Y:S01]  /*131e0*/  ISETP.GE.AND P1, PT, R14, UR4, PT ;  /* 0x000000040e007c0c */ /* 0x000fe2000bf26270 */
[----:B------:R-:W-:Y:S01]  /*131f0*/  ULDC UR4, c[0x0][0x228] ;  /* 0x00008a0000047ab9 */ /* 0x000fe20000000800 */
[----:B------:R3:W-:Y:S01]  /*13200*/  @P6 STG.E desc[UR30][R6.64], R79 ;  /* 0x0000004f06006986 */ /* 0x0007e2000c10191e */
[----:B----4-:R-:W-:Y:S01]  /*13210*/  IMAD.WIDE R12, R19, 0x4, R8 ;  /* 0x00000004130c7825 */ /* 0x010fe200078e0208 */
[----:B------:R-:W-:Y:S01]  /*13220*/  ISETP.LT.AND P6, PT, R11, UR4, !P4 ;  /* 0x000000040b007c0c */ /* 0x000fe2000e7c1270 */
[----:B------:R-:W-:Y:S02]  /*13230*/  ULDC UR4, c[0x0][0x22c] ;  /* 0x00008b0000047ab9 */ /* 0x000fe40000000800 */
[----:B------:R-:W-:Y:S01]  /*13240*/  VIADD R16, R10, 0x24 ;  /* 0x000000240a107836 */ /* 0x000fe20000000000 */
[----:B------:R-:W-:Y:S01]  /*13250*/  @P3 STG.E desc[UR30][R12.64], R72 ;  /* 0x000000480c003986 */ /* 0x000fe2000c10191e */
[----:B------:R-:W-:-:S03]  /*13260*/  IMAD.WIDE R14, R19, 0x4, R2 ;  /* 0x00000004130e7825 */ /* 0x000fc600078e0202 */
[----:B------:R-:W-:Y:S01]  /*13270*/  ISETP.GE.AND P3, PT, R16, UR4, PT ;  /* 0x0000000410007c0c */ /* 0x000fe2000bf66270 */
[----:B------:R-:W-:Y:S01]  /*13280*/  VIADD R19, R19, UR24 ;  /* 0x0000001813137c36 */ /* 0x000fe20008000000 */
[----:B------:R-:W-:Y:S01]  /*13290*/  ULDC UR4, c[0x0][0x228] ;  /* 0x00008a0000047ab9 */ /* 0x000fe20000000800 */
[----:B------:R4:W-:Y:S01]  /*132a0*/  @P5 STG.E desc[UR30][R14.64], R84 ;  /* 0x000000540e005986 */ /* 0x0009e2000c10191e */
[----:B------:R-:W-:Y:S01]  /*132b0*/  ISETP.LT.AND P4, PT, R204, UR4, !P4 ;  /* 0x00000004cc007c0c */ /* 0x000fe2000e781270 */
[----:B--2---:R-:W-:Y:S01]  /*132c0*/  IMAD.WIDE R4, R19, 0x4, R8 ;  /* 0x0000000413047825 */ /* 0x004fe200078e0208 */
[----:B------:R-:W-:Y:S01]  /*132d0*/  ISETP.LT.AND P5, PT, R11, UR6, !P2 ;  /* 0x000000060b007c0c */ /* 0x000fe2000d7a1270 */
[----:B------:R-:W-:Y:S01]  /*132e0*/  ULDC UR4, c[0x0][0x22c] ;  /* 0x00008b0000047ab9 */ /* 0x000fe20000000800 */
[----:B------:R-:W-:Y:S01]  /*132f0*/  ULDC UR6, c[0x0][0x228] ;  /* 0x00008a0000067ab9 */ /* 0x000fe20000000800 */
[----:B---3--:R-:W-:Y:S01]  /*13300*/  VIADD R6, R10, 0x25 ;  /* 0x000000250a067836 */ /* 0x008fe20000000000 */
[----:B------:R2:W-:Y:S01]  /*13310*/  @P6 STG.E desc[UR30][R4.64], R108 ;  /* 0x0000006c04006986 */ /* 0x0005e2000c10191e */
[----:B------:R-:W-:-:S02]  /*13320*/  VIADD R17, R19, UR24 ;  /* 0x0000001813117c36 */ /* 0x000fc40008000000 */
[----:B------:R-:W-:Y:S01]  /*13330*/  VIADD R16, R10, 0x28 ;  /* 0x000000280a107836 */ /* 0x000fe20000000000 */
[----:B------:R-:W-:Y:S01]  /*13340*/  ISETP.GE.AND P6, PT, R6, UR4, PT ;  /* 0x0000000406007c0c */ /* 0x000fe2000bfc6270 */
[----:B------:R-:W-:Y:S01]  /*13350*/  IMAD.WIDE R6, R19, 0x4, R2 ;  /* 0x0000000413067825 */ /* 0x000fe200078e0202 */
[----:B------:R-:W-:Y:S02]  /*13360*/  ULDC UR4, c[0x0][0x228] ;  /* 0x00008a0000047ab9 */ /* 0x000fe40000000800 */
[----:B------:R-:W-:Y:S01]  /*13370*/  ISETP.LT.AND P2, PT, R204, UR4, !P2 ;  /* 0x00000004cc007c0c */ /* 0x000fe2000d741270 */
[----:B----4-:R-:W-:Y:S01]  /*13380*/  VIADD R14, R10, 0x26 ;  /* 0x000000260a0e7836 */ /* 0x010fe20000000000 */
[----:B------:R-:W-:Y:S01]  /*13390*/  ULDC UR4, c[0x0][0x22c] ;  /* 0x00008b0000047ab9 */ /* 0x000fe20000000800 */
[----:B------:R-:W-:Y:S01]  /*133a0*/  IMAD.WIDE R12, R17, 0x4, R8 ;  /* 0x00000004110c7825 */ /* 0x000fe200078e0208 */
[----:B------:R3:W-:Y:S02]  /*133b0*/  @P4 STG.E desc[UR30][R6.64], R92 ;  /* 0x0000005c06004986 */ /* 0x0007e4000c10191e */
[----:B------:R-:W-:Y:S01]  /*133c0*/  ISETP.GE.AND P4, PT, R14, UR4, PT ;  /* 0x000000040e007c0c */ /* 0x000fe2000bf86270 */
[----:B------:R-:W-:Y:S01]  /*133d0*/  ULDC UR4, c[0x0][0x228] ;  /* 0x00008a0000047ab9 */ /* 0x000fe20000000800 */
[----:B------:R4:W-:Y:S01]  /*133e0*/  @P5 STG.E desc[UR30][R12.64], R73 ;  /* 0x000000490c005986 */ /* 0x0009e2000c10191e */
[----:B------:R-:W-:Y:S01]  /*133f0*/  ISETP.LT.AND P5, PT, R11, UR4, !P1 ;  /* 0x000000040b007c0c */ /* 0x000fe2000cfa1270 */
[----:B--2---:R-:W-:Y:S01]  /*13400*/  IMAD.WIDE R4, R17, 0x4, R2 ;  /* 0x0000000411047825 */ /* 0x004fe200078e0202 */
[----:B------:R-:W-:-:S02]  /*13410*/  ULDC UR4, c[0x0][0x228] ;  /* 0x00008a0000047ab9 */ /* 0x000fc40000000800 */
[----:B------:R-:W-:Y:S01]  /*13420*/  ISETP.LT.AND P1, PT, R204, UR4, !P1 ;  /* 0x00000004cc007c0c */ /* 0x000fe2000cf21270 */
[----:B------:R-:W-:Y:S01]  /*13430*/  VIADD R17, R17, UR24 ;  /* 0x0000001811117c36 */ /* 0x000fe20008000000 */
[----:B------:R-:W-:Y:S01]  /*13440*/  ULDC UR4, c[0x0][0x228] ;  /* 0x00008a0000047ab9 */ /* 0x000fe20000000800 */
[----:B------:R-:W-:Y:S01]  /*13450*/  VIADD R14, R10, 0x27 ;  /* 0x000000270a0e7836 */ /* 0x000fe20000000000 */
[----:B------:R2:W-:Y:S01]  /*13460*/  @P2 STG.E desc[UR30][R4.64], R85 ;  /* 0x0000005504002986 */ /* 0x0005e2000c10191e */
[----:B---3--:R-:W-:Y:S01]  /*13470*/  IMAD.WIDE R6, R17, 0x4, R8 ;  /* 0x0000000411067825 */ /* 0x008fe200078e0208 */
[----:B------:R-:W-:Y:S01]  /*13480*/  ISETP.LT.AND P2, PT, R11, UR4, !P3 ;  /* 0x000000040b007c0c */ /* 0x000fe2000df41270 */
[----:B------:R-:W-:Y:S02]  /*13490*/  ULDC UR4, c[0x0][0x22c] ;  /* 0x00008b0000047ab9 */ /* 0x000fe40000000800 */
[C---:B------:R-:W-:Y:S01]  /*134a0*/  VIADD R19, R17.reuse, UR24 ;  /* 0x0000001811137c36 */ /* 0x040fe20008000000 */
[----:B------:R3:W-:Y:S01]  /*134b0*/  @P5 STG.E desc[UR30][R6.64], R109 ;  /* 0x0000006d06005986 */ /* 0x0007e2000c10191e */
[----:B------:R-:W-:Y:S01]  /*134c0*/  ISETP.GE.AND P5, PT, R14, UR4, PT ;  /* 0x000000040e007c0c */ /* 0x000fe2000bfa6270 */
[----:B------:R-:W-:Y:S01]  /*134d0*/  ULDC UR4, c[0x0][0x228] ;  /* 0x00008a0000047ab9 */ /* 0x000fe20000000800 */
[----:B----4-:R-:W-:Y:S01]  /*134e0*/  IMAD.WIDE R12, R17, 0x4, R2 ;  /* 0x00000004110c7825 */ /* 0x010fe200078e0202 */
[----:B------:R-:W-:Y:S01]  /*134f0*/  ISETP.LT.AND P3, PT, R204, UR4, !P3 ;  /* 0x00000004cc007c0c */ /* 0x000fe2000df61270 */
[----:B------:R-:W-:-:S02]  /*13500*/  ULDC UR4, c[0x0][0x228] ;  /* 0x00008a0000047ab9 */ /* 0x000fc40000000800 */
[----:B------:R-:W-:Y:S01]  /*13510*/  IMAD.WIDE R14, R19, 0x4, R8 ;  /* 0x00000004130e7825 */ /* 0x000fe200078e0208 */
[----:B------:R4:W-:Y:S01]  /*13520*/  @P1 STG.E desc[UR30][R12.64], R93 ;  /* 0x0000005d0c001986 */ /* 0x0009e2000c10191e */
[----:B------:R-:W-:Y:S01]  /*13530*/  ISETP.LT.AND P1, PT, R11, UR4, !P6 ;  /* 0x000000040b007c0c */ /* 0x000fe2000f721270 */
[----:B------:R-:W-:Y:S01]  /*13540*/  ULDC UR4, c[0x0][0x22c] ;  /* 0x00008b0000047ab9 */ /* 0x000fe20000000800 */
[C---:B--2---:R-:W-:Y:S01]  /*13550*/  IMAD.WIDE R4, R19.reuse, 0x4, R2 ;  /* 0x0000000413047825 */ /* 0x044fe200078e0202 */
[----:B------:R2:W-:Y:S01]  /*13560*/  @P2 STG.E desc[UR30][R14.64], R74 ;  /* 0x0000004a0e002986 */ /* 0x0005e2000c10191e */
[----:B------:R-:W-:Y:S01]  /*13570*/  ISETP.LT.AND P6, PT, R204, UR6, !P6 ;  /* 0x00000006cc007c0c */ /* 0x000fe2000f7c1270 */
[----:B------:R-:W-:Y:S01]  /*13580*/  ULDC UR6, c[0x0][0x228] ;  /* 0x00008a0000067ab9 */ /* 0x000fe20000000800 */
[----:B------:R-:W-:Y:S01]  /*13590*/  VIADD R17, R19, UR24 ;  /* 0x0000001813117c36 */ /* 0x000fe20008000000 */
[----:B------:R-:W-:Y:S01]  /*135a0*/  ISETP.LT.AND P2, PT, R11, UR8, !P4 ;  /* 0x000000080b007c0c */ /* 0x000fe2000e741270 */
[----:B------:R1:W-:Y:S01]  /*135b0*/  @P3 STG.E desc[UR30][R4.64], R86 ;  /* 0x0000005604003986 */ /* 0x0003e2000c10191e */
[----:B------:R-:W-:Y:S01]  /*135c0*/  ISETP.GE.AND P3, PT, R16, UR4, PT ;  /* 0x0000000410007c0c */ /* 0x000fe2000bf66270 */
[C---:B------:R-:W-:Y:S01]  /*135d0*/  VIADD R19, R17.reuse, UR24 ;  /* 0x0000001811137c36 */ /* 0x040fe20008000000 */
[----:B------:R-:W-:Y:S01]  /*135e0*/  ISETP.LT.AND P4, PT, R204, UR6, !P4 ;  /* 0x00000006cc007c0c */ /* 0x000fe2000e781270 */
[C---:B---3--:R-:W-:Y:S01]  /*135f0*/  IMAD.WIDE R6, R17.reuse, 0x4, R8 ;  /* 0x0000000411067825 */ /* 0x048fe200078e0208 */
[----:B------:R-:W-:Y:S01]  /*13600*/  ULDC UR4, c[0x0][0x22c] ;  /* 0x00008b0000047ab9 */ /* 0x000fe20000000800 */
[----:B------:R-:W-:Y:S01]  /*13610*/  ULDC UR6, c[0x0][0x228] ;  /* 0x00008a0000067ab9 */ /* 0x000fe20000000800 */
[----:B------:R-:W-:Y:S01]  /*13620*/  ULDC UR8, c[0x0][0x228] ;  /* 0x00008a0000087ab9 */ /* 0x000fe20000000800 */
[----:B------:R-:W-:Y:S01]  /*13630*/  VIADD R16, R10, 0x29 ;  /* 0x000000290a107836 */ /* 0x000fe20000000000 */
[----:B------:R3:W-:Y:S01]  /*13640*/  @P1 STG.E desc[UR30][R6.64], R110 ;  /* 0x0000006e06001986 */ /* 0x0007e2000c10191e */
[----:B----4-:R-:W-:-:S03]  /*13650*/  IMAD.WIDE R12, R17, 0x4, R2 ;  /* 0x00000004110c7825 */ /* 0x010fc600078e0202 */
[----:B------:R-:W-:Y:S01]  /*13660*/  ISETP.GE.AND P1, PT, R16, UR4, PT ;  /* 0x0000000410007c0c */ /* 0x000fe2000bf26270 */
[----:B--2---:R-:W-:Y:S01]  /*13670*/  IMAD.WIDE R14, R19, 0x4, R8 ;  /* 0x00000004130e7825 */ /* 0x004fe200078e0208 */
[----:B------:R2:W-:Y:S01]  /*13680*/  @P6 STG.E desc[UR30][R12.64], R94 ;  /* 0x0000005e0c006986 */ /* 0x0005e2000c10191e */
[----:B------:R-:W-:Y:S01]  /*13690*/  ULDC UR4, c[0x0][0x228] ;  /* 0x00008a0000047ab9 */ /* 0x000fe20000000800 */
[----:B------:R-:W-:Y:S01]  /*136a0*/  ISETP.LT.AND P6, PT, R11, UR8, !P3 ;  /* 0x000000080b007c0c */ /* 0x000fe2000dfc1270 */
[----:B-1----:R-:W-:Y:S01]  /*136b0*/  IMAD.WIDE R4, R19, 0x4, R2 ;  /* 0x0000000413047825 */ /* 0x002fe200078e0202 */
        /* <DEDUP_REMOVED lines=9> */
[----:B---3--:R-:W-:Y:S01]  /*13750*/  IMAD.WIDE R6, R19, 0x4, R8 ;  /* 0x0000000413067825 */ /* 0x008fe200078e0208 */
[----:B------:R-:W-:Y:S01]  /*13760*/  ULDC UR4, c[0x0][0x22c] ;  /* 0x00008b0000047ab9 */ /* 0x000fe20000000800 */
[----:B------:R-:W-:-:S02]  /*13770*/  ULDC UR8, c[0x0][0x228] ;  /* 0x00008a0000087ab9 */ /* 0x000fc40000000800 */
[----:B------:R-:W-:Y:S01]  /*13780*/  VIADD R16, R10, 0x2b ;  /* 0x0000002b0a107836 */ /* 0x000fe20000000000 */
[----:B------:R-:W-:Y:S01]  /*13790*/  @P2 STG.E desc[UR30][R6.64], R111 ;  /* 0x0000006f06002986 */ /* 0x000fe2000c10191e */
[----:B--2---:R-:W-:-:S03]  /*137a0*/  IMAD.WIDE R12, R19, 0x4, R2 ;  /* 0x00000004130c7825 */ /* 0x004fc600078e0202 */
[----:B------:R-:W-:Y:S01]  /*137b0*/  ISETP.GE.AND P2, PT, R16, UR4, PT ;  /* 0x0000000410007c0c */ /* 0x000fe2000bf46270 */
[----:B------:R-:W-:Y:S01]  /*137c0*/  ULDC UR4, c[0x0][0x228] ;  /* 0x00008a0000047ab9 */ /* 0x000fe20000000800 */
[----:B------:R-:W-:Y:S01]  /*137d0*/  VIADD R17, R19, UR24 ;  /* 0x0000001813117c36 */ /* 0x000fe20008000000 */
[C---:B------:R-:W-:Y:S01]  /*137e0*/  ISETP.LT.AND P3, PT, R204.reuse, UR4, !P3 ;  /* 0x00000004cc007c0c */ /* 0x040fe2000df61270 */
[----:B------:R-:W-:Y:S01]  /*137f0*/  ULDC UR4, c[0x0][0x228] ;  /* 0x00008a0000047ab9 */ /* 0x000fe20000000800 */
[----:B------:R2:W-:Y:S01]  /*13800*/  @P5 STG.E desc[UR30][R12.64], R95 ;  /* 0x0000005f0c005986 */ /* 0x0005e2000c10191e */
[----:B------:R-:W-:Y:S01]  /*13810*/  ISETP.LT.AND P5, PT, R11, UR4, !P1 ;  /* 0x000000040b007c0c */ /* 0x000fe2000cfa1270 */
[C---:B-1----:R-:W-:Y:S01]  /*13820*/  IMAD.WIDE R14, R17.reuse, 0x4, R8 ;  /* 0x00000004110e7825 */ /* 0x042fe200078e0208 */
        /* <DEDUP_REMOVED lines=9> */
[----:B--2---:R-:W-:Y:S01]  /*138c0*/  VIADD R12, R10, 0x2d ;  /* 0x0000002d0a0c7836 */ /* 0x004fe20000000000 */
        /* <DEDUP_REMOVED lines=13> */
[----:B-1----:R-:W-:Y:S01]  /*139a0*/  VIADD R14, R10, 0x2e ;  /* 0x0000002e0a0e7836 */ /* 0x002fe20000000000 */
[----:B------:R-:W-:Y:S01]  /*139b0*/  ULDC UR4, c[0x0][0x22c] ;  /* 0x00008b0000047ab9 */ /* 0x000fe20000000800 */
[----:B--2---:R-:W-:Y:S01]  /*139c0*/  IMAD.WIDE R4, R19, 0x4, R8 ;  /* 0x0000000413047825 */ /* 0x004fe200078e0208 */
[----:B------:R-:W-:Y:S01]  /*139d0*/  ISETP.LT.AND P2, PT, R204, UR6, !P2 ;  /* 0x00000006cc007c0c */ /* 0x000fe2000d741270 */
[----:B------:R-:W-:-:S02]  /*139e0*/  ULDC UR6, c[0x0][0x228] ;  /* 0x00008a0000067ab9 */ /* 0x000fc40000000800 */
        /* <DEDUP_REMOVED lines=66> */
[C---:B--2---:R-:W-:Y:S01]  /*13e10*/  IMAD.WIDE R6, R17.reuse, 0x4, R8 ;  /* 0x0000000411067825 */ /* 0x044fe200078e0208 */
[----:B------:R-:W-:Y:S01]  /*13e20*/  ISETP.GE.AND P1, PT, R16, UR4, PT ;  /* 0x0000000410007c0c */ /* 0x000fe2000bf26270 */
[----:B------:R-:W-:Y:S01]  /*13e30*/  ULDC UR4, c[0x0][0x22c] ;  /* 0x00008b0000047ab9 */ /* 0x000fe20000000800 */
[----:B------:R-:W-:Y:S01]  /*13e40*/  ISETP.LT.AND P6, PT, R204, UR6, !P6 ;  /* 0x00000006cc007c0c */ /* 0x000fe2000f7c1270 */
[----:B------:R-:W-:Y:S01]  /*13e50*/  VIADD R16, R10, 0x34 ;  /* 0x000000340a107836 */ /* 0x000fe20000000000 */
[----:B------:R2:W-:Y:S01]  /*13e60*/  @P3 STG.E desc[UR30][R6.64], R112 ;  /* 0x0000007006003986 */ /* 0x0005e2000c10191e */
[----:B---3--:R-:W-:Y:S01]  /*13e70*/  IMAD.WIDE R12, R17, 0x4, R2 ;  /* 0x00000004110c7825 */ /* 0x008fe200078e0202 */
[----:B------:R-:W-:-:S02]  /*13e80*/  ULDC UR6, c[0x0][0x228] ;  /* 0x00008a0000067ab9 */ /* 0x000fc40000000800 */
[----:B------:R-:W-:Y:S01]  /*13e90*/  ISETP.GE.AND P3, PT, R16, UR4, PT ;  /* 0x0000000410007c0c */ /* 0x000fe2000bf66270 */
[----:B------:R-:W-:Y:S01]  /*13ea0*/  VIADD R19, R17, UR24 ;  /* 0x0000001811137c36 */ /* 0x000fe20008000000 */
[----:B------:R-:W-:Y:S01]  /*13eb0*/  ULDC UR4, c[0x0][0x228] ;  /* 0x00008a0000047ab9 */ /* 0x000fe20000000800 */
[----:B------:R3:W-:Y:S01]  /*13ec0*/  @P4 STG.E desc[UR30][R12.64], R100 ;  /* 0x000000640c004986 */ /* 0x0007e2000c10191e */
[----:B------:R-:W-:Y:S01]  /*13ed0*/  ISETP.LT.AND P4, PT, R11, UR4, !P2 ;  /* 0x000000040b007c0c */ /* 0x000fe2000d781270 */
[C---:B-1----:R-:W-:Y:S01]  /*13ee0*/  IMAD.WIDE R14, R19.reuse, 0x4, R8 ;  /* 0x00000004130e7825 */ /* 0x042fe200078e0208 */
[----:B------:R-:W-:Y:S01]  /*13ef0*/  ISETP.LT.AND P2, PT, R204, UR6, !P2 ;  /* 0x00000006cc007c0c */ /* 0x000fe2000d741270 */
[----:B------:R-:W-:Y:S01]  /*13f00*/  ULDC UR4, c[0x0][0x228] ;  /* 0x00008a0000047ab9 */ /* 0x000fe20000000800 */
[----:B------:R-:W-:Y:S01]  /*13f10*/  ULDC UR6, c[0x0][0x228] ;  /* 0x00008a0000067ab9 */ /* 0x000fe20000000800 */
[----:B----4-:R-:W-:Y:S01]  /*13f20*/  IMAD.WIDE R4, R19, 0x4, R2 ;  /* 0x0000000413047825 */ /* 0x010fe200078e0202 */
[----:B------:R1:W-:Y:S01]  /*13f30*/  @P5 STG.E desc[UR30][R14.64], R132 ;  /* 0x000000840e005986 */ /* 0x0003e2000c10191e */
[----:B------:R-:W-:Y:S01]  /*13f40*/  ISETP.LT.AND P5, PT, R11, UR8, !P1 ;  /* 0x000000080b007c0c */ /* 0x000fe2000cfa1270 */
[----:B------:R-:W-:Y:S01]  /*13f50*/  ULDC UR8, c[0x0][0x228] ;  /* 0x00008a0000087ab9 */ /* 0x000fe20000000800 */
[----:B------:R-:W-:Y:S01]  /*13f60*/  VIADD R19, R19, UR24 ;  /* 0x0000001813137c36 */ /* 0x000fe20008000000 */
[----:B------:R4:W-:Y:S01]  /*13f70*/  @P6 STG.E desc[UR30][R4.64], R116 ;  /* 0x0000007404006986 */ /* 0x0009e2000c10191e */
[----:B------:R-:W-:Y:S01]  /*13f80*/  VIADD R16, R10, 0x35 ;  /* 0x000000350a107836 */ /* 0x000fe20000000000 */
[----:B------:R-:W-:Y:S01]  /*13f90*/  ISETP.LT.AND P1, PT, R204, UR4, !P1 ;  /* 0x00000004cc007c0c */ /* 0x000fe2000cf21270 */
[----:B--2---:R-:W-:Y:S01]  /*13fa0*/  IMAD.WIDE R6, R19, 0x4, R8 ;  /* 0x0000000413067825 */ /* 0x004fe200078e0208 */
[----:B------:R-:W-:-:S02]  /*13fb0*/  ULDC UR4, c[0x0][0x228] ;  /* 0x00008a0000047ab9 */ /* 0x000fc40000000800 */
[----:B------:R-:W-:Y:S01]  /*13fc0*/  ISETP.GE.AND P6, PT, R16, UR5, PT ;  /* 0x0000000510007c0c */ /* 0x000fe2000bfc6270 */
[C---:B---3--:R-:W-:Y:S01]  /*13fd0*/  IMAD.WIDE R12, R19.reuse, 0x4, R2 ;  /* 0x00000004130c7825 */ /* 0x048fe200078e0202 */
[----:B------:R2:W-:Y:S01]  /*13fe0*/  @P4 STG.E desc[UR30][R6.64], R113 ;  /* 0x0000007106004986 */ /* 0x0005e2000c10191e */
[----:B------:R-:W-:Y:S02]  /*13ff0*/  ULDC UR5, c[0x0][0x228] ;  /* 0x00008a0000057ab9 */ /* 0x000fe40000000800 */
[----:B------:R-:W-:Y:S01]  /*14000*/  VIADD R17, R19, UR24 ;  /* 0x0000001813117c36 */ /* 0x000fe20008000000 */
[----:B------:R3:W-:Y:S01]  /*14010*/  @P2 STG.E desc[UR30][R12.64], R101 ;  /* 0x000000650c002986 */ /* 0x0007e2000c10191e */
[----:B------:R-:W-:Y:S01]  /*14020*/  ISETP.LT.AND P2, PT, R11, UR4, !P3 ;  /* 0x000000040b007c0c */ /* 0x000fe2000df41270 */
[----:B------:R-:W-:Y:S01]  /*14030*/  ULDC UR4, c[0x0][0x228] ;  /* 0x00008a0000047ab9 */ /* 0x000fe20000000800 */
[----:B-1----:R-:W-:Y:S01]  /*14040*/  IMAD.WIDE R14, R17, 0x4, R8 ;  /* 0x00000004110e7825 */ /* 0x002fe200078e0208 */
[----:B------:R-:W-:Y:S01]  /*14050*/  ISETP.LT.AND P3, PT, R204, UR5, !P3 ;  /* 0x00000005cc007c0c */ /* 0x000fe2000df61270 */
[----:B------:R-:W-:-:S02]  /*14060*/  ULDC UR5, c[0x0][0x228] ;  /* 0x00008a0000057ab9 */ /* 0x000fc40000000800 */
        /* <DEDUP_REMOVED lines=8> */
[C---:B--2---:R-:W-:Y:S01]  /*140f0*/  IMAD.WIDE R6, R17.reuse, 0x4, R8 ;  /* 0x0000000411067825 */ /* 0x044fe200078e0208 */
[----:B------:R-:W-:Y:S02]  /*14100*/  ULDC UR4, c[0x0][0x228] ;  /* 0x00008a0000047ab9 */ /* 0x000fe40000000800 */
[----:B------:R-:W-:Y:S01]  /*14110*/  ISETP.GE.AND P4, PT, R16, UR23, PT ;  /* 0x0000001710007c0c */ /* 0x000fe2000bf86270 */
[C---:B---3--:R-:W-:Y:S01]  /*14120*/  IMAD.WIDE R12, R17.reuse, 0x4, R2 ;  /* 0x00000004110c7825 */ /* 0x048fe200078e0202 */
[----:B------:R-:W-:Y:S03]  /*14130*/  @P2 STG.E desc[UR30][R6.64], R114 ;  /* 0x0000007206002986 */ /* 0x000fe6000c10191e */
[----:B------:R-:W-:Y:S01]  /*14140*/  VIADD R19, R17, UR24 ;  /* 0x0000001811137c36 */ /* 0x000fe20008000000 */
[----:B------:R2:W-:Y:S01]  /*14150*/  @P3 STG.E desc[UR30][R12.64], R102 ;  /* 0x000000660c003986 */ /* 0x0005e2000c10191e */
[----:B------:R-:W-:Y:S01]  /*14160*/  VIADD R16, R10, 0x37 ;  /* 0x000000370a107836 */ /* 0x000fe20000000000 */
[----:B------:R-:W-:Y:S01]  /*14170*/  ISETP.LT.AND P3, PT, R11, UR4, !P4 ;  /* 0x000000040b007c0c */ /* 0x000fe2000e761270 */
[C---:B-1----:R-:W-:Y:S01]  /*14180*/  IMAD.WIDE R14, R19.reuse, 0x4, R8 ;  /* 0x00000004130e7825 */ /* 0x042fe200078e0208 */
[----:B------:R-:W-:Y:S01]  /*14190*/  ISETP.LT.AND P4, PT, R204, UR5, !P4 ;  /* 0x00000005cc007c0c */ /* 0x000fe2000e781270 */
[----:B------:R-:W-:Y:S01]  /*141a0*/  ULDC UR4, c[0x0][0x228] ;  /* 0x00008a0000047ab9 */ /* 0x000fe20000000800 */
[----:B------:R-:W-:Y:S01]  /*141b0*/  ISETP.GE.AND P1, PT, R16, UR21, PT ;  /* 0x0000001510007c0c */ /* 0x000fe2000bf26270 */
[----:B------:R-:W-:Y:S01]  /*141c0*/  VIADD R18, R10, 0x38 ;  /* 0x000000380a127836 */ /* 0x000fe20000000000 */
[----:B------:R1:W-:Y:S01]  /*141d0*/  @P5 STG.E desc[UR30][R14.64], R134 ;  /* 0x000000860e005986 */ /* 0x0003e2000c10191e */
[----:B----4-:R-:W-:Y:S01]  /*141e0*/  IMAD.WIDE R4, R19, 0x4, R2 ;  /* 0x0000000413047825 */ /* 0x010fe200078e0202 */
[----:B------:R-:W-:Y:S01]  /*141f0*/  ISETP.LT.AND P5, PT, R11, UR6, !P1 ;  /* 0x000000060b007c0c */ /* 0x000fe2000cfa1270 */
[----:B------:R-:W-:Y:S01]  /*14200*/  ULDC UR5, c[0x0][0x228] ;  /* 0x00008a0000057ab9 */ /* 0x000fe20000000800 */
[----:B------:R-:W-:Y:S01]  /*14210*/  ISETP.LT.AND P1, PT, R204, UR8, !P1 ;  /* 0x00000008cc007c0c */ /* 0x000fe2000cf21270 */
[----:B--2---:R-:W-:Y:S01]  /*14220*/  VIADD R13, R19, UR24 ;  /* 0x00000018130d7c36 */ /* 0x004fe20008000000 */
[----:B------:R-:W-:Y:S01]  /*14230*/  ISETP.GE.AND P2, PT, R18, UR19, PT ;  /* 0x0000001312007c0c */ /* 0x000fe2000bf46270 */
[----:B------:R-:W-:Y:S01]  /*14240*/  VIADD R16, R10, 0x39 ;  /* 0x000000390a107836 */ /* 0x000fe20000000000 */
[----:B------:R-:W-:Y:S01]  /*14250*/  @P6 STG.E desc[UR30][R4.64], R118 ;  /* 0x0000007604006986 */ /* 0x000fe2000c10191e */
[C---:B------:R-:W-:Y:S01]  /*14260*/  VIADD R19, R13.reuse, UR24 ;  /* 0x000000180d137c36 */ /* 0x040fe20008000000 */
[----:B------:R-:W-:Y:S01]  /*14270*/  ULDC UR6, c[0x0][0x228] ;  /* 0x00008a0000067ab9 */ /* 0x000fe20000000800 */
[----:B------:R-:W-:Y:S01]  /*14280*/  IMAD.WIDE R6, R13, 0x4, R8 ;  /* 0x000000040d067825 */ /* 0x000fe200078e0208 */
[----:B------:R-:W-:Y:S01]  /*14290*/  ISETP.GE.AND P6, PT, R16, UR17, PT ;  /* 0x0000001110007c0c */ /* 0x000fe2000bfc6270 */
[----:B------:R-:W-:-:S02]  /*142a0*/  ULDC UR8, c[0x0][0x228] ;  /* 0x00008a0000087ab9 */ /* 0x000fc40000000800 */
[----:B------:R-:W-:Y:S01]  /*142b0*/  IMAD.WIDE R12, R13, 0x4, R2 ;  /* 0x000000040d0c7825 */ /* 0x000fe200078e0202 */
[----:B------:R2:W-:Y:S03]  /*142c0*/  @P3 STG.E desc[UR30][R6.64], R115 ;  /* 0x0000007306003986 */ /* 0x0005e6000c10191e */
[----:B-1----:R-:W-:Y:S01]  /*142d0*/  IMAD.WIDE R14, R19, 0x4, R8 ;  /* 0x00000004130e7825 */ /* 0x002fe200078e0208 */
[----:B------:R-:W-:Y:S01]  /*142e0*/  @P4 STG.E desc[UR30][R12.64], R103 ;  /* 0x000000670c004986 */ /* 0x000fe2000c10191e */
[----:B------:R-:W-:Y:S01]  /*142f0*/  ISETP.LT.AND P4, PT, R11, UR4, !P2 ;  /* 0x000000040b007c0c */ /* 0x000fe2000d781270 */
[----:B------:R-:W-:Y:S01]  /*14300*/  ULDC UR4, c[0x0][0x228] ;  /* 0x00008a0000047ab9 */ /* 0x000fe20000000800 */
[----:B------:R-:W-:Y:S01]  /*14310*/  ISETP.LT.AND P2, PT, R204, UR5, !P2 ;  /* 0x00000005cc007c0c */ /* 0x000fe2000d741270 */
[----:B------:R-:W-:Y:S01]  /*14320*/  IMAD.WIDE R16, R19, 0x4, R2 ;  /* 0x0000000413107825 */ /* 0x000fe200078e0202 */
[----:B------:R-:W-:Y:S01]  /*14330*/  @P5 STG.E desc[UR30][R14.64], R135 ;  /* 0x000000870e005986 */ /* 0x000fe2000c10191e */
[----:B------:R-:W-:Y:S01]  /*14340*/  ISETP.LT.AND P5, PT, R11, UR6, !P6 ;  /* 0x000000060b007c0c */ /* 0x000fe2000f7a1270 */
[----:B------:R-:W-:Y:S01]  /*14350*/  ULDC UR5, c[0x0][0x228] ;  /* 0x00008a0000057ab9 */ /* 0x000fe20000000800 */
[----:B--2---:R-:W-:Y:S01]  /*14360*/  VIADD R7, R19, UR24 ;  /* 0x0000001813077c36 */ /* 0x004fe20008000000 */
[----:B------:R1:W-:Y:S01]  /*14370*/  @P1 STG.E desc[UR30][R16.64], R119 ;  /* 0x0000007710001986 */ /* 0x0003e2000c10191e */
[----:B------:R-:W-:Y:S01]  /*14380*/  VIADD R18, R10, 0x3a ;  /* 0x0000003a0a127836 */ /* 0x000fe20000000000 */
[----:B------:R-:W-:Y:S01]  /*14390*/  ISETP.LT.AND P6, PT, R204, UR4, !P6 ;  /* 0x00000004cc007c0c */ /* 0x000fe2000f7c1270 */
[----:B------:R-:W-:Y:S01]  /*143a0*/  VIADD R0, R10, 0x3b ;  /* 0x0000003b0a007836 */ /* 0x000fe20000000000 */
[----:B------:R-:W-:Y:S01]  /*143b0*/  ULDC UR4, c[0x0][0x228] ;  /* 0x00008a0000047ab9 */ /* 0x000fe20000000800 */
[C---:B------:R-:W-:Y:S01]  /*143c0*/  IMAD.WIDE R4, R7.reuse, 0x4, R8 ;  /* 0x0000000407047825 */ /* 0x040fe200078e0208 */
[----:B------:R-:W-:Y:S01]  /*143d0*/  ISETP.GE.AND P3, PT, R18, UR15, PT ;  /* 0x0000000f12007c0c */ /* 0x000fe2000bf66270 */
[----:B------:R-:W-:Y:S01]  /*143e0*/  ULDC UR6, c[0x0][0x228] ;  /* 0x00008a0000067ab9 */ /* 0x000fe20000000800 */
[----:B------:R-:W-:Y:S01]  /*143f0*/  ISETP.GE.AND P1, PT, R0, UR13, PT ;  /* 0x0000000d00007c0c */ /* 0x000fe2000bf26270 */
[----:B------:R-:W-:Y:S01]  /*14400*/  VIADD R0, R10, 0x3c ;  /* 0x0000003c0a007836 */ /* 0x000fe20000000000 */
[----:B------:R2:W-:Y:S01]  /*14410*/  @P4 STG.E desc[UR30][R4.64], R36 ;  /* 0x0000002404004986 */ /* 0x0005e2000c10191e */
[----:B-1----:R-:W-:-:S02]  /*14420*/  VIADD R17, R7, UR24 ;  /* 0x0000001807117c36 */ /* 0x002fc40008000000 */
[----:B------:R-:W-:Y:S01]  /*14430*/  IMAD.WIDE R6, R7, 0x4, R2 ;  /* 0x0000000407067825 */ /* 0x000fe200078e0202 */
[----:B------:R-:W-:-:S03]  /*14440*/  ISETP.GE.AND P4, PT, R0, UR11, PT ;  /* 0x0000000b00007c0c */ /* 0x000fc6000bf86270 */
[----:B------:R-:W-:Y:S01]  /*14450*/  IMAD.WIDE R12, R17, 0x4, R8 ;  /* 0x00000004110c7825 */ /* 0x000fe200078e0208 */
[----:B------:R1:W-:Y:S01]  /*14460*/  @P2 STG.E desc[UR30][R6.64], R104 ;  /* 0x0000006806002986 */ /* 0x0003e2000c10191e */
[----:B------:R-:W-:Y:S01]  /*14470*/  ISETP.LT.AND P2, PT, R11, UR4, !P3 ;  /* 0x000000040b007c0c */ /* 0x000fe2000df41270 */
[----:B------:R-:W-:Y:S01]  /*14480*/  ULDC UR4, c[0x0][0x228] ;  /* 0x00008a0000047ab9 */ /* 0x000fe20000000800 */
[C---:B------:R-:W-:Y:S01]  /*14490*/  IMAD.WIDE R14, R17.reuse, 0x4, R2 ;  /* 0x00000004110e7825 */ /* 0x040fe200078e0202 */
[----:B------:R-:W-:Y:S01]  /*144a0*/  @P5 STG.E desc[UR30][R12.64], R40 ;  /* 0x000000280c005986 */ /* 0x000fe2000c10191e */
[C---:B------:R-:W-:Y:S01]  /*144b0*/  ISETP.LT.AND P3, PT, R204.reuse, UR4, !P3 ;  /* 0x00000004cc007c0c */ /* 0x040fe2000df61270 */
[----:B------:R-:W-:Y:S01]  /*144c0*/  ULDC UR4, c[0x0][0x228] ;  /* 0x00008a0000047ab9 */ /* 0x000fe20000000800 */
[----:B------:R-:W-:Y:S01]  /*144d0*/  VIADD R17, R17, UR24 ;  /* 0x0000001811117c36 */ /* 0x000fe20008000000 */
[----:B------:R-:W-:Y:S01]  /*144e0*/  ISETP.LT.AND P5, PT, R11, UR5, !P1 ;  /* 0x000000050b007c0c */ /* 0x000fe2000cfa1270 */
[----:B------:R3:W-:Y:S01]  /*144f0*/  @P6 STG.E desc[UR30][R14.64], R20 ;  /* 0x000000140e006986 */ /* 0x0007e2000c10191e */
[----:B------:R-:W-:Y:S01]  /*14500*/  ISETP.LT.AND P1, PT, R204, UR6, !P1 ;  /* 0x00000006cc007c0c */ /* 0x000fe2000cf21270 */
[----:B--2---:R-:W-:Y:S01]  /*14510*/  IMAD.WIDE R4, R17, 0x4, R8 ;  /* 0x0000000411047825 */ /* 0x004fe200078e0208 */
[----:B------:R-:W-:Y:S01]  /*14520*/  ISETP.LT.AND P6, PT, R11, UR8, !P4 ;  /* 0x000000080b007c0c */ /* 0x000fe2000e7c1270 */
[----:B------:R-:W-:Y:S01]  /*14530*/  ULDC UR5, c[0x0][0x228] ;  /* 0x00008a0000057ab9 */ /* 0x000fe20000000800 */
[----:B------:R-:W-:Y:S01]  /*14540*/  ULDC UR6, c[0x0][0x228] ;  /* 0x00008a0000067ab9 */ /* 0x000fe20000000800 */
[----:B------:R-:W-:Y:S01]  /*14550*/  VIADD R0, R10, 0x3d ;  /* 0x0000003d0a007836 */ /* 0x000fe20000000000 */
[----:B------:R2:W-:Y:S01]  /*14560*/  @P2 STG.E desc[UR30][R4.64], R37 ;  /* 0x0000002504002986 */ /* 0x0005e2000c10191e */
[----:B-1----:R-:W-:-:S03]  /*14570*/  IMAD.WIDE R6, R17, 0x4, R2 ;  /* 0x0000000411067825 */ /* 0x002fc600078e0202 */
[----:B------:R-:W-:Y:S01]  /*14580*/  ISETP.GE.AND P2, PT, R0, UR9, PT ;  /* 0x0000000900007c0c */ /* 0x000fe2000bf46270 */
[----:B---3--:R-:W-:Y:S01]  /*14590*/  VIADD R15, R17, UR24 ;  /* 0x00000018110f7c36 */ /* 0x008fe20008000000 */
[----:B------:R-:W-:Y:S01]  /*145a0*/  @P3 STG.E desc[UR30][R6.64], R105 ;  /* 0x0000006906003986 */ /* 0x000fe2000c10191e */
[----:B------:R-:W-:Y:S02]  /*145b0*/  VIADD R10, R10, 0x3e ;  /* 0x0000003e0a0a7836 */ /* 0x000fe40000000000 */
[C---:B------:R-:W-:Y:S02]  /*145c0*/  VIADD R19, R15.reuse, UR24 ;  /* 0x000000180f137c36 */ /* 0x040fe40008000000 */
[C---:B------:R-:W-:Y:S01]  /*145d0*/  IMAD.WIDE R12, R15.reuse, 0x4, R8 ;  /* 0x000000040f0c7825 */ /* 0x040fe200078e0208 */
[----:B------:R-:W-:Y:S01]  /*145e0*/  ISETP.GE.AND P3, PT, R10, UR7, PT ;  /* 0x000000070a007c0c */ /* 0x000fe2000bf66270 */
[----:B------:R-:W-:Y:S02]  /*145f0*/  ULDC UR7, c[0x0][0x228] ;  /* 0x00008a0000077ab9 */ /* 0x000fe40000000800 */
[----:B------:R-:W-:Y:S01]  /*14600*/  IMAD.WIDE R14, R15, 0x4, R2 ;  /* 0x000000040f0e7825 */ /* 0x000fe200078e0202 */
[----:B------:R-:W-:Y:S01]  /*14610*/  @P5 STG.E desc[UR30][R12.64], R41 ;  /* 0x000000290c005986 */ /* 0x000fe2000c10191e */
[----:B------:R-:W-:Y:S01]  /*14620*/  ISETP.LT.AND P5, PT, R11, UR5, !P3 ;  /* 0x000000050b007c0c */ /* 0x000fe2000dfa1270 */
[----:B------:R-:W-:Y:S01]  /*14630*/  ULDC UR5, c[0x0][0x228] ;  /* 0x00008a0000057ab9 */ /* 0x000fe20000000800 */
[----:B------:R-:W-:Y:S01]  /*14640*/  IMAD.WIDE R16, R19, 0x4, R8 ;  /* 0x0000000413107825 */ /* 0x000fe200078e0208 */
[----:B------:R1:W-:Y:S01]  /*14650*/  @P1 STG.E desc[UR30][R14.64], R21 ;  /* 0x000000150e001986 */ /* 0x0003e2000c10191e */
[C---:B------:R-:W-:Y:S01]  /*14660*/  ISETP.LT.AND P1, PT, R11.reuse, UR6, !P0 ;  /* 0x000000060b007c0c */ /* 0x040fe2000c721270 */
[----:B------:R-:W-:Y:S01]  /*14670*/  ULDC UR6, c[0x0][0x228] ;  /* 0x00008a0000067ab9 */ /* 0x000fe20000000800 */
[C---:B------:R-:W-:Y:S01]  /*14680*/  ISETP.LT.AND P0, PT, R204.reuse, UR7, !P0 ;  /* 0x00000007cc007c0c */ /* 0x040fe2000c701270 */
[----:B------:R3:W-:Y:S01]  /*14690*/  @P6 STG.E desc[UR30][R16.64], R38 ;  /* 0x0000002610006986 */ /* 0x0007e2000c10191e */
[----:B------:R-:W-:Y:S01]  /*146a0*/  ISETP.LT.AND P6, PT, R11, UR4, !P2 ;  /* 0x000000040b007c0c */ /* 0x000fe2000d7c1270 */
[----:B------:R-:W-:Y:S01]  /*146b0*/  ULDC UR4, c[0x0][0x228] ;  /* 0x00008a0000047ab9 */ /* 0x000fe20000000800 */
[C---:B------:R-:W-:Y:S01]  /*146c0*/  VIADD R11, R19.reuse, UR24 ;  /* 0x00000018130b7c36 */ /* 0x040fe20008000000 */
[C---:B------:R-:W-:Y:S01]  /*146d0*/  ISETP.LT.AND P4, PT, R204.reuse, UR4, !P4 ;  /* 0x00000004cc007c0c */ /* 0x040fe2000e781270 */
[----:B--2---:R-:W-:Y:S01]  /*146e0*/  IMAD.WIDE R4, R19, 0x4, R2 ;  /* 0x0000000413047825 */ /* 0x004fe200078e0202 */
[----:B------:R-:W-:-:S02]  /*146f0*/  ISETP.LT.AND P2, PT, R204, UR5, !P2 ;  /* 0x00000005cc007c0c */ /* 0x000fc4000d741270 */
[----:B------:R-:W-:Y:S01]  /*14700*/  ISETP.LT.AND P3, PT, R204, UR6, !P3 ;  /* 0x00000006cc007c0c */ /* 0x000fe2000df61270 */
[C---:B-1----:R-:W-:Y:S02]  /*14710*/  VIADD R15, R11.reuse, UR24 ;  /* 0x000000180b0f7c36 */ /* 0x042fe40008000000 */
[----:B------:R-:W-:-:S04]  /*14720*/  IMAD.WIDE R6, R11, 0x4, R8 ;  /* 0x000000040b067825 */ /* 0x000fc800078e0208 */
[----:B---3--:R-:W-:Y:S02]  /*14730*/  VIADD R17, R15, UR24 ;  /* 0x000000180f117c36 */ /* 0x008fe40008000000 */
[----:B------:R-:W-:Y:S01]  /*14740*/  IMAD.WIDE R10, R11, 0x4, R2 ;  /* 0x000000040b0a7825 */ /* 0x000fe200078e0202 */
[----:B------:R1:W-:Y:S03]  /*14750*/  @P4 STG.E desc[UR30][R4.64], R106 ;  /* 0x0000006a04004986 */ /* 0x0003e6000c10191e */
[C---:B------:R-:W-:Y:S01]  /*14760*/  IMAD.WIDE R12, R15.reuse, 0x4, R8 ;  /* 0x000000040f0c7825 */ /* 0x040fe200078e0208 */
[----:B------:R1:W-:Y:S03]  /*14770*/  @P6 STG.E desc[UR30][R6.64], R42 ;  /* 0x0000002a06006986 */ /* 0x0003e6000c10191e */
[----:B------:R-:W-:Y:S01]  /*14780*/  IMAD.WIDE R14, R15, 0x4, R2 ;  /* 0x000000040f0e7825 */ /* 0x000fe200078e0202 */
[----:B------:R1:W-:Y:S03]  /*14790*/  @P2 STG.E desc[UR30][R10.64], R22 ;  /* 0x000000160a002986 */ /* 0x0003e6000c10191e */
[C---:B------:R-:W-:Y:S01]  /*147a0*/  IMAD.WIDE R8, R17.reuse, 0x4, R8 ;  /* 0x0000000411087825 */ /* 0x040fe200078e0208 */
[----:B------:R1:W-:Y:S03]  /*147b0*/  @P5 STG.E desc[UR30][R12.64], R39 ;  /* 0x000000270c005986 */ /* 0x0003e6000c10191e */
[----:B------:R-:W-:Y:S01]  /*147c0*/  IMAD.WIDE R2, R17, 0x4, R2 ;  /* 0x0000000411027825 */ /* 0x000fe200078e0202 */
[----:B------:R1:W-:Y:S04]  /*147d0*/  @P3 STG.E desc[UR30][R14.64], R107 ;  /* 0x0000006b0e003986 */ /* 0x0003e8000c10191e */
[----:B------:R1:W-:Y:S01]  /*147e0*/  @P1 STG.E desc[UR30][R8.64], R43 ;  /* 0x0000002b08001986 */ /* 0x0003e2000c10191e */
[----:B------:R-:W-:Y:S05]  /*147f0*/  @!P0 EXIT ;  /* 0x000000000000894d */ /* 0x000fea0003800000 */
[----:B------:R-:W-:Y:S01]  /*14800*/  STG.E desc[UR30][R2.64], R23 ;  /* 0x0000001702007986 */ /* 0x000fe2000c10191e */
[----:B------:R-:W-:Y:S05]  /*14810*/  EXIT ;  /* 0x000000000000794d */ /* 0x000fea0003800000 */
.L_x_2:
[----:B------:R-:W-:-:S00]  /*14820*/  BRA `(.L_x_2) ;  /* 0xfffffffc00fc7947 */ /* 0x000fc0000383ffff */
[----:B------:R-:W-:-:S00]  /*14830*/  NOP ;  /* 0x0000000000007918 */ /* 0x000fc00000000000 */
        /* <DEDUP_REMOVED lines=12> */
.L_x_3:


//--------------------- .nv.shared.matmul_kernel  --------------------------
	.section	.nv.shared.matmul_kernel,"aw",@nobits
	.sectionflags	@""
	.align	16
	.zero		1024


//--------------------- .nv.shared.reserved.0     --------------------------
	.section	.nv.shared.reserved.0,"aw",@nobits
	.weak		__nv_reservedSMEM_offset_0_alias
	.size		__nv_reservedSMEM_offset_0_alias, 0, 0
	.other		__nv_reservedSMEM_offset_0_alias,@"STO_CUDA_RESERVED_SHARED STV_DEFAULT"
__nv_reservedSMEM_offset_0_alias:
	.zero		0


//--------------------- .nv.constant0.matmul_kernel --------------------------
	.section	.nv.constant0.matmul_kernel,"a",@progbits
	.sectionflags	@""
	.align	4
.nv.constant0.matmul_kernel:
	.zero		608


//--------------------- SYMBOLS --------------------------

	.type		.nv.reservedSmem.offset0,@object
	.size		.nv.reservedSmem.offset0,0x4
